//
// Generated by NVIDIA NVVM Compiler
//
// Compiler Build ID: CL-36424714
// Cuda compilation tools, release 13.0, V13.0.88
// Based on NVVM 20.0.0
//

.version 9.0
.target sm_100
.address_size 64

	// .globl	avg_pool2d_forward_f32

.visible .entry avg_pool2d_forward_f32(
	.param .align 8 .b8 avg_pool2d_forward_f32_param_0[72],
	.param .u64 .ptr .align 1 avg_pool2d_forward_f32_param_1,
	.param .u64 .ptr .align 1 avg_pool2d_forward_f32_param_2,
	.param .u64 .ptr .align 1 avg_pool2d_forward_f32_param_3,
	.param .u64 .ptr .align 1 avg_pool2d_forward_f32_param_4
)
{
	.reg .pred 	%p<37>;
	.reg .b32 	%r<23>;
	.reg .b32 	%f<44>;
	.reg .b64 	%rd<173>;

	ld.param.u64 	%rd69, [avg_pool2d_forward_f32_param_0+56];
	ld.param.u64 	%rd67, [avg_pool2d_forward_f32_param_0+40];
	ld.param.u64 	%rd64, [avg_pool2d_forward_f32_param_0+16];
	ld.param.u64 	%rd63, [avg_pool2d_forward_f32_param_0+8];
	ld.param.u64 	%rd62, [avg_pool2d_forward_f32_param_0];
	ld.param.u64 	%rd70, [avg_pool2d_forward_f32_param_0+64];
	ld.param.u64 	%rd68, [avg_pool2d_forward_f32_param_0+48];
	ld.param.u64 	%rd66, [avg_pool2d_forward_f32_param_0+32];
	ld.param.u64 	%rd65, [avg_pool2d_forward_f32_param_0+24];
	ld.param.u64 	%rd72, [avg_pool2d_forward_f32_param_1];
	ld.param.u64 	%rd73, [avg_pool2d_forward_f32_param_3];
	ld.param.u64 	%rd71, [avg_pool2d_forward_f32_param_4];
	cvta.to.global.u64 	%rd1, %rd73;
	cvta.to.global.u64 	%rd2, %rd72;
	mov.u32 	%r1, %ctaid.x;
	mov.u32 	%r2, %ntid.x;
	mov.u32 	%r3, %tid.x;
	mad.lo.s32 	%r4, %r1, %r2, %r3;
	mul.lo.s64 	%rd74, %rd65, %rd66;
	mul.lo.s64 	%rd75, %rd74, %rd68;
	mul.lo.s64 	%rd76, %rd75, %rd70;
	cvt.u64.u32 	%rd11, %r4;
	setp.le.u64 	%p3, %rd76, %rd11;
	@%p3 bra 	$L__BB0_50;
	and.b64  	%rd77, %rd70, -4294967296;
	setp.ne.s64 	%p4, %rd77, 0;
	@%p4 bra 	$L__BB0_3;
	cvt.u32.u64 	%r5, %rd70;
	cvt.u32.u64 	%r6, %rd11;
	div.u32 	%r7, %r6, %r5;
	mul.lo.s32 	%r8, %r7, %r5;
	sub.s32 	%r9, %r6, %r8;
	cvt.u64.u32 	%rd162, %r7;
	cvt.u64.u32 	%rd163, %r9;
	bra.uni 	$L__BB0_4;
$L__BB0_3:
	div.u64 	%rd162, %rd11, %rd70;
	mul.lo.s64 	%rd78, %rd162, %rd70;
	sub.s64 	%rd163, %rd11, %rd78;
$L__BB0_4:
	and.b64  	%rd79, %rd68, -4294967296;
	setp.ne.s64 	%p5, %rd79, 0;
	@%p5 bra 	$L__BB0_6;
	cvt.u32.u64 	%r10, %rd68;
	cvt.u32.u64 	%r11, %rd162;
	div.u32 	%r12, %r11, %r10;
	mul.lo.s32 	%r13, %r12, %r10;
	sub.s32 	%r14, %r11, %r13;
	cvt.u64.u32 	%rd164, %r12;
	cvt.u64.u32 	%rd165, %r14;
	bra.uni 	$L__BB0_7;
$L__BB0_6:
	div.u64 	%rd164, %rd162, %rd68;
	mul.lo.s64 	%rd80, %rd164, %rd68;
	sub.s64 	%rd165, %rd162, %rd80;
$L__BB0_7:
	and.b64  	%rd81, %rd66, -4294967296;
	setp.ne.s64 	%p6, %rd81, 0;
	@%p6 bra 	$L__BB0_9;
	cvt.u32.u64 	%r15, %rd66;
	cvt.u32.u64 	%r16, %rd164;
	div.u32 	%r17, %r16, %r15;
	mul.lo.s32 	%r18, %r17, %r15;
	sub.s32 	%r19, %r16, %r18;
	cvt.u64.u32 	%rd166, %r17;
	cvt.u64.u32 	%rd167, %r19;
	bra.uni 	$L__BB0_10;
$L__BB0_9:
	div.u64 	%rd166, %rd164, %rd66;
	mul.lo.s64 	%rd82, %rd166, %rd66;
	sub.s64 	%rd167, %rd164, %rd82;
$L__BB0_10:
	and.b64  	%rd83, %rd65, -4294967296;
	setp.ne.s64 	%p7, %rd83, 0;
	@%p7 bra 	$L__BB0_12;
	cvt.u32.u64 	%r20, %rd65;
	cvt.u32.u64 	%r21, %rd166;
	rem.u32 	%r22, %r21, %r20;
	cvt.u64.u32 	%rd168, %r22;
	bra.uni 	$L__BB0_13;
$L__BB0_12:
	rem.u64 	%rd168, %rd166, %rd65;
$L__BB0_13:
	setp.eq.s64 	%p8, %rd62, 0;
	mov.f32 	%f42, 0f00000000;
	@%p8 bra 	$L__BB0_49;
	mul.lo.s64 	%rd33, %rd165, %rd63;
	mul.lo.s64 	%rd34, %rd163, %rd63;
	and.b64  	%rd35, %rd62, 3;
	and.b64  	%rd36, %rd62, -4;
	add.s64 	%rd37, %rd34, 1;
	add.s64 	%rd38, %rd34, 2;
	mov.f32 	%f42, 0f00000000;
	mov.b64 	%rd169, 0;
$L__BB0_15:
	setp.lt.u64 	%p9, %rd62, 4;
	add.s64 	%rd40, %rd169, %rd33;
	sub.s64 	%rd41, %rd40, %rd64;
	mov.b64 	%rd172, 0;
	@%p9 bra 	$L__BB0_34;
	setp.ge.u64 	%p10, %rd41, %rd67;
	setp.lt.u64 	%p11, %rd40, %rd64;
	or.pred  	%p1, %p11, %p10;
	mov.b64 	%rd171, 0;
	mov.u64 	%rd170, %rd36;
$L__BB0_17:
	@%p1 bra 	$L__BB0_21;
	add.s64 	%rd44, %rd171, %rd34;
	setp.lt.u64 	%p12, %rd44, %rd64;
	@%p12 bra 	$L__BB0_21;
	sub.s64 	%rd45, %rd44, %rd64;
	setp.ge.u64 	%p13, %rd45, %rd69;
	@%p13 bra 	$L__BB0_21;
	ld.global.u64 	%rd87, [%rd2];
	mul.lo.s64 	%rd88, %rd87, %rd168;
	ld.global.u64 	%rd89, [%rd2+8];
	mad.lo.s64 	%rd90, %rd89, %rd167, %rd88;
	ld.global.u64 	%rd91, [%rd2+16];
	mad.lo.s64 	%rd92, %rd91, %rd41, %rd90;
	ld.global.u64 	%rd93, [%rd2+24];
	mad.lo.s64 	%rd94, %rd93, %rd45, %rd92;
	shl.b64 	%rd95, %rd94, 2;
	add.s64 	%rd96, %rd1, %rd95;
	ld.global.f32 	%f23, [%rd96];
	add.f32 	%f42, %f42, %f23;
$L__BB0_21:
	@%p1 bra 	$L__BB0_25;
	add.s64 	%rd46, %rd171, %rd37;
	setp.lt.u64 	%p14, %rd46, %rd64;
	@%p14 bra 	$L__BB0_25;
	sub.s64 	%rd47, %rd46, %rd64;
	setp.ge.u64 	%p15, %rd47, %rd69;
	@%p15 bra 	$L__BB0_25;
	ld.global.u64 	%rd97, [%rd2];
	mul.lo.s64 	%rd98, %rd97, %rd168;
	ld.global.u64 	%rd99, [%rd2+8];
	mad.lo.s64 	%rd100, %rd99, %rd167, %rd98;
	ld.global.u64 	%rd101, [%rd2+16];
	mad.lo.s64 	%rd102, %rd101, %rd41, %rd100;
	ld.global.u64 	%rd103, [%rd2+24];
	mad.lo.s64 	%rd104, %rd103, %rd47, %rd102;
	shl.b64 	%rd105, %rd104, 2;
	add.s64 	%rd106, %rd1, %rd105;
	ld.global.f32 	%f24, [%rd106];
	add.f32 	%f42, %f42, %f24;
$L__BB0_25:
	@%p1 bra 	$L__BB0_29;
	add.s64 	%rd48, %rd171, %rd38;
	setp.lt.u64 	%p16, %rd48, %rd64;
	@%p16 bra 	$L__BB0_29;
	sub.s64 	%rd49, %rd48, %rd64;
	setp.ge.u64 	%p17, %rd49, %rd69;
	@%p17 bra 	$L__BB0_29;
	ld.global.u64 	%rd107, [%rd2];
	mul.lo.s64 	%rd108, %rd107, %rd168;
	ld.global.u64 	%rd109, [%rd2+8];
	mad.lo.s64 	%rd110, %rd109, %rd167, %rd108;
	ld.global.u64 	%rd111, [%rd2+16];
	mad.lo.s64 	%rd112, %rd111, %rd41, %rd110;
	ld.global.u64 	%rd113, [%rd2+24];
	mad.lo.s64 	%rd114, %rd113, %rd49, %rd112;
	shl.b64 	%rd115, %rd114, 2;
	add.s64 	%rd116, %rd1, %rd115;
	ld.global.f32 	%f25, [%rd116];
	add.f32 	%f42, %f42, %f25;
$L__BB0_29:
	@%p1 bra 	$L__BB0_33;
	add.s64 	%rd117, %rd34, %rd171;
	add.s64 	%rd50, %rd117, 3;
	setp.lt.u64 	%p18, %rd50, %rd64;
	@%p18 bra 	$L__BB0_33;
	sub.s64 	%rd51, %rd50, %rd64;
	setp.ge.u64 	%p19, %rd51, %rd69;
	@%p19 bra 	$L__BB0_33;
	ld.global.u64 	%rd118, [%rd2];
	mul.lo.s64 	%rd119, %rd118, %rd168;
	ld.global.u64 	%rd120, [%rd2+8];
	mad.lo.s64 	%rd121, %rd120, %rd167, %rd119;
	ld.global.u64 	%rd122, [%rd2+16];
	mad.lo.s64 	%rd123, %rd122, %rd41, %rd121;
	ld.global.u64 	%rd124, [%rd2+24];
	mad.lo.s64 	%rd125, %rd124, %rd51, %rd123;
	shl.b64 	%rd126, %rd125, 2;
	add.s64 	%rd127, %rd1, %rd126;
	ld.global.f32 	%f26, [%rd127];
	add.f32 	%f42, %f42, %f26;
$L__BB0_33:
	add.s64 	%rd171, %rd171, 4;
	add.s64 	%rd170, %rd170, -4;
	setp.ne.s64 	%p20, %rd170, 0;
	mov.u64 	%rd172, %rd36;
	@%p20 bra 	$L__BB0_17;
$L__BB0_34:
	setp.eq.s64 	%p21, %rd35, 0;
	@%p21 bra 	$L__BB0_48;
	setp.ge.u64 	%p22, %rd41, %rd67;
	setp.lt.u64 	%p23, %rd40, %rd64;
	or.pred  	%p2, %p23, %p22;
	@%p2 bra 	$L__BB0_39;
	add.s64 	%rd55, %rd172, %rd34;
	setp.lt.u64 	%p24, %rd55, %rd64;
	@%p24 bra 	$L__BB0_39;
	sub.s64 	%rd56, %rd55, %rd64;
	setp.ge.u64 	%p25, %rd56, %rd69;
	@%p25 bra 	$L__BB0_39;
	ld.global.u64 	%rd128, [%rd2];
	mul.lo.s64 	%rd129, %rd128, %rd168;
	ld.global.u64 	%rd130, [%rd2+8];
	mad.lo.s64 	%rd131, %rd130, %rd167, %rd129;
	ld.global.u64 	%rd132, [%rd2+16];
	mad.lo.s64 	%rd133, %rd132, %rd41, %rd131;
	ld.global.u64 	%rd134, [%rd2+24];
	mad.lo.s64 	%rd135, %rd134, %rd56, %rd133;
	shl.b64 	%rd136, %rd135, 2;
	add.s64 	%rd137, %rd1, %rd136;
	ld.global.f32 	%f27, [%rd137];
	add.f32 	%f42, %f42, %f27;
$L__BB0_39:
	setp.eq.s64 	%p26, %rd35, 1;
	@%p26 bra 	$L__BB0_48;
	@%p2 bra 	$L__BB0_44;
	add.s64 	%rd57, %rd172, %rd37;
	setp.lt.u64 	%p27, %rd57, %rd64;
	@%p27 bra 	$L__BB0_44;
	sub.s64 	%rd58, %rd57, %rd64;
	setp.ge.u64 	%p28, %rd58, %rd69;
	@%p28 bra 	$L__BB0_44;
	ld.global.u64 	%rd138, [%rd2];
	mul.lo.s64 	%rd139, %rd138, %rd168;
	ld.global.u64 	%rd140, [%rd2+8];
	mad.lo.s64 	%rd141, %rd140, %rd167, %rd139;
	ld.global.u64 	%rd142, [%rd2+16];
	mad.lo.s64 	%rd143, %rd142, %rd41, %rd141;
	ld.global.u64 	%rd144, [%rd2+24];
	mad.lo.s64 	%rd145, %rd144, %rd58, %rd143;
	shl.b64 	%rd146, %rd145, 2;
	add.s64 	%rd147, %rd1, %rd146;
	ld.global.f32 	%f28, [%rd147];
	add.f32 	%f42, %f42, %f28;
$L__BB0_44:
	setp.eq.s64 	%p31, %rd35, 2;
	or.pred  	%p32, %p23, %p31;
	or.pred  	%p33, %p32, %p22;
	@%p33 bra 	$L__BB0_48;
	add.s64 	%rd59, %rd172, %rd38;
	setp.lt.u64 	%p34, %rd59, %rd64;
	@%p34 bra 	$L__BB0_48;
	sub.s64 	%rd60, %rd59, %rd64;
	setp.ge.u64 	%p35, %rd60, %rd69;
	@%p35 bra 	$L__BB0_48;
	ld.global.u64 	%rd148, [%rd2];
	mul.lo.s64 	%rd149, %rd148, %rd168;
	ld.global.u64 	%rd150, [%rd2+8];
	mad.lo.s64 	%rd151, %rd150, %rd167, %rd149;
	ld.global.u64 	%rd152, [%rd2+16];
	mad.lo.s64 	%rd153, %rd152, %rd41, %rd151;
	ld.global.u64 	%rd154, [%rd2+24];
	mad.lo.s64 	%rd155, %rd154, %rd60, %rd153;
	shl.b64 	%rd156, %rd155, 2;
	add.s64 	%rd157, %rd1, %rd156;
	ld.global.f32 	%f29, [%rd157];
	add.f32 	%f42, %f42, %f29;
$L__BB0_48:
	add.s64 	%rd169, %rd169, 1;
	setp.ne.s64 	%p36, %rd169, %rd62;
	@%p36 bra 	$L__BB0_15;
$L__BB0_49:
	mul.lo.s64 	%rd158, %rd62, %rd62;
	cvt.rn.f32.u64 	%f30, %rd158;
	div.rn.f32 	%f31, %f42, %f30;
	cvta.to.global.u64 	%rd159, %rd71;
	shl.b64 	%rd160, %rd11, 2;
	add.s64 	%rd161, %rd159, %rd160;
	st.global.f32 	[%rd161], %f31;
$L__BB0_50:
	ret;

}
	// .globl	avg_pool2d_backward_f32
.visible .entry avg_pool2d_backward_f32(
	.param .align 8 .b8 avg_pool2d_backward_f32_param_0[72],
	.param .u64 .ptr .align 1 avg_pool2d_backward_f32_param_1,
	.param .u64 .ptr .align 1 avg_pool2d_backward_f32_param_2,
	.param .u64 .ptr .align 1 avg_pool2d_backward_f32_param_3,
	.param .u64 .ptr .align 1 avg_pool2d_backward_f32_param_4,
	.param .u64 .ptr .align 1 avg_pool2d_backward_f32_param_5,
	.param .u64 .ptr .align 1 avg_pool2d_backward_f32_param_6
)
{
	.reg .pred 	%p<46>;
	.reg .b32 	%r<59>;
	.reg .b32 	%f<31>;
	.reg .b64 	%rd<182>;

	ld.param.u64 	%rd3, [avg_pool2d_backward_f32_param_0];
	ld.param.u64 	%rd4, [avg_pool2d_backward_f32_param_0+8];
	ld.param.u64 	%rd5, [avg_pool2d_backward_f32_param_0+16];
	ld.param.u64 	%rd9, [avg_pool2d_backward_f32_param_0+48];
	ld.param.u64 	%rd11, [avg_pool2d_backward_f32_param_0+64];
	ld.param.u64 	%rd10, [avg_pool2d_backward_f32_param_0+56];
	ld.param.u64 	%rd8, [avg_pool2d_backward_f32_param_0+40];
	ld.param.u64 	%rd6, [avg_pool2d_backward_f32_param_0+24];
	ld.param.u64 	%rd7, [avg_pool2d_backward_f32_param_0+32];
	ld.param.u64 	%rd83, [avg_pool2d_backward_f32_param_2];
	ld.param.u64 	%rd84, [avg_pool2d_backward_f32_param_6];
	cvta.to.global.u64 	%rd1, %rd84;
	cvta.to.global.u64 	%rd2, %rd83;
	mov.u32 	%r1, %ctaid.x;
	mov.u32 	%r2, %ntid.x;
	mov.u32 	%r3, %tid.x;
	mad.lo.s32 	%r4, %r1, %r2, %r3;
	mul.lo.s64 	%rd85, %rd6, %rd7;
	mul.lo.s64 	%rd86, %rd85, %rd8;
	mul.lo.s64 	%rd87, %rd86, %rd10;
	cvt.u64.u32 	%rd12, %r4;
	setp.le.u64 	%p1, %rd87, %rd12;
	@%p1 bra 	$L__BB1_74;
	and.b64  	%rd88, %rd10, -4294967296;
	setp.ne.s64 	%p2, %rd88, 0;
	@%p2 bra 	$L__BB1_3;
	cvt.u32.u64 	%r5, %rd10;
	cvt.u32.u64 	%r6, %rd12;
	div.u32 	%r7, %r6, %r5;
	mul.lo.s32 	%r8, %r7, %r5;
	sub.s32 	%r9, %r6, %r8;
	cvt.u64.u32 	%rd160, %r7;
	cvt.u64.u32 	%rd161, %r9;
	bra.uni 	$L__BB1_4;
$L__BB1_3:
	div.u64 	%rd160, %rd12, %rd10;
	mul.lo.s64 	%rd89, %rd160, %rd10;
	sub.s64 	%rd161, %rd12, %rd89;
$L__BB1_4:
	and.b64  	%rd90, %rd8, -4294967296;
	setp.ne.s64 	%p3, %rd90, 0;
	@%p3 bra 	$L__BB1_6;
	cvt.u32.u64 	%r10, %rd8;
	cvt.u32.u64 	%r11, %rd160;
	div.u32 	%r12, %r11, %r10;
	mul.lo.s32 	%r13, %r12, %r10;
	sub.s32 	%r14, %r11, %r13;
	cvt.u64.u32 	%rd162, %r12;
	cvt.u64.u32 	%rd163, %r14;
	bra.uni 	$L__BB1_7;
$L__BB1_6:
	div.u64 	%rd162, %rd160, %rd8;
	mul.lo.s64 	%rd91, %rd162, %rd8;
	sub.s64 	%rd163, %rd160, %rd91;
$L__BB1_7:
	and.b64  	%rd92, %rd7, -4294967296;
	setp.ne.s64 	%p4, %rd92, 0;
	@%p4 bra 	$L__BB1_9;
	cvt.u32.u64 	%r15, %rd7;
	cvt.u32.u64 	%r16, %rd162;
	div.u32 	%r17, %r16, %r15;
	mul.lo.s32 	%r18, %r17, %r15;
	sub.s32 	%r19, %r16, %r18;
	cvt.u64.u32 	%rd164, %r17;
	cvt.u64.u32 	%rd165, %r19;
	bra.uni 	$L__BB1_10;
$L__BB1_9:
	div.u64 	%rd164, %rd162, %rd7;
	mul.lo.s64 	%rd93, %rd164, %rd7;
	sub.s64 	%rd165, %rd162, %rd93;
$L__BB1_10:
	and.b64  	%rd94, %rd6, -4294967296;
	setp.ne.s64 	%p5, %rd94, 0;
	@%p5 bra 	$L__BB1_12;
	cvt.u32.u64 	%r20, %rd6;
	cvt.u32.u64 	%r21, %rd164;
	rem.u32 	%r22, %r21, %r20;
	cvt.u64.u32 	%rd166, %r22;
	bra.uni 	$L__BB1_13;
$L__BB1_12:
	rem.u64 	%rd166, %rd164, %rd6;
$L__BB1_13:
	setp.eq.s64 	%p6, %rd3, 0;
	mov.f32 	%f29, 0f00000000;
	@%p6 bra 	$L__BB1_73;
	add.s64 	%rd34, %rd163, %rd5;
	add.s64 	%rd35, %rd161, %rd5;
	mov.f32 	%f29, 0f00000000;
	mov.b64 	%rd167, 0;
	cvt.u32.u64 	%r47, %rd4;
$L__BB1_15:
	setp.eq.s64 	%p7, %rd3, 1;
	sub.s64 	%rd37, %rd34, %rd167;
	mov.b64 	%rd177, 0;
	@%p7 bra 	$L__BB1_54;
	mov.b64 	%rd168, 0;
	cvt.u32.u64 	%r36, %rd37;
	rem.u32 	%r37, %r36, %r47;
	div.u32 	%r40, %r36, %r47;
$L__BB1_17:
	setp.lt.u64 	%p8, %rd34, %rd167;
	@%p8 bra 	$L__BB1_35;
	or.b64  	%rd98, %rd37, %rd4;
	and.b64  	%rd99, %rd98, -4294967296;
	setp.ne.s64 	%p9, %rd99, 0;
	@%p9 bra 	$L__BB1_20;
	cvt.u64.u32 	%rd169, %r37;
	bra.uni 	$L__BB1_21;
$L__BB1_20:
	rem.u64 	%rd169, %rd37, %rd4;
$L__BB1_21:
	setp.ne.s64 	%p10, %rd169, 0;
	@%p10 bra 	$L__BB1_35;
	@%p9 bra 	$L__BB1_24;
	cvt.u64.u32 	%rd170, %r40;
	bra.uni 	$L__BB1_25;
$L__BB1_24:
	div.u64 	%rd170, %rd37, %rd4;
$L__BB1_25:
	setp.ge.u64 	%p12, %rd170, %rd9;
	setp.lt.u64 	%p13, %rd35, %rd168;
	or.pred  	%p14, %p12, %p13;
	@%p14 bra 	$L__BB1_35;
	sub.s64 	%rd45, %rd35, %rd168;
	or.b64  	%rd102, %rd45, %rd4;
	and.b64  	%rd103, %rd102, -4294967296;
	setp.ne.s64 	%p15, %rd103, 0;
	@%p15 bra 	$L__BB1_28;
	cvt.u32.u64 	%r30, %rd45;
	rem.u32 	%r31, %r30, %r47;
	cvt.u64.u32 	%rd171, %r31;
	bra.uni 	$L__BB1_29;
$L__BB1_28:
	rem.u64 	%rd171, %rd45, %rd4;
$L__BB1_29:
	setp.ne.s64 	%p16, %rd171, 0;
	@%p16 bra 	$L__BB1_35;
	or.b64  	%rd104, %rd45, %rd4;
	and.b64  	%rd105, %rd104, -4294967296;
	setp.ne.s64 	%p17, %rd105, 0;
	@%p17 bra 	$L__BB1_32;
	cvt.u32.u64 	%r33, %rd45;
	div.u32 	%r34, %r33, %r47;
	cvt.u64.u32 	%rd172, %r34;
	bra.uni 	$L__BB1_33;
$L__BB1_32:
	div.u64 	%rd172, %rd45, %rd4;
$L__BB1_33:
	setp.ge.u64 	%p18, %rd172, %rd11;
	@%p18 bra 	$L__BB1_35;
	ld.global.u64 	%rd106, [%rd2];
	mul.lo.s64 	%rd107, %rd106, %rd166;
	ld.global.u64 	%rd108, [%rd2+8];
	mad.lo.s64 	%rd109, %rd108, %rd165, %rd107;
	ld.global.u64 	%rd110, [%rd2+16];
	mad.lo.s64 	%rd111, %rd110, %rd170, %rd109;
	ld.global.u64 	%rd112, [%rd2+24];
	mad.lo.s64 	%rd113, %rd112, %rd172, %rd111;
	shl.b64 	%rd114, %rd113, 2;
	add.s64 	%rd115, %rd1, %rd114;
	ld.global.f32 	%f16, [%rd115];
	add.f32 	%f29, %f29, %f16;
$L__BB1_35:
	@%p8 bra 	$L__BB1_53;
	or.b64  	%rd116, %rd37, %rd4;
	and.b64  	%rd117, %rd116, -4294967296;
	setp.ne.s64 	%p20, %rd117, 0;
	@%p20 bra 	$L__BB1_38;
	cvt.u64.u32 	%rd173, %r37;
	bra.uni 	$L__BB1_39;
$L__BB1_38:
	rem.u64 	%rd173, %rd37, %rd4;
$L__BB1_39:
	setp.ne.s64 	%p21, %rd173, 0;
	@%p21 bra 	$L__BB1_53;
	@%p20 bra 	$L__BB1_42;
	cvt.u64.u32 	%rd174, %r40;
	bra.uni 	$L__BB1_43;
$L__BB1_42:
	div.u64 	%rd174, %rd37, %rd4;
$L__BB1_43:
	setp.ge.u64 	%p23, %rd174, %rd9;
	setp.le.u64 	%p24, %rd35, %rd168;
	or.pred  	%p25, %p23, %p24;
	@%p25 bra 	$L__BB1_53;
	not.b64 	%rd120, %rd168;
	add.s64 	%rd58, %rd35, %rd120;
	or.b64  	%rd121, %rd58, %rd4;
	and.b64  	%rd122, %rd121, -4294967296;
	setp.ne.s64 	%p26, %rd122, 0;
	@%p26 bra 	$L__BB1_46;
	cvt.u32.u64 	%r42, %rd58;
	rem.u32 	%r43, %r42, %r47;
	cvt.u64.u32 	%rd175, %r43;
	bra.uni 	$L__BB1_47;
$L__BB1_46:
	rem.u64 	%rd175, %rd58, %rd4;
$L__BB1_47:
	setp.ne.s64 	%p27, %rd175, 0;
	@%p27 bra 	$L__BB1_53;
	or.b64  	%rd123, %rd58, %rd4;
	and.b64  	%rd124, %rd123, -4294967296;
	setp.ne.s64 	%p28, %rd124, 0;
	@%p28 bra 	$L__BB1_50;
	cvt.u32.u64 	%r45, %rd58;
	div.u32 	%r46, %r45, %r47;
	cvt.u64.u32 	%rd176, %r46;
	bra.uni 	$L__BB1_51;
$L__BB1_50:
	div.u64 	%rd176, %rd58, %rd4;
$L__BB1_51:
	setp.ge.u64 	%p29, %rd176, %rd11;
	@%p29 bra 	$L__BB1_53;
	ld.global.u64 	%rd125, [%rd2];
	mul.lo.s64 	%rd126, %rd125, %rd166;
	ld.global.u64 	%rd127, [%rd2+8];
	mad.lo.s64 	%rd128, %rd127, %rd165, %rd126;
	ld.global.u64 	%rd129, [%rd2+16];
	mad.lo.s64 	%rd130, %rd129, %rd174, %rd128;
	ld.global.u64 	%rd131, [%rd2+24];
	mad.lo.s64 	%rd132, %rd131, %rd176, %rd130;
	shl.b64 	%rd133, %rd132, 2;
	add.s64 	%rd134, %rd1, %rd133;
	ld.global.f32 	%f17, [%rd134];
	add.f32 	%f29, %f29, %f17;
$L__BB1_53:
	and.b64  	%rd177, %rd3, -2;
	add.s64 	%rd168, %rd168, 2;
	sub.s64 	%rd135, %rd168, %rd177;
	setp.ne.s64 	%p30, %rd135, 0;
	@%p30 bra 	$L__BB1_17;
$L__BB1_54:
	mov.f32 	%f8, %f29;
	setp.lt.u64 	%p31, %rd34, %rd167;
	and.b64  	%rd136, %rd3, 1;
	setp.eq.b64 	%p32, %rd136, 1;
	not.pred 	%p33, %p32;
	or.pred  	%p34, %p33, %p31;
	selp.f32 	%f29, %f8, %f29, %p32;
	@%p34 bra 	$L__BB1_72;
	or.b64  	%rd137, %rd37, %rd4;
	and.b64  	%rd138, %rd137, -4294967296;
	setp.ne.s64 	%p35, %rd138, 0;
	@%p35 bra 	$L__BB1_57;
	cvt.u32.u64 	%r48, %rd37;
	rem.u32 	%r49, %r48, %r47;
	cvt.u64.u32 	%rd178, %r49;
	bra.uni 	$L__BB1_58;
$L__BB1_57:
	rem.u64 	%rd178, %rd37, %rd4;
$L__BB1_58:
	setp.ne.s64 	%p36, %rd178, 0;
	mov.f32 	%f29, %f8;
	@%p36 bra 	$L__BB1_72;
	@%p35 bra 	$L__BB1_61;
	cvt.u32.u64 	%r51, %rd37;
	div.u32 	%r52, %r51, %r47;
	cvt.u64.u32 	%rd179, %r52;
	bra.uni 	$L__BB1_62;
$L__BB1_61:
	div.u64 	%rd179, %rd37, %rd4;
$L__BB1_62:
	setp.ge.u64 	%p38, %rd179, %rd9;
	setp.lt.u64 	%p39, %rd35, %rd177;
	or.pred  	%p40, %p38, %p39;
	mov.f32 	%f29, %f8;
	@%p40 bra 	$L__BB1_72;
	sub.s64 	%rd74, %rd35, %rd177;
	or.b64  	%rd141, %rd74, %rd4;
	and.b64  	%rd142, %rd141, -4294967296;
	setp.ne.s64 	%p41, %rd142, 0;
	@%p41 bra 	$L__BB1_65;
	cvt.u32.u64 	%r54, %rd74;
	rem.u32 	%r55, %r54, %r47;
	cvt.u64.u32 	%rd180, %r55;
	bra.uni 	$L__BB1_66;
$L__BB1_65:
	rem.u64 	%rd180, %rd74, %rd4;
$L__BB1_66:
	setp.ne.s64 	%p42, %rd180, 0;
	mov.f32 	%f29, %f8;
	@%p42 bra 	$L__BB1_72;
	@%p41 bra 	$L__BB1_69;
	cvt.u32.u64 	%r57, %rd74;
	div.u32 	%r58, %r57, %r47;
	cvt.u64.u32 	%rd181, %r58;
	bra.uni 	$L__BB1_70;
$L__BB1_69:
	div.u64 	%rd181, %rd74, %rd4;
$L__BB1_70:
	setp.ge.u64 	%p44, %rd181, %rd11;
	mov.f32 	%f29, %f8;
	@%p44 bra 	$L__BB1_72;
	ld.global.u64 	%rd145, [%rd2];
	mul.lo.s64 	%rd146, %rd145, %rd166;
	ld.global.u64 	%rd147, [%rd2+8];
	mad.lo.s64 	%rd148, %rd147, %rd165, %rd146;
	ld.global.u64 	%rd149, [%rd2+16];
	mad.lo.s64 	%rd150, %rd149, %rd179, %rd148;
	ld.global.u64 	%rd151, [%rd2+24];
	mad.lo.s64 	%rd152, %rd151, %rd181, %rd150;
	shl.b64 	%rd153, %rd152, 2;
	add.s64 	%rd154, %rd1, %rd153;
	ld.global.f32 	%f18, [%rd154];
	add.f32 	%f29, %f8, %f18;
$L__BB1_72:
	add.s64 	%rd167, %rd167, 1;
	setp.ne.s64 	%p45, %rd167, %rd3;
	@%p45 bra 	$L__BB1_15;
$L__BB1_73:
	ld.param.u64 	%rd159, [avg_pool2d_backward_f32_param_4];
	mul.lo.s64 	%rd155, %rd3, %rd3;
	cvt.rn.f32.u64 	%f19, %rd155;
	div.rn.f32 	%f20, %f29, %f19;
	cvta.to.global.u64 	%rd156, %rd159;
	shl.b64 	%rd157, %rd12, 2;
	add.s64 	%rd158, %rd156, %rd157;
	ld.global.f32 	%f21, [%rd158];
	add.f32 	%f22, %f20, %f21;
	st.global.f32 	[%rd158], %f22;
$L__BB1_74:
	ret;

}
	// .globl	min_pool2d_forward_f32
.visible .entry min_pool2d_forward_f32(
	.param .align 8 .b8 min_pool2d_forward_f32_param_0[72],
	.param .u64 .ptr .align 1 min_pool2d_forward_f32_param_1,
	.param .u64 .ptr .align 1 min_pool2d_forward_f32_param_2,
	.param .u64 .ptr .align 1 min_pool2d_forward_f32_param_3,
	.param .u64 .ptr .align 1 min_pool2d_forward_f32_param_4
)
{
	.reg .pred 	%p<37>;
	.reg .b32 	%r<23>;
	.reg .b32 	%f<42>;
	.reg .b64 	%rd<172>;

	ld.param.u64 	%rd69, [min_pool2d_forward_f32_param_0+56];
	ld.param.u64 	%rd67, [min_pool2d_forward_f32_param_0+40];
	ld.param.u64 	%rd64, [min_pool2d_forward_f32_param_0+16];
	ld.param.u64 	%rd63, [min_pool2d_forward_f32_param_0+8];
	ld.param.u64 	%rd62, [min_pool2d_forward_f32_param_0];
	ld.param.u64 	%rd70, [min_pool2d_forward_f32_param_0+64];
	ld.param.u64 	%rd68, [min_pool2d_forward_f32_param_0+48];
	ld.param.u64 	%rd66, [min_pool2d_forward_f32_param_0+32];
	ld.param.u64 	%rd65, [min_pool2d_forward_f32_param_0+24];
	ld.param.u64 	%rd72, [min_pool2d_forward_f32_param_1];
	ld.param.u64 	%rd73, [min_pool2d_forward_f32_param_3];
	ld.param.u64 	%rd71, [min_pool2d_forward_f32_param_4];
	cvta.to.global.u64 	%rd1, %rd73;
	cvta.to.global.u64 	%rd2, %rd72;
	mov.u32 	%r1, %ctaid.x;
	mov.u32 	%r2, %ntid.x;
	mov.u32 	%r3, %tid.x;
	mad.lo.s32 	%r4, %r1, %r2, %r3;
	mul.lo.s64 	%rd74, %rd65, %rd66;
	mul.lo.s64 	%rd75, %rd74, %rd68;
	mul.lo.s64 	%rd76, %rd75, %rd70;
	cvt.u64.u32 	%rd11, %r4;
	setp.le.u64 	%p3, %rd76, %rd11;
	@%p3 bra 	$L__BB2_50;
	and.b64  	%rd77, %rd70, -4294967296;
	setp.ne.s64 	%p4, %rd77, 0;
	@%p4 bra 	$L__BB2_3;
	cvt.u32.u64 	%r5, %rd70;
	cvt.u32.u64 	%r6, %rd11;
	div.u32 	%r7, %r6, %r5;
	mul.lo.s32 	%r8, %r7, %r5;
	sub.s32 	%r9, %r6, %r8;
	cvt.u64.u32 	%rd161, %r7;
	cvt.u64.u32 	%rd162, %r9;
	bra.uni 	$L__BB2_4;
$L__BB2_3:
	div.u64 	%rd161, %rd11, %rd70;
	mul.lo.s64 	%rd78, %rd161, %rd70;
	sub.s64 	%rd162, %rd11, %rd78;
$L__BB2_4:
	and.b64  	%rd79, %rd68, -4294967296;
	setp.ne.s64 	%p5, %rd79, 0;
	@%p5 bra 	$L__BB2_6;
	cvt.u32.u64 	%r10, %rd68;
	cvt.u32.u64 	%r11, %rd161;
	div.u32 	%r12, %r11, %r10;
	mul.lo.s32 	%r13, %r12, %r10;
	sub.s32 	%r14, %r11, %r13;
	cvt.u64.u32 	%rd163, %r12;
	cvt.u64.u32 	%rd164, %r14;
	bra.uni 	$L__BB2_7;
$L__BB2_6:
	div.u64 	%rd163, %rd161, %rd68;
	mul.lo.s64 	%rd80, %rd163, %rd68;
	sub.s64 	%rd164, %rd161, %rd80;
$L__BB2_7:
	and.b64  	%rd81, %rd66, -4294967296;
	setp.ne.s64 	%p6, %rd81, 0;
	@%p6 bra 	$L__BB2_9;
	cvt.u32.u64 	%r15, %rd66;
	cvt.u32.u64 	%r16, %rd163;
	div.u32 	%r17, %r16, %r15;
	mul.lo.s32 	%r18, %r17, %r15;
	sub.s32 	%r19, %r16, %r18;
	cvt.u64.u32 	%rd165, %r17;
	cvt.u64.u32 	%rd166, %r19;
	bra.uni 	$L__BB2_10;
$L__BB2_9:
	div.u64 	%rd165, %rd163, %rd66;
	mul.lo.s64 	%rd82, %rd165, %rd66;
	sub.s64 	%rd166, %rd163, %rd82;
$L__BB2_10:
	and.b64  	%rd83, %rd65, -4294967296;
	setp.ne.s64 	%p7, %rd83, 0;
	@%p7 bra 	$L__BB2_12;
	cvt.u32.u64 	%r20, %rd65;
	cvt.u32.u64 	%r21, %rd165;
	rem.u32 	%r22, %r21, %r20;
	cvt.u64.u32 	%rd167, %r22;
	bra.uni 	$L__BB2_13;
$L__BB2_12:
	rem.u64 	%rd167, %rd165, %rd65;
$L__BB2_13:
	setp.eq.s64 	%p8, %rd62, 0;
	mov.f32 	%f40, 0f7F800000;
	@%p8 bra 	$L__BB2_49;
	mul.lo.s64 	%rd33, %rd164, %rd63;
	mul.lo.s64 	%rd34, %rd162, %rd63;
	and.b64  	%rd35, %rd62, 3;
	and.b64  	%rd36, %rd62, -4;
	add.s64 	%rd37, %rd34, 1;
	add.s64 	%rd38, %rd34, 2;
	mov.f32 	%f40, 0f7F800000;
	mov.b64 	%rd168, 0;
$L__BB2_15:
	setp.lt.u64 	%p9, %rd62, 4;
	add.s64 	%rd40, %rd168, %rd33;
	sub.s64 	%rd41, %rd40, %rd64;
	mov.b64 	%rd171, 0;
	@%p9 bra 	$L__BB2_34;
	setp.ge.u64 	%p10, %rd41, %rd67;
	setp.lt.u64 	%p11, %rd40, %rd64;
	or.pred  	%p1, %p11, %p10;
	mov.b64 	%rd170, 0;
	mov.u64 	%rd169, %rd36;
$L__BB2_17:
	@%p1 bra 	$L__BB2_21;
	add.s64 	%rd44, %rd170, %rd34;
	setp.lt.u64 	%p12, %rd44, %rd64;
	@%p12 bra 	$L__BB2_21;
	sub.s64 	%rd45, %rd44, %rd64;
	setp.ge.u64 	%p13, %rd45, %rd69;
	@%p13 bra 	$L__BB2_21;
	ld.global.u64 	%rd87, [%rd2];
	mul.lo.s64 	%rd88, %rd87, %rd167;
	ld.global.u64 	%rd89, [%rd2+8];
	mad.lo.s64 	%rd90, %rd89, %rd166, %rd88;
	ld.global.u64 	%rd91, [%rd2+16];
	mad.lo.s64 	%rd92, %rd91, %rd41, %rd90;
	ld.global.u64 	%rd93, [%rd2+24];
	mad.lo.s64 	%rd94, %rd93, %rd45, %rd92;
	shl.b64 	%rd95, %rd94, 2;
	add.s64 	%rd96, %rd1, %rd95;
	ld.global.f32 	%f23, [%rd96];
	min.f32 	%f40, %f40, %f23;
$L__BB2_21:
	@%p1 bra 	$L__BB2_25;
	add.s64 	%rd46, %rd170, %rd37;
	setp.lt.u64 	%p14, %rd46, %rd64;
	@%p14 bra 	$L__BB2_25;
	sub.s64 	%rd47, %rd46, %rd64;
	setp.ge.u64 	%p15, %rd47, %rd69;
	@%p15 bra 	$L__BB2_25;
	ld.global.u64 	%rd97, [%rd2];
	mul.lo.s64 	%rd98, %rd97, %rd167;
	ld.global.u64 	%rd99, [%rd2+8];
	mad.lo.s64 	%rd100, %rd99, %rd166, %rd98;
	ld.global.u64 	%rd101, [%rd2+16];
	mad.lo.s64 	%rd102, %rd101, %rd41, %rd100;
	ld.global.u64 	%rd103, [%rd2+24];
	mad.lo.s64 	%rd104, %rd103, %rd47, %rd102;
	shl.b64 	%rd105, %rd104, 2;
	add.s64 	%rd106, %rd1, %rd105;
	ld.global.f32 	%f24, [%rd106];
	min.f32 	%f40, %f40, %f24;
$L__BB2_25:
	@%p1 bra 	$L__BB2_29;
	add.s64 	%rd48, %rd170, %rd38;
	setp.lt.u64 	%p16, %rd48, %rd64;
	@%p16 bra 	$L__BB2_29;
	sub.s64 	%rd49, %rd48, %rd64;
	setp.ge.u64 	%p17, %rd49, %rd69;
	@%p17 bra 	$L__BB2_29;
	ld.global.u64 	%rd107, [%rd2];
	mul.lo.s64 	%rd108, %rd107, %rd167;
	ld.global.u64 	%rd109, [%rd2+8];
	mad.lo.s64 	%rd110, %rd109, %rd166, %rd108;
	ld.global.u64 	%rd111, [%rd2+16];
	mad.lo.s64 	%rd112, %rd111, %rd41, %rd110;
	ld.global.u64 	%rd113, [%rd2+24];
	mad.lo.s64 	%rd114, %rd113, %rd49, %rd112;
	shl.b64 	%rd115, %rd114, 2;
	add.s64 	%rd116, %rd1, %rd115;
	ld.global.f32 	%f25, [%rd116];
	min.f32 	%f40, %f40, %f25;
$L__BB2_29:
	@%p1 bra 	$L__BB2_33;
	add.s64 	%rd117, %rd34, %rd170;
	add.s64 	%rd50, %rd117, 3;
	setp.lt.u64 	%p18, %rd50, %rd64;
	@%p18 bra 	$L__BB2_33;
	sub.s64 	%rd51, %rd50, %rd64;
	setp.ge.u64 	%p19, %rd51, %rd69;
	@%p19 bra 	$L__BB2_33;
	ld.global.u64 	%rd118, [%rd2];
	mul.lo.s64 	%rd119, %rd118, %rd167;
	ld.global.u64 	%rd120, [%rd2+8];
	mad.lo.s64 	%rd121, %rd120, %rd166, %rd119;
	ld.global.u64 	%rd122, [%rd2+16];
	mad.lo.s64 	%rd123, %rd122, %rd41, %rd121;
	ld.global.u64 	%rd124, [%rd2+24];
	mad.lo.s64 	%rd125, %rd124, %rd51, %rd123;
	shl.b64 	%rd126, %rd125, 2;
	add.s64 	%rd127, %rd1, %rd126;
	ld.global.f32 	%f26, [%rd127];
	min.f32 	%f40, %f40, %f26;
$L__BB2_33:
	add.s64 	%rd170, %rd170, 4;
	add.s64 	%rd169, %rd169, -4;
	setp.ne.s64 	%p20, %rd169, 0;
	mov.u64 	%rd171, %rd36;
	@%p20 bra 	$L__BB2_17;
$L__BB2_34:
	setp.eq.s64 	%p21, %rd35, 0;
	@%p21 bra 	$L__BB2_48;
	setp.ge.u64 	%p22, %rd41, %rd67;
	setp.lt.u64 	%p23, %rd40, %rd64;
	or.pred  	%p2, %p23, %p22;
	@%p2 bra 	$L__BB2_39;
	add.s64 	%rd55, %rd171, %rd34;
	setp.lt.u64 	%p24, %rd55, %rd64;
	@%p24 bra 	$L__BB2_39;
	sub.s64 	%rd56, %rd55, %rd64;
	setp.ge.u64 	%p25, %rd56, %rd69;
	@%p25 bra 	$L__BB2_39;
	ld.global.u64 	%rd128, [%rd2];
	mul.lo.s64 	%rd129, %rd128, %rd167;
	ld.global.u64 	%rd130, [%rd2+8];
	mad.lo.s64 	%rd131, %rd130, %rd166, %rd129;
	ld.global.u64 	%rd132, [%rd2+16];
	mad.lo.s64 	%rd133, %rd132, %rd41, %rd131;
	ld.global.u64 	%rd134, [%rd2+24];
	mad.lo.s64 	%rd135, %rd134, %rd56, %rd133;
	shl.b64 	%rd136, %rd135, 2;
	add.s64 	%rd137, %rd1, %rd136;
	ld.global.f32 	%f27, [%rd137];
	min.f32 	%f40, %f40, %f27;
$L__BB2_39:
	setp.eq.s64 	%p26, %rd35, 1;
	@%p26 bra 	$L__BB2_48;
	@%p2 bra 	$L__BB2_44;
	add.s64 	%rd57, %rd171, %rd37;
	setp.lt.u64 	%p27, %rd57, %rd64;
	@%p27 bra 	$L__BB2_44;
	sub.s64 	%rd58, %rd57, %rd64;
	setp.ge.u64 	%p28, %rd58, %rd69;
	@%p28 bra 	$L__BB2_44;
	ld.global.u64 	%rd138, [%rd2];
	mul.lo.s64 	%rd139, %rd138, %rd167;
	ld.global.u64 	%rd140, [%rd2+8];
	mad.lo.s64 	%rd141, %rd140, %rd166, %rd139;
	ld.global.u64 	%rd142, [%rd2+16];
	mad.lo.s64 	%rd143, %rd142, %rd41, %rd141;
	ld.global.u64 	%rd144, [%rd2+24];
	mad.lo.s64 	%rd145, %rd144, %rd58, %rd143;
	shl.b64 	%rd146, %rd145, 2;
	add.s64 	%rd147, %rd1, %rd146;
	ld.global.f32 	%f28, [%rd147];
	min.f32 	%f40, %f40, %f28;
$L__BB2_44:
	setp.eq.s64 	%p31, %rd35, 2;
	or.pred  	%p32, %p23, %p31;
	or.pred  	%p33, %p32, %p22;
	@%p33 bra 	$L__BB2_48;
	add.s64 	%rd59, %rd171, %rd38;
	setp.lt.u64 	%p34, %rd59, %rd64;
	@%p34 bra 	$L__BB2_48;
	sub.s64 	%rd60, %rd59, %rd64;
	setp.ge.u64 	%p35, %rd60, %rd69;
	@%p35 bra 	$L__BB2_48;
	ld.global.u64 	%rd148, [%rd2];
	mul.lo.s64 	%rd149, %rd148, %rd167;
	ld.global.u64 	%rd150, [%rd2+8];
	mad.lo.s64 	%rd151, %rd150, %rd166, %rd149;
	ld.global.u64 	%rd152, [%rd2+16];
	mad.lo.s64 	%rd153, %rd152, %rd41, %rd151;
	ld.global.u64 	%rd154, [%rd2+24];
	mad.lo.s64 	%rd155, %rd154, %rd60, %rd153;
	shl.b64 	%rd156, %rd155, 2;
	add.s64 	%rd157, %rd1, %rd156;
	ld.global.f32 	%f29, [%rd157];
	min.f32 	%f40, %f40, %f29;
$L__BB2_48:
	add.s64 	%rd168, %rd168, 1;
	setp.ne.s64 	%p36, %rd168, %rd62;
	@%p36 bra 	$L__BB2_15;
$L__BB2_49:
	cvta.to.global.u64 	%rd158, %rd71;
	shl.b64 	%rd159, %rd11, 2;
	add.s64 	%rd160, %rd158, %rd159;
	st.global.f32 	[%rd160], %f40;
$L__BB2_50:
	ret;

}
	// .globl	min_pool2d_backward_f32
.visible .entry min_pool2d_backward_f32(
	.param .align 8 .b8 min_pool2d_backward_f32_param_0[72],
	.param .u64 .ptr .align 1 min_pool2d_backward_f32_param_1,
	.param .u64 .ptr .align 1 min_pool2d_backward_f32_param_2,
	.param .u64 .ptr .align 1 min_pool2d_backward_f32_param_3,
	.param .u64 .ptr .align 1 min_pool2d_backward_f32_param_4,
	.param .u64 .ptr .align 1 min_pool2d_backward_f32_param_5,
	.param .u64 .ptr .align 1 min_pool2d_backward_f32_param_6
)
{
	.reg .pred 	%p<49>;
	.reg .b32 	%r<59>;
	.reg .b32 	%f<33>;
	.reg .b64 	%rd<193>;

	ld.param.u64 	%rd4, [min_pool2d_backward_f32_param_0];
	ld.param.u64 	%rd5, [min_pool2d_backward_f32_param_0+8];
	ld.param.u64 	%rd6, [min_pool2d_backward_f32_param_0+16];
	ld.param.u64 	%rd10, [min_pool2d_backward_f32_param_0+48];
	ld.param.u64 	%rd12, [min_pool2d_backward_f32_param_0+64];
	ld.param.u64 	%rd11, [min_pool2d_backward_f32_param_0+56];
	ld.param.u64 	%rd9, [min_pool2d_backward_f32_param_0+40];
	ld.param.u64 	%rd7, [min_pool2d_backward_f32_param_0+24];
	ld.param.u64 	%rd8, [min_pool2d_backward_f32_param_0+32];
	ld.param.u64 	%rd89, [min_pool2d_backward_f32_param_2];
	ld.param.u64 	%rd87, [min_pool2d_backward_f32_param_3];
	ld.param.u64 	%rd88, [min_pool2d_backward_f32_param_4];
	ld.param.u64 	%rd90, [min_pool2d_backward_f32_param_5];
	ld.param.u64 	%rd91, [min_pool2d_backward_f32_param_6];
	cvta.to.global.u64 	%rd1, %rd91;
	cvta.to.global.u64 	%rd2, %rd90;
	cvta.to.global.u64 	%rd3, %rd89;
	mov.u32 	%r1, %ctaid.x;
	mov.u32 	%r2, %ntid.x;
	mov.u32 	%r3, %tid.x;
	mad.lo.s32 	%r4, %r1, %r2, %r3;
	mul.lo.s64 	%rd92, %rd7, %rd8;
	mul.lo.s64 	%rd93, %rd92, %rd9;
	mul.lo.s64 	%rd94, %rd93, %rd11;
	cvt.u64.u32 	%rd13, %r4;
	setp.le.u64 	%p1, %rd94, %rd13;
	@%p1 bra 	$L__BB3_77;
	and.b64  	%rd95, %rd11, -4294967296;
	setp.ne.s64 	%p2, %rd95, 0;
	@%p2 bra 	$L__BB3_3;
	cvt.u32.u64 	%r5, %rd11;
	cvt.u32.u64 	%r6, %rd13;
	div.u32 	%r7, %r6, %r5;
	mul.lo.s32 	%r8, %r7, %r5;
	sub.s32 	%r9, %r6, %r8;
	cvt.u64.u32 	%rd171, %r7;
	cvt.u64.u32 	%rd172, %r9;
	bra.uni 	$L__BB3_4;
$L__BB3_3:
	div.u64 	%rd171, %rd13, %rd11;
	mul.lo.s64 	%rd96, %rd171, %rd11;
	sub.s64 	%rd172, %rd13, %rd96;
$L__BB3_4:
	and.b64  	%rd97, %rd9, -4294967296;
	setp.ne.s64 	%p3, %rd97, 0;
	@%p3 bra 	$L__BB3_6;
	cvt.u32.u64 	%r10, %rd9;
	cvt.u32.u64 	%r11, %rd171;
	div.u32 	%r12, %r11, %r10;
	mul.lo.s32 	%r13, %r12, %r10;
	sub.s32 	%r14, %r11, %r13;
	cvt.u64.u32 	%rd173, %r12;
	cvt.u64.u32 	%rd174, %r14;
	bra.uni 	$L__BB3_7;
$L__BB3_6:
	div.u64 	%rd173, %rd171, %rd9;
	mul.lo.s64 	%rd98, %rd173, %rd9;
	sub.s64 	%rd174, %rd171, %rd98;
$L__BB3_7:
	and.b64  	%rd99, %rd8, -4294967296;
	setp.ne.s64 	%p4, %rd99, 0;
	@%p4 bra 	$L__BB3_9;
	cvt.u32.u64 	%r15, %rd8;
	cvt.u32.u64 	%r16, %rd173;
	div.u32 	%r17, %r16, %r15;
	mul.lo.s32 	%r18, %r17, %r15;
	sub.s32 	%r19, %r16, %r18;
	cvt.u64.u32 	%rd175, %r17;
	cvt.u64.u32 	%rd176, %r19;
	bra.uni 	$L__BB3_10;
$L__BB3_9:
	div.u64 	%rd175, %rd173, %rd8;
	mul.lo.s64 	%rd100, %rd175, %rd8;
	sub.s64 	%rd176, %rd173, %rd100;
$L__BB3_10:
	and.b64  	%rd101, %rd7, -4294967296;
	setp.ne.s64 	%p5, %rd101, 0;
	@%p5 bra 	$L__BB3_12;
	cvt.u32.u64 	%r20, %rd7;
	cvt.u32.u64 	%r21, %rd175;
	rem.u32 	%r22, %r21, %r20;
	cvt.u64.u32 	%rd177, %r22;
	bra.uni 	$L__BB3_13;
$L__BB3_12:
	rem.u64 	%rd177, %rd175, %rd7;
$L__BB3_13:
	cvta.to.global.u64 	%rd102, %rd87;
	shl.b64 	%rd103, %rd13, 2;
	add.s64 	%rd104, %rd102, %rd103;
	ld.global.f32 	%f1, [%rd104];
	setp.eq.s64 	%p6, %rd4, 0;
	mov.f32 	%f31, 0f00000000;
	@%p6 bra 	$L__BB3_76;
	add.s64 	%rd35, %rd174, %rd6;
	add.s64 	%rd36, %rd172, %rd6;
	and.b64  	%rd37, %rd4, -2;
	neg.s64 	%rd38, %rd37;
	mov.f32 	%f31, 0f00000000;
	mov.b64 	%rd178, 0;
	cvt.u32.u64 	%r47, %rd5;
$L__BB3_15:
	setp.eq.s64 	%p7, %rd4, 1;
	sub.s64 	%rd40, %rd35, %rd178;
	mov.b64 	%rd188, 0;
	@%p7 bra 	$L__BB3_56;
	mov.b64 	%rd179, 0;
	cvt.u32.u64 	%r36, %rd40;
	rem.u32 	%r37, %r36, %r47;
	div.u32 	%r40, %r36, %r47;
$L__BB3_17:
	setp.lt.u64 	%p8, %rd35, %rd178;
	@%p8 bra 	$L__BB3_36;
	or.b64  	%rd108, %rd40, %rd5;
	and.b64  	%rd109, %rd108, -4294967296;
	setp.ne.s64 	%p9, %rd109, 0;
	@%p9 bra 	$L__BB3_20;
	cvt.u64.u32 	%rd180, %r37;
	bra.uni 	$L__BB3_21;
$L__BB3_20:
	rem.u64 	%rd180, %rd40, %rd5;
$L__BB3_21:
	setp.ne.s64 	%p10, %rd180, 0;
	@%p10 bra 	$L__BB3_36;
	@%p9 bra 	$L__BB3_24;
	cvt.u64.u32 	%rd181, %r40;
	bra.uni 	$L__BB3_25;
$L__BB3_24:
	div.u64 	%rd181, %rd40, %rd5;
$L__BB3_25:
	setp.ge.u64 	%p12, %rd181, %rd10;
	setp.lt.u64 	%p13, %rd36, %rd179;
	or.pred  	%p14, %p12, %p13;
	@%p14 bra 	$L__BB3_36;
	sub.s64 	%rd48, %rd36, %rd179;
	or.b64  	%rd112, %rd48, %rd5;
	and.b64  	%rd113, %rd112, -4294967296;
	setp.ne.s64 	%p15, %rd113, 0;
	@%p15 bra 	$L__BB3_28;
	cvt.u32.u64 	%r30, %rd48;
	rem.u32 	%r31, %r30, %r47;
	cvt.u64.u32 	%rd182, %r31;
	bra.uni 	$L__BB3_29;
$L__BB3_28:
	rem.u64 	%rd182, %rd48, %rd5;
$L__BB3_29:
	setp.ne.s64 	%p16, %rd182, 0;
	@%p16 bra 	$L__BB3_36;
	or.b64  	%rd114, %rd48, %rd5;
	and.b64  	%rd115, %rd114, -4294967296;
	setp.ne.s64 	%p17, %rd115, 0;
	@%p17 bra 	$L__BB3_32;
	cvt.u32.u64 	%r33, %rd48;
	div.u32 	%r34, %r33, %r47;
	cvt.u64.u32 	%rd183, %r34;
	bra.uni 	$L__BB3_33;
$L__BB3_32:
	div.u64 	%rd183, %rd48, %rd5;
$L__BB3_33:
	setp.ge.u64 	%p18, %rd183, %rd12;
	@%p18 bra 	$L__BB3_36;
	ld.global.u64 	%rd116, [%rd3];
	mul.lo.s64 	%rd117, %rd116, %rd177;
	ld.global.u64 	%rd118, [%rd3+8];
	mad.lo.s64 	%rd119, %rd118, %rd176, %rd117;
	ld.global.u64 	%rd120, [%rd3+16];
	mad.lo.s64 	%rd121, %rd120, %rd181, %rd119;
	ld.global.u64 	%rd122, [%rd3+24];
	mad.lo.s64 	%rd55, %rd122, %rd183, %rd121;
	shl.b64 	%rd123, %rd55, 2;
	add.s64 	%rd124, %rd2, %rd123;
	ld.global.f32 	%f17, [%rd124];
	setp.neu.f32 	%p19, %f17, %f1;
	@%p19 bra 	$L__BB3_36;
	add.s64 	%rd126, %rd1, %rd123;
	ld.global.f32 	%f18, [%rd126];
	add.f32 	%f31, %f31, %f18;
$L__BB3_36:
	@%p8 bra 	$L__BB3_55;
	or.b64  	%rd127, %rd40, %rd5;
	and.b64  	%rd128, %rd127, -4294967296;
	setp.ne.s64 	%p21, %rd128, 0;
	@%p21 bra 	$L__BB3_39;
	cvt.u64.u32 	%rd184, %r37;
	bra.uni 	$L__BB3_40;
$L__BB3_39:
	rem.u64 	%rd184, %rd40, %rd5;
$L__BB3_40:
	setp.ne.s64 	%p22, %rd184, 0;
	@%p22 bra 	$L__BB3_55;
	@%p21 bra 	$L__BB3_43;
	cvt.u64.u32 	%rd185, %r40;
	bra.uni 	$L__BB3_44;
$L__BB3_43:
	div.u64 	%rd185, %rd40, %rd5;
$L__BB3_44:
	setp.ge.u64 	%p24, %rd185, %rd10;
	setp.le.u64 	%p25, %rd36, %rd179;
	or.pred  	%p26, %p24, %p25;
	@%p26 bra 	$L__BB3_55;
	not.b64 	%rd131, %rd179;
	add.s64 	%rd62, %rd36, %rd131;
	or.b64  	%rd132, %rd62, %rd5;
	and.b64  	%rd133, %rd132, -4294967296;
	setp.ne.s64 	%p27, %rd133, 0;
	@%p27 bra 	$L__BB3_47;
	cvt.u32.u64 	%r42, %rd62;
	rem.u32 	%r43, %r42, %r47;
	cvt.u64.u32 	%rd186, %r43;
	bra.uni 	$L__BB3_48;
$L__BB3_47:
	rem.u64 	%rd186, %rd62, %rd5;
$L__BB3_48:
	setp.ne.s64 	%p28, %rd186, 0;
	@%p28 bra 	$L__BB3_55;
	or.b64  	%rd134, %rd62, %rd5;
	and.b64  	%rd135, %rd134, -4294967296;
	setp.ne.s64 	%p29, %rd135, 0;
	@%p29 bra 	$L__BB3_51;
	cvt.u32.u64 	%r45, %rd62;
	div.u32 	%r46, %r45, %r47;
	cvt.u64.u32 	%rd187, %r46;
	bra.uni 	$L__BB3_52;
$L__BB3_51:
	div.u64 	%rd187, %rd62, %rd5;
$L__BB3_52:
	setp.ge.u64 	%p30, %rd187, %rd12;
	@%p30 bra 	$L__BB3_55;
	ld.global.u64 	%rd136, [%rd3];
	mul.lo.s64 	%rd137, %rd136, %rd177;
	ld.global.u64 	%rd138, [%rd3+8];
	mad.lo.s64 	%rd139, %rd138, %rd176, %rd137;
	ld.global.u64 	%rd140, [%rd3+16];
	mad.lo.s64 	%rd141, %rd140, %rd185, %rd139;
	ld.global.u64 	%rd142, [%rd3+24];
	mad.lo.s64 	%rd69, %rd142, %rd187, %rd141;
	shl.b64 	%rd143, %rd69, 2;
	add.s64 	%rd144, %rd2, %rd143;
	ld.global.f32 	%f19, [%rd144];
	setp.neu.f32 	%p31, %f19, %f1;
	@%p31 bra 	$L__BB3_55;
	add.s64 	%rd146, %rd1, %rd143;
	ld.global.f32 	%f20, [%rd146];
	add.f32 	%f31, %f31, %f20;
$L__BB3_55:
	add.s64 	%rd179, %rd179, 2;
	add.s64 	%rd147, %rd38, %rd179;
	setp.ne.s64 	%p32, %rd147, 0;
	mov.u64 	%rd188, %rd37;
	@%p32 bra 	$L__BB3_17;
$L__BB3_56:
	mov.f32 	%f9, %f31;
	setp.lt.u64 	%p33, %rd35, %rd178;
	and.b64  	%rd148, %rd4, 1;
	setp.eq.b64 	%p34, %rd148, 1;
	not.pred 	%p35, %p34;
	or.pred  	%p36, %p35, %p33;
	selp.f32 	%f31, %f9, %f31, %p34;
	@%p36 bra 	$L__BB3_75;
	or.b64  	%rd149, %rd40, %rd5;
	and.b64  	%rd150, %rd149, -4294967296;
	setp.ne.s64 	%p37, %rd150, 0;
	@%p37 bra 	$L__BB3_59;
	cvt.u32.u64 	%r48, %rd40;
	rem.u32 	%r49, %r48, %r47;
	cvt.u64.u32 	%rd189, %r49;
	bra.uni 	$L__BB3_60;
$L__BB3_59:
	rem.u64 	%rd189, %rd40, %rd5;
$L__BB3_60:
	setp.ne.s64 	%p38, %rd189, 0;
	mov.f32 	%f31, %f9;
	@%p38 bra 	$L__BB3_75;
	@%p37 bra 	$L__BB3_63;
	cvt.u32.u64 	%r51, %rd40;
	div.u32 	%r52, %r51, %r47;
	cvt.u64.u32 	%rd190, %r52;
	bra.uni 	$L__BB3_64;
$L__BB3_63:
	div.u64 	%rd190, %rd40, %rd5;
$L__BB3_64:
	setp.ge.u64 	%p40, %rd190, %rd10;
	setp.lt.u64 	%p41, %rd36, %rd188;
	or.pred  	%p42, %p40, %p41;
	mov.f32 	%f31, %f9;
	@%p42 bra 	$L__BB3_75;
	sub.s64 	%rd78, %rd36, %rd188;
	or.b64  	%rd153, %rd78, %rd5;
	and.b64  	%rd154, %rd153, -4294967296;
	setp.ne.s64 	%p43, %rd154, 0;
	@%p43 bra 	$L__BB3_67;
	cvt.u32.u64 	%r54, %rd78;
	rem.u32 	%r55, %r54, %r47;
	cvt.u64.u32 	%rd191, %r55;
	bra.uni 	$L__BB3_68;
$L__BB3_67:
	rem.u64 	%rd191, %rd78, %rd5;
$L__BB3_68:
	setp.ne.s64 	%p44, %rd191, 0;
	mov.f32 	%f31, %f9;
	@%p44 bra 	$L__BB3_75;
	@%p43 bra 	$L__BB3_71;
	cvt.u32.u64 	%r57, %rd78;
	div.u32 	%r58, %r57, %r47;
	cvt.u64.u32 	%rd192, %r58;
	bra.uni 	$L__BB3_72;
$L__BB3_71:
	div.u64 	%rd192, %rd78, %rd5;
$L__BB3_72:
	setp.ge.u64 	%p46, %rd192, %rd12;
	mov.f32 	%f31, %f9;
	@%p46 bra 	$L__BB3_75;
	ld.global.u64 	%rd157, [%rd3];
	mul.lo.s64 	%rd158, %rd157, %rd177;
	ld.global.u64 	%rd159, [%rd3+8];
	mad.lo.s64 	%rd160, %rd159, %rd176, %rd158;
	ld.global.u64 	%rd161, [%rd3+16];
	mad.lo.s64 	%rd162, %rd161, %rd190, %rd160;
	ld.global.u64 	%rd163, [%rd3+24];
	mad.lo.s64 	%rd85, %rd163, %rd192, %rd162;
	shl.b64 	%rd164, %rd85, 2;
	add.s64 	%rd165, %rd2, %rd164;
	ld.global.f32 	%f21, [%rd165];
	setp.neu.f32 	%p47, %f21, %f1;
	mov.f32 	%f31, %f9;
	@%p47 bra 	$L__BB3_75;
	add.s64 	%rd167, %rd1, %rd164;
	ld.global.f32 	%f22, [%rd167];
	add.f32 	%f31, %f9, %f22;
$L__BB3_75:
	add.s64 	%rd178, %rd178, 1;
	setp.ne.s64 	%p48, %rd178, %rd4;
	@%p48 bra 	$L__BB3_15;
$L__BB3_76:
	cvta.to.global.u64 	%rd168, %rd88;
	shl.b64 	%rd169, %rd13, 2;
	add.s64 	%rd170, %rd168, %rd169;
	ld.global.f32 	%f23, [%rd170];
	add.f32 	%f24, %f31, %f23;
	st.global.f32 	[%rd170], %f24;
$L__BB3_77:
	ret;

}
	// .globl	max_pool2d_forward_f32
.visible .entry max_pool2d_forward_f32(
	.param .align 8 .b8 max_pool2d_forward_f32_param_0[72],
	.param .u64 .ptr .align 1 max_pool2d_forward_f32_param_1,
	.param .u64 .ptr .align 1 max_pool2d_forward_f32_param_2,
	.param .u64 .ptr .align 1 max_pool2d_forward_f32_param_3,
	.param .u64 .ptr .align 1 max_pool2d_forward_f32_param_4
)
{
	.reg .pred 	%p<37>;
	.reg .b32 	%r<23>;
	.reg .b32 	%f<42>;
	.reg .b64 	%rd<172>;

	ld.param.u64 	%rd69, [max_pool2d_forward_f32_param_0+56];
	ld.param.u64 	%rd67, [max_pool2d_forward_f32_param_0+40];
	ld.param.u64 	%rd64, [max_pool2d_forward_f32_param_0+16];
	ld.param.u64 	%rd63, [max_pool2d_forward_f32_param_0+8];
	ld.param.u64 	%rd62, [max_pool2d_forward_f32_param_0];
	ld.param.u64 	%rd70, [max_pool2d_forward_f32_param_0+64];
	ld.param.u64 	%rd68, [max_pool2d_forward_f32_param_0+48];
	ld.param.u64 	%rd66, [max_pool2d_forward_f32_param_0+32];
	ld.param.u64 	%rd65, [max_pool2d_forward_f32_param_0+24];
	ld.param.u64 	%rd72, [max_pool2d_forward_f32_param_1];
	ld.param.u64 	%rd73, [max_pool2d_forward_f32_param_3];
	ld.param.u64 	%rd71, [max_pool2d_forward_f32_param_4];
	cvta.to.global.u64 	%rd1, %rd73;
	cvta.to.global.u64 	%rd2, %rd72;
	mov.u32 	%r1, %ctaid.x;
	mov.u32 	%r2, %ntid.x;
	mov.u32 	%r3, %tid.x;
	mad.lo.s32 	%r4, %r1, %r2, %r3;
	mul.lo.s64 	%rd74, %rd65, %rd66;
	mul.lo.s64 	%rd75, %rd74, %rd68;
	mul.lo.s64 	%rd76, %rd75, %rd70;
	cvt.u64.u32 	%rd11, %r4;
	setp.le.u64 	%p3, %rd76, %rd11;
	@%p3 bra 	$L__BB4_50;
	and.b64  	%rd77, %rd70, -4294967296;
	setp.ne.s64 	%p4, %rd77, 0;
	@%p4 bra 	$L__BB4_3;
	cvt.u32.u64 	%r5, %rd70;
	cvt.u32.u64 	%r6, %rd11;
	div.u32 	%r7, %r6, %r5;
	mul.lo.s32 	%r8, %r7, %r5;
	sub.s32 	%r9, %r6, %r8;
	cvt.u64.u32 	%rd161, %r7;
	cvt.u64.u32 	%rd162, %r9;
	bra.uni 	$L__BB4_4;
$L__BB4_3:
	div.u64 	%rd161, %rd11, %rd70;
	mul.lo.s64 	%rd78, %rd161, %rd70;
	sub.s64 	%rd162, %rd11, %rd78;
$L__BB4_4:
	and.b64  	%rd79, %rd68, -4294967296;
	setp.ne.s64 	%p5, %rd79, 0;
	@%p5 bra 	$L__BB4_6;
	cvt.u32.u64 	%r10, %rd68;
	cvt.u32.u64 	%r11, %rd161;
	div.u32 	%r12, %r11, %r10;
	mul.lo.s32 	%r13, %r12, %r10;
	sub.s32 	%r14, %r11, %r13;
	cvt.u64.u32 	%rd163, %r12;
	cvt.u64.u32 	%rd164, %r14;
	bra.uni 	$L__BB4_7;
$L__BB4_6:
	div.u64 	%rd163, %rd161, %rd68;
	mul.lo.s64 	%rd80, %rd163, %rd68;
	sub.s64 	%rd164, %rd161, %rd80;
$L__BB4_7:
	and.b64  	%rd81, %rd66, -4294967296;
	setp.ne.s64 	%p6, %rd81, 0;
	@%p6 bra 	$L__BB4_9;
	cvt.u32.u64 	%r15, %rd66;
	cvt.u32.u64 	%r16, %rd163;
	div.u32 	%r17, %r16, %r15;
	mul.lo.s32 	%r18, %r17, %r15;
	sub.s32 	%r19, %r16, %r18;
	cvt.u64.u32 	%rd165, %r17;
	cvt.u64.u32 	%rd166, %r19;
	bra.uni 	$L__BB4_10;
$L__BB4_9:
	div.u64 	%rd165, %rd163, %rd66;
	mul.lo.s64 	%rd82, %rd165, %rd66;
	sub.s64 	%rd166, %rd163, %rd82;
$L__BB4_10:
	and.b64  	%rd83, %rd65, -4294967296;
	setp.ne.s64 	%p7, %rd83, 0;
	@%p7 bra 	$L__BB4_12;
	cvt.u32.u64 	%r20, %rd65;
	cvt.u32.u64 	%r21, %rd165;
	rem.u32 	%r22, %r21, %r20;
	cvt.u64.u32 	%rd167, %r22;
	bra.uni 	$L__BB4_13;
$L__BB4_12:
	rem.u64 	%rd167, %rd165, %rd65;
$L__BB4_13:
	setp.eq.s64 	%p8, %rd62, 0;
	mov.f32 	%f40, 0fFF800000;
	@%p8 bra 	$L__BB4_49;
	mul.lo.s64 	%rd33, %rd164, %rd63;
	mul.lo.s64 	%rd34, %rd162, %rd63;
	and.b64  	%rd35, %rd62, 3;
	and.b64  	%rd36, %rd62, -4;
	add.s64 	%rd37, %rd34, 1;
	add.s64 	%rd38, %rd34, 2;
	mov.f32 	%f40, 0fFF800000;
	mov.b64 	%rd168, 0;
$L__BB4_15:
	setp.lt.u64 	%p9, %rd62, 4;
	add.s64 	%rd40, %rd168, %rd33;
	sub.s64 	%rd41, %rd40, %rd64;
	mov.b64 	%rd171, 0;
	@%p9 bra 	$L__BB4_34;
	setp.ge.u64 	%p10, %rd41, %rd67;
	setp.lt.u64 	%p11, %rd40, %rd64;
	or.pred  	%p1, %p11, %p10;
	mov.b64 	%rd170, 0;
	mov.u64 	%rd169, %rd36;
$L__BB4_17:
	@%p1 bra 	$L__BB4_21;
	add.s64 	%rd44, %rd170, %rd34;
	setp.lt.u64 	%p12, %rd44, %rd64;
	@%p12 bra 	$L__BB4_21;
	sub.s64 	%rd45, %rd44, %rd64;
	setp.ge.u64 	%p13, %rd45, %rd69;
	@%p13 bra 	$L__BB4_21;
	ld.global.u64 	%rd87, [%rd2];
	mul.lo.s64 	%rd88, %rd87, %rd167;
	ld.global.u64 	%rd89, [%rd2+8];
	mad.lo.s64 	%rd90, %rd89, %rd166, %rd88;
	ld.global.u64 	%rd91, [%rd2+16];
	mad.lo.s64 	%rd92, %rd91, %rd41, %rd90;
	ld.global.u64 	%rd93, [%rd2+24];
	mad.lo.s64 	%rd94, %rd93, %rd45, %rd92;
	shl.b64 	%rd95, %rd94, 2;
	add.s64 	%rd96, %rd1, %rd95;
	ld.global.f32 	%f23, [%rd96];
	max.f32 	%f40, %f40, %f23;
$L__BB4_21:
	@%p1 bra 	$L__BB4_25;
	add.s64 	%rd46, %rd170, %rd37;
	setp.lt.u64 	%p14, %rd46, %rd64;
	@%p14 bra 	$L__BB4_25;
	sub.s64 	%rd47, %rd46, %rd64;
	setp.ge.u64 	%p15, %rd47, %rd69;
	@%p15 bra 	$L__BB4_25;
	ld.global.u64 	%rd97, [%rd2];
	mul.lo.s64 	%rd98, %rd97, %rd167;
	ld.global.u64 	%rd99, [%rd2+8];
	mad.lo.s64 	%rd100, %rd99, %rd166, %rd98;
	ld.global.u64 	%rd101, [%rd2+16];
	mad.lo.s64 	%rd102, %rd101, %rd41, %rd100;
	ld.global.u64 	%rd103, [%rd2+24];
	mad.lo.s64 	%rd104, %rd103, %rd47, %rd102;
	shl.b64 	%rd105, %rd104, 2;
	add.s64 	%rd106, %rd1, %rd105;
	ld.global.f32 	%f24, [%rd106];
	max.f32 	%f40, %f40, %f24;
$L__BB4_25:
	@%p1 bra 	$L__BB4_29;
	add.s64 	%rd48, %rd170, %rd38;
	setp.lt.u64 	%p16, %rd48, %rd64;
	@%p16 bra 	$L__BB4_29;
	sub.s64 	%rd49, %rd48, %rd64;
	setp.ge.u64 	%p17, %rd49, %rd69;
	@%p17 bra 	$L__BB4_29;
	ld.global.u64 	%rd107, [%rd2];
	mul.lo.s64 	%rd108, %rd107, %rd167;
	ld.global.u64 	%rd109, [%rd2+8];
	mad.lo.s64 	%rd110, %rd109, %rd166, %rd108;
	ld.global.u64 	%rd111, [%rd2+16];
	mad.lo.s64 	%rd112, %rd111, %rd41, %rd110;
	ld.global.u64 	%rd113, [%rd2+24];
	mad.lo.s64 	%rd114, %rd113, %rd49, %rd112;
	shl.b64 	%rd115, %rd114, 2;
	add.s64 	%rd116, %rd1, %rd115;
	ld.global.f32 	%f25, [%rd116];
	max.f32 	%f40, %f40, %f25;
$L__BB4_29:
	@%p1 bra 	$L__BB4_33;
	add.s64 	%rd117, %rd34, %rd170;
	add.s64 	%rd50, %rd117, 3;
	setp.lt.u64 	%p18, %rd50, %rd64;
	@%p18 bra 	$L__BB4_33;
	sub.s64 	%rd51, %rd50, %rd64;
	setp.ge.u64 	%p19, %rd51, %rd69;
	@%p19 bra 	$L__BB4_33;
	ld.global.u64 	%rd118, [%rd2];
	mul.lo.s64 	%rd119, %rd118, %rd167;
	ld.global.u64 	%rd120, [%rd2+8];
	mad.lo.s64 	%rd121, %rd120, %rd166, %rd119;
	ld.global.u64 	%rd122, [%rd2+16];
	mad.lo.s64 	%rd123, %rd122, %rd41, %rd121;
	ld.global.u64 	%rd124, [%rd2+24];
	mad.lo.s64 	%rd125, %rd124, %rd51, %rd123;
	shl.b64 	%rd126, %rd125, 2;
	add.s64 	%rd127, %rd1, %rd126;
	ld.global.f32 	%f26, [%rd127];
	max.f32 	%f40, %f40, %f26;
$L__BB4_33:
	add.s64 	%rd170, %rd170, 4;
	add.s64 	%rd169, %rd169, -4;
	setp.ne.s64 	%p20, %rd169, 0;
	mov.u64 	%rd171, %rd36;
	@%p20 bra 	$L__BB4_17;
$L__BB4_34:
	setp.eq.s64 	%p21, %rd35, 0;
	@%p21 bra 	$L__BB4_48;
	setp.ge.u64 	%p22, %rd41, %rd67;
	setp.lt.u64 	%p23, %rd40, %rd64;
	or.pred  	%p2, %p23, %p22;
	@%p2 bra 	$L__BB4_39;
	add.s64 	%rd55, %rd171, %rd34;
	setp.lt.u64 	%p24, %rd55, %rd64;
	@%p24 bra 	$L__BB4_39;
	sub.s64 	%rd56, %rd55, %rd64;
	setp.ge.u64 	%p25, %rd56, %rd69;
	@%p25 bra 	$L__BB4_39;
	ld.global.u64 	%rd128, [%rd2];
	mul.lo.s64 	%rd129, %rd128, %rd167;
	ld.global.u64 	%rd130, [%rd2+8];
	mad.lo.s64 	%rd131, %rd130, %rd166, %rd129;
	ld.global.u64 	%rd132, [%rd2+16];
	mad.lo.s64 	%rd133, %rd132, %rd41, %rd131;
	ld.global.u64 	%rd134, [%rd2+24];
	mad.lo.s64 	%rd135, %rd134, %rd56, %rd133;
	shl.b64 	%rd136, %rd135, 2;
	add.s64 	%rd137, %rd1, %rd136;
	ld.global.f32 	%f27, [%rd137];
	max.f32 	%f40, %f40, %f27;
$L__BB4_39:
	setp.eq.s64 	%p26, %rd35, 1;
	@%p26 bra 	$L__BB4_48;
	@%p2 bra 	$L__BB4_44;
	add.s64 	%rd57, %rd171, %rd37;
	setp.lt.u64 	%p27, %rd57, %rd64;
	@%p27 bra 	$L__BB4_44;
	sub.s64 	%rd58, %rd57, %rd64;
	setp.ge.u64 	%p28, %rd58, %rd69;
	@%p28 bra 	$L__BB4_44;
	ld.global.u64 	%rd138, [%rd2];
	mul.lo.s64 	%rd139, %rd138, %rd167;
	ld.global.u64 	%rd140, [%rd2+8];
	mad.lo.s64 	%rd141, %rd140, %rd166, %rd139;
	ld.global.u64 	%rd142, [%rd2+16];
	mad.lo.s64 	%rd143, %rd142, %rd41, %rd141;
	ld.global.u64 	%rd144, [%rd2+24];
	mad.lo.s64 	%rd145, %rd144, %rd58, %rd143;
	shl.b64 	%rd146, %rd145, 2;
	add.s64 	%rd147, %rd1, %rd146;
	ld.global.f32 	%f28, [%rd147];
	max.f32 	%f40, %f40, %f28;
$L__BB4_44:
	setp.eq.s64 	%p31, %rd35, 2;
	or.pred  	%p32, %p23, %p31;
	or.pred  	%p33, %p32, %p22;
	@%p33 bra 	$L__BB4_48;
	add.s64 	%rd59, %rd171, %rd38;
	setp.lt.u64 	%p34, %rd59, %rd64;
	@%p34 bra 	$L__BB4_48;
	sub.s64 	%rd60, %rd59, %rd64;
	setp.ge.u64 	%p35, %rd60, %rd69;
	@%p35 bra 	$L__BB4_48;
	ld.global.u64 	%rd148, [%rd2];
	mul.lo.s64 	%rd149, %rd148, %rd167;
	ld.global.u64 	%rd150, [%rd2+8];
	mad.lo.s64 	%rd151, %rd150, %rd166, %rd149;
	ld.global.u64 	%rd152, [%rd2+16];
	mad.lo.s64 	%rd153, %rd152, %rd41, %rd151;
	ld.global.u64 	%rd154, [%rd2+24];
	mad.lo.s64 	%rd155, %rd154, %rd60, %rd153;
	shl.b64 	%rd156, %rd155, 2;
	add.s64 	%rd157, %rd1, %rd156;
	ld.global.f32 	%f29, [%rd157];
	max.f32 	%f40, %f40, %f29;
$L__BB4_48:
	add.s64 	%rd168, %rd168, 1;
	setp.ne.s64 	%p36, %rd168, %rd62;
	@%p36 bra 	$L__BB4_15;
$L__BB4_49:
	cvta.to.global.u64 	%rd158, %rd71;
	shl.b64 	%rd159, %rd11, 2;
	add.s64 	%rd160, %rd158, %rd159;
	st.global.f32 	[%rd160], %f40;
$L__BB4_50:
	ret;

}
	// .globl	max_pool2d_backward_f32
.visible .entry max_pool2d_backward_f32(
	.param .align 8 .b8 max_pool2d_backward_f32_param_0[72],
	.param .u64 .ptr .align 1 max_pool2d_backward_f32_param_1,
	.param .u64 .ptr .align 1 max_pool2d_backward_f32_param_2,
	.param .u64 .ptr .align 1 max_pool2d_backward_f32_param_3,
	.param .u64 .ptr .align 1 max_pool2d_backward_f32_param_4,
	.param .u64 .ptr .align 1 max_pool2d_backward_f32_param_5,
	.param .u64 .ptr .align 1 max_pool2d_backward_f32_param_6
)
{
	.reg .pred 	%p<49>;
	.reg .b32 	%r<59>;
	.reg .b32 	%f<33>;
	.reg .b64 	%rd<193>;

	ld.param.u64 	%rd4, [max_pool2d_backward_f32_param_0];
	ld.param.u64 	%rd5, [max_pool2d_backward_f32_param_0+8];
	ld.param.u64 	%rd6, [max_pool2d_backward_f32_param_0+16];
	ld.param.u64 	%rd10, [max_pool2d_backward_f32_param_0+48];
	ld.param.u64 	%rd12, [max_pool2d_backward_f32_param_0+64];
	ld.param.u64 	%rd11, [max_pool2d_backward_f32_param_0+56];
	ld.param.u64 	%rd9, [max_pool2d_backward_f32_param_0+40];
	ld.param.u64 	%rd7, [max_pool2d_backward_f32_param_0+24];
	ld.param.u64 	%rd8, [max_pool2d_backward_f32_param_0+32];
	ld.param.u64 	%rd89, [max_pool2d_backward_f32_param_2];
	ld.param.u64 	%rd87, [max_pool2d_backward_f32_param_3];
	ld.param.u64 	%rd88, [max_pool2d_backward_f32_param_4];
	ld.param.u64 	%rd90, [max_pool2d_backward_f32_param_5];
	ld.param.u64 	%rd91, [max_pool2d_backward_f32_param_6];
	cvta.to.global.u64 	%rd1, %rd91;
	cvta.to.global.u64 	%rd2, %rd90;
	cvta.to.global.u64 	%rd3, %rd89;
	mov.u32 	%r1, %ctaid.x;
	mov.u32 	%r2, %ntid.x;
	mov.u32 	%r3, %tid.x;
	mad.lo.s32 	%r4, %r1, %r2, %r3;
	mul.lo.s64 	%rd92, %rd7, %rd8;
	mul.lo.s64 	%rd93, %rd92, %rd9;
	mul.lo.s64 	%rd94, %rd93, %rd11;
	cvt.u64.u32 	%rd13, %r4;
	setp.le.u64 	%p1, %rd94, %rd13;
	@%p1 bra 	$L__BB5_77;
	and.b64  	%rd95, %rd11, -4294967296;
	setp.ne.s64 	%p2, %rd95, 0;
	@%p2 bra 	$L__BB5_3;
	cvt.u32.u64 	%r5, %rd11;
	cvt.u32.u64 	%r6, %rd13;
	div.u32 	%r7, %r6, %r5;
	mul.lo.s32 	%r8, %r7, %r5;
	sub.s32 	%r9, %r6, %r8;
	cvt.u64.u32 	%rd171, %r7;
	cvt.u64.u32 	%rd172, %r9;
	bra.uni 	$L__BB5_4;
$L__BB5_3:
	div.u64 	%rd171, %rd13, %rd11;
	mul.lo.s64 	%rd96, %rd171, %rd11;
	sub.s64 	%rd172, %rd13, %rd96;
$L__BB5_4:
	and.b64  	%rd97, %rd9, -4294967296;
	setp.ne.s64 	%p3, %rd97, 0;
	@%p3 bra 	$L__BB5_6;
	cvt.u32.u64 	%r10, %rd9;
	cvt.u32.u64 	%r11, %rd171;
	div.u32 	%r12, %r11, %r10;
	mul.lo.s32 	%r13, %r12, %r10;
	sub.s32 	%r14, %r11, %r13;
	cvt.u64.u32 	%rd173, %r12;
	cvt.u64.u32 	%rd174, %r14;
	bra.uni 	$L__BB5_7;
$L__BB5_6:
	div.u64 	%rd173, %rd171, %rd9;
	mul.lo.s64 	%rd98, %rd173, %rd9;
	sub.s64 	%rd174, %rd171, %rd98;
$L__BB5_7:
	and.b64  	%rd99, %rd8, -4294967296;
	setp.ne.s64 	%p4, %rd99, 0;
	@%p4 bra 	$L__BB5_9;
	cvt.u32.u64 	%r15, %rd8;
	cvt.u32.u64 	%r16, %rd173;
	div.u32 	%r17, %r16, %r15;
	mul.lo.s32 	%r18, %r17, %r15;
	sub.s32 	%r19, %r16, %r18;
	cvt.u64.u32 	%rd175, %r17;
	cvt.u64.u32 	%rd176, %r19;
	bra.uni 	$L__BB5_10;
$L__BB5_9:
	div.u64 	%rd175, %rd173, %rd8;
	mul.lo.s64 	%rd100, %rd175, %rd8;
	sub.s64 	%rd176, %rd173, %rd100;
$L__BB5_10:
	and.b64  	%rd101, %rd7, -4294967296;
	setp.ne.s64 	%p5, %rd101, 0;
	@%p5 bra 	$L__BB5_12;
	cvt.u32.u64 	%r20, %rd7;
	cvt.u32.u64 	%r21, %rd175;
	rem.u32 	%r22, %r21, %r20;
	cvt.u64.u32 	%rd177, %r22;
	bra.uni 	$L__BB5_13;
$L__BB5_12:
	rem.u64 	%rd177, %rd175, %rd7;
$L__BB5_13:
	cvta.to.global.u64 	%rd102, %rd87;
	shl.b64 	%rd103, %rd13, 2;
	add.s64 	%rd104, %rd102, %rd103;
	ld.global.f32 	%f1, [%rd104];
	setp.eq.s64 	%p6, %rd4, 0;
	mov.f32 	%f31, 0f00000000;
	@%p6 bra 	$L__BB5_76;
	add.s64 	%rd35, %rd174, %rd6;
	add.s64 	%rd36, %rd172, %rd6;
	and.b64  	%rd37, %rd4, -2;
	neg.s64 	%rd38, %rd37;
	mov.f32 	%f31, 0f00000000;
	mov.b64 	%rd178, 0;
	cvt.u32.u64 	%r47, %rd5;
$L__BB5_15:
	setp.eq.s64 	%p7, %rd4, 1;
	sub.s64 	%rd40, %rd35, %rd178;
	mov.b64 	%rd188, 0;
	@%p7 bra 	$L__BB5_56;
	mov.b64 	%rd179, 0;
	cvt.u32.u64 	%r36, %rd40;
	rem.u32 	%r37, %r36, %r47;
	div.u32 	%r40, %r36, %r47;
$L__BB5_17:
	setp.lt.u64 	%p8, %rd35, %rd178;
	@%p8 bra 	$L__BB5_36;
	or.b64  	%rd108, %rd40, %rd5;
	and.b64  	%rd109, %rd108, -4294967296;
	setp.ne.s64 	%p9, %rd109, 0;
	@%p9 bra 	$L__BB5_20;
	cvt.u64.u32 	%rd180, %r37;
	bra.uni 	$L__BB5_21;
$L__BB5_20:
	rem.u64 	%rd180, %rd40, %rd5;
$L__BB5_21:
	setp.ne.s64 	%p10, %rd180, 0;
	@%p10 bra 	$L__BB5_36;
	@%p9 bra 	$L__BB5_24;
	cvt.u64.u32 	%rd181, %r40;
	bra.uni 	$L__BB5_25;
$L__BB5_24:
	div.u64 	%rd181, %rd40, %rd5;
$L__BB5_25:
	setp.ge.u64 	%p12, %rd181, %rd10;
	setp.lt.u64 	%p13, %rd36, %rd179;
	or.pred  	%p14, %p12, %p13;
	@%p14 bra 	$L__BB5_36;
	sub.s64 	%rd48, %rd36, %rd179;
	or.b64  	%rd112, %rd48, %rd5;
	and.b64  	%rd113, %rd112, -4294967296;
	setp.ne.s64 	%p15, %rd113, 0;
	@%p15 bra 	$L__BB5_28;
	cvt.u32.u64 	%r30, %rd48;
	rem.u32 	%r31, %r30, %r47;
	cvt.u64.u32 	%rd182, %r31;
	bra.uni 	$L__BB5_29;
$L__BB5_28:
	rem.u64 	%rd182, %rd48, %rd5;
$L__BB5_29:
	setp.ne.s64 	%p16, %rd182, 0;
	@%p16 bra 	$L__BB5_36;
	or.b64  	%rd114, %rd48, %rd5;
	and.b64  	%rd115, %rd114, -4294967296;
	setp.ne.s64 	%p17, %rd115, 0;
	@%p17 bra 	$L__BB5_32;
	cvt.u32.u64 	%r33, %rd48;
	div.u32 	%r34, %r33, %r47;
	cvt.u64.u32 	%rd183, %r34;
	bra.uni 	$L__BB5_33;
$L__BB5_32:
	div.u64 	%rd183, %rd48, %rd5;
$L__BB5_33:
	setp.ge.u64 	%p18, %rd183, %rd12;
	@%p18 bra 	$L__BB5_36;
	ld.global.u64 	%rd116, [%rd3];
	mul.lo.s64 	%rd117, %rd116, %rd177;
	ld.global.u64 	%rd118, [%rd3+8];
	mad.lo.s64 	%rd119, %rd118, %rd176, %rd117;
	ld.global.u64 	%rd120, [%rd3+16];
	mad.lo.s64 	%rd121, %rd120, %rd181, %rd119;
	ld.global.u64 	%rd122, [%rd3+24];
	mad.lo.s64 	%rd55, %rd122, %rd183, %rd121;
	shl.b64 	%rd123, %rd55, 2;
	add.s64 	%rd124, %rd2, %rd123;
	ld.global.f32 	%f17, [%rd124];
	setp.neu.f32 	%p19, %f17, %f1;
	@%p19 bra 	$L__BB5_36;
	add.s64 	%rd126, %rd1, %rd123;
	ld.global.f32 	%f18, [%rd126];
	add.f32 	%f31, %f31, %f18;
$L__BB5_36:
	@%p8 bra 	$L__BB5_55;
	or.b64  	%rd127, %rd40, %rd5;
	and.b64  	%rd128, %rd127, -4294967296;
	setp.ne.s64 	%p21, %rd128, 0;
	@%p21 bra 	$L__BB5_39;
	cvt.u64.u32 	%rd184, %r37;
	bra.uni 	$L__BB5_40;
$L__BB5_39:
	rem.u64 	%rd184, %rd40, %rd5;
$L__BB5_40:
	setp.ne.s64 	%p22, %rd184, 0;
	@%p22 bra 	$L__BB5_55;
	@%p21 bra 	$L__BB5_43;
	cvt.u64.u32 	%rd185, %r40;
	bra.uni 	$L__BB5_44;
$L__BB5_43:
	div.u64 	%rd185, %rd40, %rd5;
$L__BB5_44:
	setp.ge.u64 	%p24, %rd185, %rd10;
	setp.le.u64 	%p25, %rd36, %rd179;
	or.pred  	%p26, %p24, %p25;
	@%p26 bra 	$L__BB5_55;
	not.b64 	%rd131, %rd179;
	add.s64 	%rd62, %rd36, %rd131;
	or.b64  	%rd132, %rd62, %rd5;
	and.b64  	%rd133, %rd132, -4294967296;
	setp.ne.s64 	%p27, %rd133, 0;
	@%p27 bra 	$L__BB5_47;
	cvt.u32.u64 	%r42, %rd62;
	rem.u32 	%r43, %r42, %r47;
	cvt.u64.u32 	%rd186, %r43;
	bra.uni 	$L__BB5_48;
$L__BB5_47:
	rem.u64 	%rd186, %rd62, %rd5;
$L__BB5_48:
	setp.ne.s64 	%p28, %rd186, 0;
	@%p28 bra 	$L__BB5_55;
	or.b64  	%rd134, %rd62, %rd5;
	and.b64  	%rd135, %rd134, -4294967296;
	setp.ne.s64 	%p29, %rd135, 0;
	@%p29 bra 	$L__BB5_51;
	cvt.u32.u64 	%r45, %rd62;
	div.u32 	%r46, %r45, %r47;
	cvt.u64.u32 	%rd187, %r46;
	bra.uni 	$L__BB5_52;
$L__BB5_51:
	div.u64 	%rd187, %rd62, %rd5;
$L__BB5_52:
	setp.ge.u64 	%p30, %rd187, %rd12;
	@%p30 bra 	$L__BB5_55;
	ld.global.u64 	%rd136, [%rd3];
	mul.lo.s64 	%rd137, %rd136, %rd177;
	ld.global.u64 	%rd138, [%rd3+8];
	mad.lo.s64 	%rd139, %rd138, %rd176, %rd137;
	ld.global.u64 	%rd140, [%rd3+16];
	mad.lo.s64 	%rd141, %rd140, %rd185, %rd139;
	ld.global.u64 	%rd142, [%rd3+24];
	mad.lo.s64 	%rd69, %rd142, %rd187, %rd141;
	shl.b64 	%rd143, %rd69, 2;
	add.s64 	%rd144, %rd2, %rd143;
	ld.global.f32 	%f19, [%rd144];
	setp.neu.f32 	%p31, %f19, %f1;
	@%p31 bra 	$L__BB5_55;
	add.s64 	%rd146, %rd1, %rd143;
	ld.global.f32 	%f20, [%rd146];
	add.f32 	%f31, %f31, %f20;
$L__BB5_55:
	add.s64 	%rd179, %rd179, 2;
	add.s64 	%rd147, %rd38, %rd179;
	setp.ne.s64 	%p32, %rd147, 0;
	mov.u64 	%rd188, %rd37;
	@%p32 bra 	$L__BB5_17;
$L__BB5_56:
	mov.f32 	%f9, %f31;
	setp.lt.u64 	%p33, %rd35, %rd178;
	and.b64  	%rd148, %rd4, 1;
	setp.eq.b64 	%p34, %rd148, 1;
	not.pred 	%p35, %p34;
	or.pred  	%p36, %p35, %p33;
	selp.f32 	%f31, %f9, %f31, %p34;
	@%p36 bra 	$L__BB5_75;
	or.b64  	%rd149, %rd40, %rd5;
	and.b64  	%rd150, %rd149, -4294967296;
	setp.ne.s64 	%p37, %rd150, 0;
	@%p37 bra 	$L__BB5_59;
	cvt.u32.u64 	%r48, %rd40;
	rem.u32 	%r49, %r48, %r47;
	cvt.u64.u32 	%rd189, %r49;
	bra.uni 	$L__BB5_60;
$L__BB5_59:
	rem.u64 	%rd189, %rd40, %rd5;
$L__BB5_60:
	setp.ne.s64 	%p38, %rd189, 0;
	mov.f32 	%f31, %f9;
	@%p38 bra 	$L__BB5_75;
	@%p37 bra 	$L__BB5_63;
	cvt.u32.u64 	%r51, %rd40;
	div.u32 	%r52, %r51, %r47;
	cvt.u64.u32 	%rd190, %r52;
	bra.uni 	$L__BB5_64;
$L__BB5_63:
	div.u64 	%rd190, %rd40, %rd5;
$L__BB5_64:
	setp.ge.u64 	%p40, %rd190, %rd10;
	setp.lt.u64 	%p41, %rd36, %rd188;
	or.pred  	%p42, %p40, %p41;
	mov.f32 	%f31, %f9;
	@%p42 bra 	$L__BB5_75;
	sub.s64 	%rd78, %rd36, %rd188;
	or.b64  	%rd153, %rd78, %rd5;
	and.b64  	%rd154, %rd153, -4294967296;
	setp.ne.s64 	%p43, %rd154, 0;
	@%p43 bra 	$L__BB5_67;
	cvt.u32.u64 	%r54, %rd78;
	rem.u32 	%r55, %r54, %r47;
	cvt.u64.u32 	%rd191, %r55;
	bra.uni 	$L__BB5_68;
$L__BB5_67:
	rem.u64 	%rd191, %rd78, %rd5;
$L__BB5_68:
	setp.ne.s64 	%p44, %rd191, 0;
	mov.f32 	%f31, %f9;
	@%p44 bra 	$L__BB5_75;
	@%p43 bra 	$L__BB5_71;
	cvt.u32.u64 	%r57, %rd78;
	div.u32 	%r58, %r57, %r47;
	cvt.u64.u32 	%rd192, %r58;
	bra.uni 	$L__BB5_72;
$L__BB5_71:
	div.u64 	%rd192, %rd78, %rd5;
$L__BB5_72:
	setp.ge.u64 	%p46, %rd192, %rd12;
	mov.f32 	%f31, %f9;
	@%p46 bra 	$L__BB5_75;
	ld.global.u64 	%rd157, [%rd3];
	mul.lo.s64 	%rd158, %rd157, %rd177;
	ld.global.u64 	%rd159, [%rd3+8];
	mad.lo.s64 	%rd160, %rd159, %rd176, %rd158;
	ld.global.u64 	%rd161, [%rd3+16];
	mad.lo.s64 	%rd162, %rd161, %rd190, %rd160;
	ld.global.u64 	%rd163, [%rd3+24];
	mad.lo.s64 	%rd85, %rd163, %rd192, %rd162;
	shl.b64 	%rd164, %rd85, 2;
	add.s64 	%rd165, %rd2, %rd164;
	ld.global.f32 	%f21, [%rd165];
	setp.neu.f32 	%p47, %f21, %f1;
	mov.f32 	%f31, %f9;
	@%p47 bra 	$L__BB5_75;
	add.s64 	%rd167, %rd1, %rd164;
	ld.global.f32 	%f22, [%rd167];
	add.f32 	%f31, %f9, %f22;
$L__BB5_75:
	add.s64 	%rd178, %rd178, 1;
	setp.ne.s64 	%p48, %rd178, %rd4;
	@%p48 bra 	$L__BB5_15;
$L__BB5_76:
	cvta.to.global.u64 	%rd168, %rd88;
	shl.b64 	%rd169, %rd13, 2;
	add.s64 	%rd170, %rd168, %rd169;
	ld.global.f32 	%f23, [%rd170];
	add.f32 	%f24, %f31, %f23;
	st.global.f32 	[%rd170], %f24;
$L__BB5_77:
	ret;

}
	// .globl	avg_pool2d_forward_f64
.visible .entry avg_pool2d_forward_f64(
	.param .align 8 .b8 avg_pool2d_forward_f64_param_0[72],
	.param .u64 .ptr .align 1 avg_pool2d_forward_f64_param_1,
	.param .u64 .ptr .align 1 avg_pool2d_forward_f64_param_2,
	.param .u64 .ptr .align 1 avg_pool2d_forward_f64_param_3,
	.param .u64 .ptr .align 1 avg_pool2d_forward_f64_param_4
)
{
	.reg .pred 	%p<37>;
	.reg .b32 	%r<23>;
	.reg .b64 	%rd<173>;
	.reg .b64 	%fd<44>;

	ld.param.u64 	%rd69, [avg_pool2d_forward_f64_param_0+56];
	ld.param.u64 	%rd67, [avg_pool2d_forward_f64_param_0+40];
	ld.param.u64 	%rd64, [avg_pool2d_forward_f64_param_0+16];
	ld.param.u64 	%rd63, [avg_pool2d_forward_f64_param_0+8];
	ld.param.u64 	%rd62, [avg_pool2d_forward_f64_param_0];
	ld.param.u64 	%rd70, [avg_pool2d_forward_f64_param_0+64];
	ld.param.u64 	%rd68, [avg_pool2d_forward_f64_param_0+48];
	ld.param.u64 	%rd66, [avg_pool2d_forward_f64_param_0+32];
	ld.param.u64 	%rd65, [avg_pool2d_forward_f64_param_0+24];
	ld.param.u64 	%rd72, [avg_pool2d_forward_f64_param_1];
	ld.param.u64 	%rd73, [avg_pool2d_forward_f64_param_3];
	ld.param.u64 	%rd71, [avg_pool2d_forward_f64_param_4];
	cvta.to.global.u64 	%rd1, %rd73;
	cvta.to.global.u64 	%rd2, %rd72;
	mov.u32 	%r1, %ctaid.x;
	mov.u32 	%r2, %ntid.x;
	mov.u32 	%r3, %tid.x;
	mad.lo.s32 	%r4, %r1, %r2, %r3;
	mul.lo.s64 	%rd74, %rd65, %rd66;
	mul.lo.s64 	%rd75, %rd74, %rd68;
	mul.lo.s64 	%rd76, %rd75, %rd70;
	cvt.u64.u32 	%rd11, %r4;
	setp.le.u64 	%p3, %rd76, %rd11;
	@%p3 bra 	$L__BB6_50;
	and.b64  	%rd77, %rd70, -4294967296;
	setp.ne.s64 	%p4, %rd77, 0;
	@%p4 bra 	$L__BB6_3;
	cvt.u32.u64 	%r5, %rd70;
	cvt.u32.u64 	%r6, %rd11;
	div.u32 	%r7, %r6, %r5;
	mul.lo.s32 	%r8, %r7, %r5;
	sub.s32 	%r9, %r6, %r8;
	cvt.u64.u32 	%rd162, %r7;
	cvt.u64.u32 	%rd163, %r9;
	bra.uni 	$L__BB6_4;
$L__BB6_3:
	div.u64 	%rd162, %rd11, %rd70;
	mul.lo.s64 	%rd78, %rd162, %rd70;
	sub.s64 	%rd163, %rd11, %rd78;
$L__BB6_4:
	and.b64  	%rd79, %rd68, -4294967296;
	setp.ne.s64 	%p5, %rd79, 0;
	@%p5 bra 	$L__BB6_6;
	cvt.u32.u64 	%r10, %rd68;
	cvt.u32.u64 	%r11, %rd162;
	div.u32 	%r12, %r11, %r10;
	mul.lo.s32 	%r13, %r12, %r10;
	sub.s32 	%r14, %r11, %r13;
	cvt.u64.u32 	%rd164, %r12;
	cvt.u64.u32 	%rd165, %r14;
	bra.uni 	$L__BB6_7;
$L__BB6_6:
	div.u64 	%rd164, %rd162, %rd68;
	mul.lo.s64 	%rd80, %rd164, %rd68;
	sub.s64 	%rd165, %rd162, %rd80;
$L__BB6_7:
	and.b64  	%rd81, %rd66, -4294967296;
	setp.ne.s64 	%p6, %rd81, 0;
	@%p6 bra 	$L__BB6_9;
	cvt.u32.u64 	%r15, %rd66;
	cvt.u32.u64 	%r16, %rd164;
	div.u32 	%r17, %r16, %r15;
	mul.lo.s32 	%r18, %r17, %r15;
	sub.s32 	%r19, %r16, %r18;
	cvt.u64.u32 	%rd166, %r17;
	cvt.u64.u32 	%rd167, %r19;
	bra.uni 	$L__BB6_10;
$L__BB6_9:
	div.u64 	%rd166, %rd164, %rd66;
	mul.lo.s64 	%rd82, %rd166, %rd66;
	sub.s64 	%rd167, %rd164, %rd82;
$L__BB6_10:
	and.b64  	%rd83, %rd65, -4294967296;
	setp.ne.s64 	%p7, %rd83, 0;
	@%p7 bra 	$L__BB6_12;
	cvt.u32.u64 	%r20, %rd65;
	cvt.u32.u64 	%r21, %rd166;
	rem.u32 	%r22, %r21, %r20;
	cvt.u64.u32 	%rd168, %r22;
	bra.uni 	$L__BB6_13;
$L__BB6_12:
	rem.u64 	%rd168, %rd166, %rd65;
$L__BB6_13:
	setp.eq.s64 	%p8, %rd62, 0;
	mov.f64 	%fd42, 0d0000000000000000;
	@%p8 bra 	$L__BB6_49;
	mul.lo.s64 	%rd33, %rd165, %rd63;
	mul.lo.s64 	%rd34, %rd163, %rd63;
	and.b64  	%rd35, %rd62, 3;
	and.b64  	%rd36, %rd62, -4;
	add.s64 	%rd37, %rd34, 1;
	add.s64 	%rd38, %rd34, 2;
	mov.f64 	%fd42, 0d0000000000000000;
	mov.b64 	%rd169, 0;
$L__BB6_15:
	setp.lt.u64 	%p9, %rd62, 4;
	add.s64 	%rd40, %rd169, %rd33;
	sub.s64 	%rd41, %rd40, %rd64;
	mov.b64 	%rd172, 0;
	@%p9 bra 	$L__BB6_34;
	setp.ge.u64 	%p10, %rd41, %rd67;
	setp.lt.u64 	%p11, %rd40, %rd64;
	or.pred  	%p1, %p11, %p10;
	mov.b64 	%rd171, 0;
	mov.u64 	%rd170, %rd36;
$L__BB6_17:
	@%p1 bra 	$L__BB6_21;
	add.s64 	%rd44, %rd171, %rd34;
	setp.lt.u64 	%p12, %rd44, %rd64;
	@%p12 bra 	$L__BB6_21;
	sub.s64 	%rd45, %rd44, %rd64;
	setp.ge.u64 	%p13, %rd45, %rd69;
	@%p13 bra 	$L__BB6_21;
	ld.global.u64 	%rd87, [%rd2];
	mul.lo.s64 	%rd88, %rd87, %rd168;
	ld.global.u64 	%rd89, [%rd2+8];
	mad.lo.s64 	%rd90, %rd89, %rd167, %rd88;
	ld.global.u64 	%rd91, [%rd2+16];
	mad.lo.s64 	%rd92, %rd91, %rd41, %rd90;
	ld.global.u64 	%rd93, [%rd2+24];
	mad.lo.s64 	%rd94, %rd93, %rd45, %rd92;
	shl.b64 	%rd95, %rd94, 3;
	add.s64 	%rd96, %rd1, %rd95;
	ld.global.f64 	%fd23, [%rd96];
	add.f64 	%fd42, %fd42, %fd23;
$L__BB6_21:
	@%p1 bra 	$L__BB6_25;
	add.s64 	%rd46, %rd171, %rd37;
	setp.lt.u64 	%p14, %rd46, %rd64;
	@%p14 bra 	$L__BB6_25;
	sub.s64 	%rd47, %rd46, %rd64;
	setp.ge.u64 	%p15, %rd47, %rd69;
	@%p15 bra 	$L__BB6_25;
	ld.global.u64 	%rd97, [%rd2];
	mul.lo.s64 	%rd98, %rd97, %rd168;
	ld.global.u64 	%rd99, [%rd2+8];
	mad.lo.s64 	%rd100, %rd99, %rd167, %rd98;
	ld.global.u64 	%rd101, [%rd2+16];
	mad.lo.s64 	%rd102, %rd101, %rd41, %rd100;
	ld.global.u64 	%rd103, [%rd2+24];
	mad.lo.s64 	%rd104, %rd103, %rd47, %rd102;
	shl.b64 	%rd105, %rd104, 3;
	add.s64 	%rd106, %rd1, %rd105;
	ld.global.f64 	%fd24, [%rd106];
	add.f64 	%fd42, %fd42, %fd24;
$L__BB6_25:
	@%p1 bra 	$L__BB6_29;
	add.s64 	%rd48, %rd171, %rd38;
	setp.lt.u64 	%p16, %rd48, %rd64;
	@%p16 bra 	$L__BB6_29;
	sub.s64 	%rd49, %rd48, %rd64;
	setp.ge.u64 	%p17, %rd49, %rd69;
	@%p17 bra 	$L__BB6_29;
	ld.global.u64 	%rd107, [%rd2];
	mul.lo.s64 	%rd108, %rd107, %rd168;
	ld.global.u64 	%rd109, [%rd2+8];
	mad.lo.s64 	%rd110, %rd109, %rd167, %rd108;
	ld.global.u64 	%rd111, [%rd2+16];
	mad.lo.s64 	%rd112, %rd111, %rd41, %rd110;
	ld.global.u64 	%rd113, [%rd2+24];
	mad.lo.s64 	%rd114, %rd113, %rd49, %rd112;
	shl.b64 	%rd115, %rd114, 3;
	add.s64 	%rd116, %rd1, %rd115;
	ld.global.f64 	%fd25, [%rd116];
	add.f64 	%fd42, %fd42, %fd25;
$L__BB6_29:
	@%p1 bra 	$L__BB6_33;
	add.s64 	%rd117, %rd34, %rd171;
	add.s64 	%rd50, %rd117, 3;
	setp.lt.u64 	%p18, %rd50, %rd64;
	@%p18 bra 	$L__BB6_33;
	sub.s64 	%rd51, %rd50, %rd64;
	setp.ge.u64 	%p19, %rd51, %rd69;
	@%p19 bra 	$L__BB6_33;
	ld.global.u64 	%rd118, [%rd2];
	mul.lo.s64 	%rd119, %rd118, %rd168;
	ld.global.u64 	%rd120, [%rd2+8];
	mad.lo.s64 	%rd121, %rd120, %rd167, %rd119;
	ld.global.u64 	%rd122, [%rd2+16];
	mad.lo.s64 	%rd123, %rd122, %rd41, %rd121;
	ld.global.u64 	%rd124, [%rd2+24];
	mad.lo.s64 	%rd125, %rd124, %rd51, %rd123;
	shl.b64 	%rd126, %rd125, 3;
	add.s64 	%rd127, %rd1, %rd126;
	ld.global.f64 	%fd26, [%rd127];
	add.f64 	%fd42, %fd42, %fd26;
$L__BB6_33:
	add.s64 	%rd171, %rd171, 4;
	add.s64 	%rd170, %rd170, -4;
	setp.ne.s64 	%p20, %rd170, 0;
	mov.u64 	%rd172, %rd36;
	@%p20 bra 	$L__BB6_17;
$L__BB6_34:
	setp.eq.s64 	%p21, %rd35, 0;
	@%p21 bra 	$L__BB6_48;
	setp.ge.u64 	%p22, %rd41, %rd67;
	setp.lt.u64 	%p23, %rd40, %rd64;
	or.pred  	%p2, %p23, %p22;
	@%p2 bra 	$L__BB6_39;
	add.s64 	%rd55, %rd172, %rd34;
	setp.lt.u64 	%p24, %rd55, %rd64;
	@%p24 bra 	$L__BB6_39;
	sub.s64 	%rd56, %rd55, %rd64;
	setp.ge.u64 	%p25, %rd56, %rd69;
	@%p25 bra 	$L__BB6_39;
	ld.global.u64 	%rd128, [%rd2];
	mul.lo.s64 	%rd129, %rd128, %rd168;
	ld.global.u64 	%rd130, [%rd2+8];
	mad.lo.s64 	%rd131, %rd130, %rd167, %rd129;
	ld.global.u64 	%rd132, [%rd2+16];
	mad.lo.s64 	%rd133, %rd132, %rd41, %rd131;
	ld.global.u64 	%rd134, [%rd2+24];
	mad.lo.s64 	%rd135, %rd134, %rd56, %rd133;
	shl.b64 	%rd136, %rd135, 3;
	add.s64 	%rd137, %rd1, %rd136;
	ld.global.f64 	%fd27, [%rd137];
	add.f64 	%fd42, %fd42, %fd27;
$L__BB6_39:
	setp.eq.s64 	%p26, %rd35, 1;
	@%p26 bra 	$L__BB6_48;
	@%p2 bra 	$L__BB6_44;
	add.s64 	%rd57, %rd172, %rd37;
	setp.lt.u64 	%p27, %rd57, %rd64;
	@%p27 bra 	$L__BB6_44;
	sub.s64 	%rd58, %rd57, %rd64;
	setp.ge.u64 	%p28, %rd58, %rd69;
	@%p28 bra 	$L__BB6_44;
	ld.global.u64 	%rd138, [%rd2];
	mul.lo.s64 	%rd139, %rd138, %rd168;
	ld.global.u64 	%rd140, [%rd2+8];
	mad.lo.s64 	%rd141, %rd140, %rd167, %rd139;
	ld.global.u64 	%rd142, [%rd2+16];
	mad.lo.s64 	%rd143, %rd142, %rd41, %rd141;
	ld.global.u64 	%rd144, [%rd2+24];
	mad.lo.s64 	%rd145, %rd144, %rd58, %rd143;
	shl.b64 	%rd146, %rd145, 3;
	add.s64 	%rd147, %rd1, %rd146;
	ld.global.f64 	%fd28, [%rd147];
	add.f64 	%fd42, %fd42, %fd28;
$L__BB6_44:
	setp.eq.s64 	%p31, %rd35, 2;
	or.pred  	%p32, %p23, %p31;
	or.pred  	%p33, %p32, %p22;
	@%p33 bra 	$L__BB6_48;
	add.s64 	%rd59, %rd172, %rd38;
	setp.lt.u64 	%p34, %rd59, %rd64;
	@%p34 bra 	$L__BB6_48;
	sub.s64 	%rd60, %rd59, %rd64;
	setp.ge.u64 	%p35, %rd60, %rd69;
	@%p35 bra 	$L__BB6_48;
	ld.global.u64 	%rd148, [%rd2];
	mul.lo.s64 	%rd149, %rd148, %rd168;
	ld.global.u64 	%rd150, [%rd2+8];
	mad.lo.s64 	%rd151, %rd150, %rd167, %rd149;
	ld.global.u64 	%rd152, [%rd2+16];
	mad.lo.s64 	%rd153, %rd152, %rd41, %rd151;
	ld.global.u64 	%rd154, [%rd2+24];
	mad.lo.s64 	%rd155, %rd154, %rd60, %rd153;
	shl.b64 	%rd156, %rd155, 3;
	add.s64 	%rd157, %rd1, %rd156;
	ld.global.f64 	%fd29, [%rd157];
	add.f64 	%fd42, %fd42, %fd29;
$L__BB6_48:
	add.s64 	%rd169, %rd169, 1;
	setp.ne.s64 	%p36, %rd169, %rd62;
	@%p36 bra 	$L__BB6_15;
$L__BB6_49:
	mul.lo.s64 	%rd158, %rd62, %rd62;
	cvt.rn.f64.u64 	%fd30, %rd158;
	div.rn.f64 	%fd31, %fd42, %fd30;
	cvta.to.global.u64 	%rd159, %rd71;
	shl.b64 	%rd160, %rd11, 3;
	add.s64 	%rd161, %rd159, %rd160;
	st.global.f64 	[%rd161], %fd31;
$L__BB6_50:
	ret;

}
	// .globl	avg_pool2d_backward_f64
.visible .entry avg_pool2d_backward_f64(
	.param .align 8 .b8 avg_pool2d_backward_f64_param_0[72],
	.param .u64 .ptr .align 1 avg_pool2d_backward_f64_param_1,
	.param .u64 .ptr .align 1 avg_pool2d_backward_f64_param_2,
	.param .u64 .ptr .align 1 avg_pool2d_backward_f64_param_3,
	.param .u64 .ptr .align 1 avg_pool2d_backward_f64_param_4,
	.param .u64 .ptr .align 1 avg_pool2d_backward_f64_param_5,
	.param .u64 .ptr .align 1 avg_pool2d_backward_f64_param_6
)
{
	.reg .pred 	%p<46>;
	.reg .b32 	%r<59>;
	.reg .b64 	%rd<182>;
	.reg .b64 	%fd<31>;

	ld.param.u64 	%rd3, [avg_pool2d_backward_f64_param_0];
	ld.param.u64 	%rd4, [avg_pool2d_backward_f64_param_0+8];
	ld.param.u64 	%rd5, [avg_pool2d_backward_f64_param_0+16];
	ld.param.u64 	%rd9, [avg_pool2d_backward_f64_param_0+48];
	ld.param.u64 	%rd11, [avg_pool2d_backward_f64_param_0+64];
	ld.param.u64 	%rd10, [avg_pool2d_backward_f64_param_0+56];
	ld.param.u64 	%rd8, [avg_pool2d_backward_f64_param_0+40];
	ld.param.u64 	%rd6, [avg_pool2d_backward_f64_param_0+24];
	ld.param.u64 	%rd7, [avg_pool2d_backward_f64_param_0+32];
	ld.param.u64 	%rd83, [avg_pool2d_backward_f64_param_2];
	ld.param.u64 	%rd84, [avg_pool2d_backward_f64_param_6];
	cvta.to.global.u64 	%rd1, %rd84;
	cvta.to.global.u64 	%rd2, %rd83;
	mov.u32 	%r1, %ctaid.x;
	mov.u32 	%r2, %ntid.x;
	mov.u32 	%r3, %tid.x;
	mad.lo.s32 	%r4, %r1, %r2, %r3;
	mul.lo.s64 	%rd85, %rd6, %rd7;
	mul.lo.s64 	%rd86, %rd85, %rd8;
	mul.lo.s64 	%rd87, %rd86, %rd10;
	cvt.u64.u32 	%rd12, %r4;
	setp.le.u64 	%p1, %rd87, %rd12;
	@%p1 bra 	$L__BB7_74;
	and.b64  	%rd88, %rd10, -4294967296;
	setp.ne.s64 	%p2, %rd88, 0;
	@%p2 bra 	$L__BB7_3;
	cvt.u32.u64 	%r5, %rd10;
	cvt.u32.u64 	%r6, %rd12;
	div.u32 	%r7, %r6, %r5;
	mul.lo.s32 	%r8, %r7, %r5;
	sub.s32 	%r9, %r6, %r8;
	cvt.u64.u32 	%rd160, %r7;
	cvt.u64.u32 	%rd161, %r9;
	bra.uni 	$L__BB7_4;
$L__BB7_3:
	div.u64 	%rd160, %rd12, %rd10;
	mul.lo.s64 	%rd89, %rd160, %rd10;
	sub.s64 	%rd161, %rd12, %rd89;
$L__BB7_4:
	and.b64  	%rd90, %rd8, -4294967296;
	setp.ne.s64 	%p3, %rd90, 0;
	@%p3 bra 	$L__BB7_6;
	cvt.u32.u64 	%r10, %rd8;
	cvt.u32.u64 	%r11, %rd160;
	div.u32 	%r12, %r11, %r10;
	mul.lo.s32 	%r13, %r12, %r10;
	sub.s32 	%r14, %r11, %r13;
	cvt.u64.u32 	%rd162, %r12;
	cvt.u64.u32 	%rd163, %r14;
	bra.uni 	$L__BB7_7;
$L__BB7_6:
	div.u64 	%rd162, %rd160, %rd8;
	mul.lo.s64 	%rd91, %rd162, %rd8;
	sub.s64 	%rd163, %rd160, %rd91;
$L__BB7_7:
	and.b64  	%rd92, %rd7, -4294967296;
	setp.ne.s64 	%p4, %rd92, 0;
	@%p4 bra 	$L__BB7_9;
	cvt.u32.u64 	%r15, %rd7;
	cvt.u32.u64 	%r16, %rd162;
	div.u32 	%r17, %r16, %r15;
	mul.lo.s32 	%r18, %r17, %r15;
	sub.s32 	%r19, %r16, %r18;
	cvt.u64.u32 	%rd164, %r17;
	cvt.u64.u32 	%rd165, %r19;
	bra.uni 	$L__BB7_10;
$L__BB7_9:
	div.u64 	%rd164, %rd162, %rd7;
	mul.lo.s64 	%rd93, %rd164, %rd7;
	sub.s64 	%rd165, %rd162, %rd93;
$L__BB7_10:
	and.b64  	%rd94, %rd6, -4294967296;
	setp.ne.s64 	%p5, %rd94, 0;
	@%p5 bra 	$L__BB7_12;
	cvt.u32.u64 	%r20, %rd6;
	cvt.u32.u64 	%r21, %rd164;
	rem.u32 	%r22, %r21, %r20;
	cvt.u64.u32 	%rd166, %r22;
	bra.uni 	$L__BB7_13;
$L__BB7_12:
	rem.u64 	%rd166, %rd164, %rd6;
$L__BB7_13:
	setp.eq.s64 	%p6, %rd3, 0;
	mov.f64 	%fd29, 0d0000000000000000;
	@%p6 bra 	$L__BB7_73;
	add.s64 	%rd34, %rd163, %rd5;
	add.s64 	%rd35, %rd161, %rd5;
	mov.f64 	%fd29, 0d0000000000000000;
	mov.b64 	%rd167, 0;
	cvt.u32.u64 	%r47, %rd4;
$L__BB7_15:
	setp.eq.s64 	%p7, %rd3, 1;
	sub.s64 	%rd37, %rd34, %rd167;
	mov.b64 	%rd177, 0;
	@%p7 bra 	$L__BB7_54;
	mov.b64 	%rd168, 0;
	cvt.u32.u64 	%r36, %rd37;
	rem.u32 	%r37, %r36, %r47;
	div.u32 	%r40, %r36, %r47;
$L__BB7_17:
	setp.lt.u64 	%p8, %rd34, %rd167;
	@%p8 bra 	$L__BB7_35;
	or.b64  	%rd98, %rd37, %rd4;
	and.b64  	%rd99, %rd98, -4294967296;
	setp.ne.s64 	%p9, %rd99, 0;
	@%p9 bra 	$L__BB7_20;
	cvt.u64.u32 	%rd169, %r37;
	bra.uni 	$L__BB7_21;
$L__BB7_20:
	rem.u64 	%rd169, %rd37, %rd4;
$L__BB7_21:
	setp.ne.s64 	%p10, %rd169, 0;
	@%p10 bra 	$L__BB7_35;
	@%p9 bra 	$L__BB7_24;
	cvt.u64.u32 	%rd170, %r40;
	bra.uni 	$L__BB7_25;
$L__BB7_24:
	div.u64 	%rd170, %rd37, %rd4;
$L__BB7_25:
	setp.ge.u64 	%p12, %rd170, %rd9;
	setp.lt.u64 	%p13, %rd35, %rd168;
	or.pred  	%p14, %p12, %p13;
	@%p14 bra 	$L__BB7_35;
	sub.s64 	%rd45, %rd35, %rd168;
	or.b64  	%rd102, %rd45, %rd4;
	and.b64  	%rd103, %rd102, -4294967296;
	setp.ne.s64 	%p15, %rd103, 0;
	@%p15 bra 	$L__BB7_28;
	cvt.u32.u64 	%r30, %rd45;
	rem.u32 	%r31, %r30, %r47;
	cvt.u64.u32 	%rd171, %r31;
	bra.uni 	$L__BB7_29;
$L__BB7_28:
	rem.u64 	%rd171, %rd45, %rd4;
$L__BB7_29:
	setp.ne.s64 	%p16, %rd171, 0;
	@%p16 bra 	$L__BB7_35;
	or.b64  	%rd104, %rd45, %rd4;
	and.b64  	%rd105, %rd104, -4294967296;
	setp.ne.s64 	%p17, %rd105, 0;
	@%p17 bra 	$L__BB7_32;
	cvt.u32.u64 	%r33, %rd45;
	div.u32 	%r34, %r33, %r47;
	cvt.u64.u32 	%rd172, %r34;
	bra.uni 	$L__BB7_33;
$L__BB7_32:
	div.u64 	%rd172, %rd45, %rd4;
$L__BB7_33:
	setp.ge.u64 	%p18, %rd172, %rd11;
	@%p18 bra 	$L__BB7_35;
	ld.global.u64 	%rd106, [%rd2];
	mul.lo.s64 	%rd107, %rd106, %rd166;
	ld.global.u64 	%rd108, [%rd2+8];
	mad.lo.s64 	%rd109, %rd108, %rd165, %rd107;
	ld.global.u64 	%rd110, [%rd2+16];
	mad.lo.s64 	%rd111, %rd110, %rd170, %rd109;
	ld.global.u64 	%rd112, [%rd2+24];
	mad.lo.s64 	%rd113, %rd112, %rd172, %rd111;
	shl.b64 	%rd114, %rd113, 3;
	add.s64 	%rd115, %rd1, %rd114;
	ld.global.f64 	%fd16, [%rd115];
	add.f64 	%fd29, %fd29, %fd16;
$L__BB7_35:
	@%p8 bra 	$L__BB7_53;
	or.b64  	%rd116, %rd37, %rd4;
	and.b64  	%rd117, %rd116, -4294967296;
	setp.ne.s64 	%p20, %rd117, 0;
	@%p20 bra 	$L__BB7_38;
	cvt.u64.u32 	%rd173, %r37;
	bra.uni 	$L__BB7_39;
$L__BB7_38:
	rem.u64 	%rd173, %rd37, %rd4;
$L__BB7_39:
	setp.ne.s64 	%p21, %rd173, 0;
	@%p21 bra 	$L__BB7_53;
	@%p20 bra 	$L__BB7_42;
	cvt.u64.u32 	%rd174, %r40;
	bra.uni 	$L__BB7_43;
$L__BB7_42:
	div.u64 	%rd174, %rd37, %rd4;
$L__BB7_43:
	setp.ge.u64 	%p23, %rd174, %rd9;
	setp.le.u64 	%p24, %rd35, %rd168;
	or.pred  	%p25, %p23, %p24;
	@%p25 bra 	$L__BB7_53;
	not.b64 	%rd120, %rd168;
	add.s64 	%rd58, %rd35, %rd120;
	or.b64  	%rd121, %rd58, %rd4;
	and.b64  	%rd122, %rd121, -4294967296;
	setp.ne.s64 	%p26, %rd122, 0;
	@%p26 bra 	$L__BB7_46;
	cvt.u32.u64 	%r42, %rd58;
	rem.u32 	%r43, %r42, %r47;
	cvt.u64.u32 	%rd175, %r43;
	bra.uni 	$L__BB7_47;
$L__BB7_46:
	rem.u64 	%rd175, %rd58, %rd4;
$L__BB7_47:
	setp.ne.s64 	%p27, %rd175, 0;
	@%p27 bra 	$L__BB7_53;
	or.b64  	%rd123, %rd58, %rd4;
	and.b64  	%rd124, %rd123, -4294967296;
	setp.ne.s64 	%p28, %rd124, 0;
	@%p28 bra 	$L__BB7_50;
	cvt.u32.u64 	%r45, %rd58;
	div.u32 	%r46, %r45, %r47;
	cvt.u64.u32 	%rd176, %r46;
	bra.uni 	$L__BB7_51;
$L__BB7_50:
	div.u64 	%rd176, %rd58, %rd4;
$L__BB7_51:
	setp.ge.u64 	%p29, %rd176, %rd11;
	@%p29 bra 	$L__BB7_53;
	ld.global.u64 	%rd125, [%rd2];
	mul.lo.s64 	%rd126, %rd125, %rd166;
	ld.global.u64 	%rd127, [%rd2+8];
	mad.lo.s64 	%rd128, %rd127, %rd165, %rd126;
	ld.global.u64 	%rd129, [%rd2+16];
	mad.lo.s64 	%rd130, %rd129, %rd174, %rd128;
	ld.global.u64 	%rd131, [%rd2+24];
	mad.lo.s64 	%rd132, %rd131, %rd176, %rd130;
	shl.b64 	%rd133, %rd132, 3;
	add.s64 	%rd134, %rd1, %rd133;
	ld.global.f64 	%fd17, [%rd134];
	add.f64 	%fd29, %fd29, %fd17;
$L__BB7_53:
	and.b64  	%rd177, %rd3, -2;
	add.s64 	%rd168, %rd168, 2;
	sub.s64 	%rd135, %rd168, %rd177;
	setp.ne.s64 	%p30, %rd135, 0;
	@%p30 bra 	$L__BB7_17;
$L__BB7_54:
	mov.f64 	%fd8, %fd29;
	setp.lt.u64 	%p31, %rd34, %rd167;
	and.b64  	%rd136, %rd3, 1;
	setp.eq.b64 	%p32, %rd136, 1;
	not.pred 	%p33, %p32;
	or.pred  	%p34, %p33, %p31;
	selp.f64 	%fd29, %fd8, %fd29, %p32;
	@%p34 bra 	$L__BB7_72;
	or.b64  	%rd137, %rd37, %rd4;
	and.b64  	%rd138, %rd137, -4294967296;
	setp.ne.s64 	%p35, %rd138, 0;
	@%p35 bra 	$L__BB7_57;
	cvt.u32.u64 	%r48, %rd37;
	rem.u32 	%r49, %r48, %r47;
	cvt.u64.u32 	%rd178, %r49;
	bra.uni 	$L__BB7_58;
$L__BB7_57:
	rem.u64 	%rd178, %rd37, %rd4;
$L__BB7_58:
	setp.ne.s64 	%p36, %rd178, 0;
	mov.f64 	%fd29, %fd8;
	@%p36 bra 	$L__BB7_72;
	@%p35 bra 	$L__BB7_61;
	cvt.u32.u64 	%r51, %rd37;
	div.u32 	%r52, %r51, %r47;
	cvt.u64.u32 	%rd179, %r52;
	bra.uni 	$L__BB7_62;
$L__BB7_61:
	div.u64 	%rd179, %rd37, %rd4;
$L__BB7_62:
	setp.ge.u64 	%p38, %rd179, %rd9;
	setp.lt.u64 	%p39, %rd35, %rd177;
	or.pred  	%p40, %p38, %p39;
	mov.f64 	%fd29, %fd8;
	@%p40 bra 	$L__BB7_72;
	sub.s64 	%rd74, %rd35, %rd177;
	or.b64  	%rd141, %rd74, %rd4;
	and.b64  	%rd142, %rd141, -4294967296;
	setp.ne.s64 	%p41, %rd142, 0;
	@%p41 bra 	$L__BB7_65;
	cvt.u32.u64 	%r54, %rd74;
	rem.u32 	%r55, %r54, %r47;
	cvt.u64.u32 	%rd180, %r55;
	bra.uni 	$L__BB7_66;
$L__BB7_65:
	rem.u64 	%rd180, %rd74, %rd4;
$L__BB7_66:
	setp.ne.s64 	%p42, %rd180, 0;
	mov.f64 	%fd29, %fd8;
	@%p42 bra 	$L__BB7_72;
	@%p41 bra 	$L__BB7_69;
	cvt.u32.u64 	%r57, %rd74;
	div.u32 	%r58, %r57, %r47;
	cvt.u64.u32 	%rd181, %r58;
	bra.uni 	$L__BB7_70;
$L__BB7_69:
	div.u64 	%rd181, %rd74, %rd4;
$L__BB7_70:
	setp.ge.u64 	%p44, %rd181, %rd11;
	mov.f64 	%fd29, %fd8;
	@%p44 bra 	$L__BB7_72;
	ld.global.u64 	%rd145, [%rd2];
	mul.lo.s64 	%rd146, %rd145, %rd166;
	ld.global.u64 	%rd147, [%rd2+8];
	mad.lo.s64 	%rd148, %rd147, %rd165, %rd146;
	ld.global.u64 	%rd149, [%rd2+16];
	mad.lo.s64 	%rd150, %rd149, %rd179, %rd148;
	ld.global.u64 	%rd151, [%rd2+24];
	mad.lo.s64 	%rd152, %rd151, %rd181, %rd150;
	shl.b64 	%rd153, %rd152, 3;
	add.s64 	%rd154, %rd1, %rd153;
	ld.global.f64 	%fd18, [%rd154];
	add.f64 	%fd29, %fd8, %fd18;
$L__BB7_72:
	add.s64 	%rd167, %rd167, 1;
	setp.ne.s64 	%p45, %rd167, %rd3;
	@%p45 bra 	$L__BB7_15;
$L__BB7_73:
	ld.param.u64 	%rd159, [avg_pool2d_backward_f64_param_4];
	mul.lo.s64 	%rd155, %rd3, %rd3;
	cvt.rn.f64.u64 	%fd19, %rd155;
	div.rn.f64 	%fd20, %fd29, %fd19;
	cvta.to.global.u64 	%rd156, %rd159;
	shl.b64 	%rd157, %rd12, 3;
	add.s64 	%rd158, %rd156, %rd157;
	ld.global.f64 	%fd21, [%rd158];
	add.f64 	%fd22, %fd20, %fd21;
	st.global.f64 	[%rd158], %fd22;
$L__BB7_74:
	ret;

}
	// .globl	min_pool2d_forward_f64
.visible .entry min_pool2d_forward_f64(
	.param .align 8 .b8 min_pool2d_forward_f64_param_0[72],
	.param .u64 .ptr .align 1 min_pool2d_forward_f64_param_1,
	.param .u64 .ptr .align 1 min_pool2d_forward_f64_param_2,
	.param .u64 .ptr .align 1 min_pool2d_forward_f64_param_3,
	.param .u64 .ptr .align 1 min_pool2d_forward_f64_param_4
)
{
	.reg .pred 	%p<37>;
	.reg .b32 	%r<23>;
	.reg .b64 	%rd<172>;
	.reg .b64 	%fd<42>;

	ld.param.u64 	%rd69, [min_pool2d_forward_f64_param_0+56];
	ld.param.u64 	%rd67, [min_pool2d_forward_f64_param_0+40];
	ld.param.u64 	%rd64, [min_pool2d_forward_f64_param_0+16];
	ld.param.u64 	%rd63, [min_pool2d_forward_f64_param_0+8];
	ld.param.u64 	%rd62, [min_pool2d_forward_f64_param_0];
	ld.param.u64 	%rd70, [min_pool2d_forward_f64_param_0+64];
	ld.param.u64 	%rd68, [min_pool2d_forward_f64_param_0+48];
	ld.param.u64 	%rd66, [min_pool2d_forward_f64_param_0+32];
	ld.param.u64 	%rd65, [min_pool2d_forward_f64_param_0+24];
	ld.param.u64 	%rd72, [min_pool2d_forward_f64_param_1];
	ld.param.u64 	%rd73, [min_pool2d_forward_f64_param_3];
	ld.param.u64 	%rd71, [min_pool2d_forward_f64_param_4];
	cvta.to.global.u64 	%rd1, %rd73;
	cvta.to.global.u64 	%rd2, %rd72;
	mov.u32 	%r1, %ctaid.x;
	mov.u32 	%r2, %ntid.x;
	mov.u32 	%r3, %tid.x;
	mad.lo.s32 	%r4, %r1, %r2, %r3;
	mul.lo.s64 	%rd74, %rd65, %rd66;
	mul.lo.s64 	%rd75, %rd74, %rd68;
	mul.lo.s64 	%rd76, %rd75, %rd70;
	cvt.u64.u32 	%rd11, %r4;
	setp.le.u64 	%p3, %rd76, %rd11;
	@%p3 bra 	$L__BB8_50;
	and.b64  	%rd77, %rd70, -4294967296;
	setp.ne.s64 	%p4, %rd77, 0;
	@%p4 bra 	$L__BB8_3;
	cvt.u32.u64 	%r5, %rd70;
	cvt.u32.u64 	%r6, %rd11;
	div.u32 	%r7, %r6, %r5;
	mul.lo.s32 	%r8, %r7, %r5;
	sub.s32 	%r9, %r6, %r8;
	cvt.u64.u32 	%rd161, %r7;
	cvt.u64.u32 	%rd162, %r9;
	bra.uni 	$L__BB8_4;
$L__BB8_3:
	div.u64 	%rd161, %rd11, %rd70;
	mul.lo.s64 	%rd78, %rd161, %rd70;
	sub.s64 	%rd162, %rd11, %rd78;
$L__BB8_4:
	and.b64  	%rd79, %rd68, -4294967296;
	setp.ne.s64 	%p5, %rd79, 0;
	@%p5 bra 	$L__BB8_6;
	cvt.u32.u64 	%r10, %rd68;
	cvt.u32.u64 	%r11, %rd161;
	div.u32 	%r12, %r11, %r10;
	mul.lo.s32 	%r13, %r12, %r10;
	sub.s32 	%r14, %r11, %r13;
	cvt.u64.u32 	%rd163, %r12;
	cvt.u64.u32 	%rd164, %r14;
	bra.uni 	$L__BB8_7;
$L__BB8_6:
	div.u64 	%rd163, %rd161, %rd68;
	mul.lo.s64 	%rd80, %rd163, %rd68;
	sub.s64 	%rd164, %rd161, %rd80;
$L__BB8_7:
	and.b64  	%rd81, %rd66, -4294967296;
	setp.ne.s64 	%p6, %rd81, 0;
	@%p6 bra 	$L__BB8_9;
	cvt.u32.u64 	%r15, %rd66;
	cvt.u32.u64 	%r16, %rd163;
	div.u32 	%r17, %r16, %r15;
	mul.lo.s32 	%r18, %r17, %r15;
	sub.s32 	%r19, %r16, %r18;
	cvt.u64.u32 	%rd165, %r17;
	cvt.u64.u32 	%rd166, %r19;
	bra.uni 	$L__BB8_10;
$L__BB8_9:
	div.u64 	%rd165, %rd163, %rd66;
	mul.lo.s64 	%rd82, %rd165, %rd66;
	sub.s64 	%rd166, %rd163, %rd82;
$L__BB8_10:
	and.b64  	%rd83, %rd65, -4294967296;
	setp.ne.s64 	%p7, %rd83, 0;
	@%p7 bra 	$L__BB8_12;
	cvt.u32.u64 	%r20, %rd65;
	cvt.u32.u64 	%r21, %rd165;
	rem.u32 	%r22, %r21, %r20;
	cvt.u64.u32 	%rd167, %r22;
	bra.uni 	$L__BB8_13;
$L__BB8_12:
	rem.u64 	%rd167, %rd165, %rd65;
$L__BB8_13:
	setp.eq.s64 	%p8, %rd62, 0;
	mov.f64 	%fd40, 0d7FF0000000000000;
	@%p8 bra 	$L__BB8_49;
	mul.lo.s64 	%rd33, %rd164, %rd63;
	mul.lo.s64 	%rd34, %rd162, %rd63;
	and.b64  	%rd35, %rd62, 3;
	and.b64  	%rd36, %rd62, -4;
	add.s64 	%rd37, %rd34, 1;
	add.s64 	%rd38, %rd34, 2;
	mov.f64 	%fd40, 0d7FF0000000000000;
	mov.b64 	%rd168, 0;
$L__BB8_15:
	setp.lt.u64 	%p9, %rd62, 4;
	add.s64 	%rd40, %rd168, %rd33;
	sub.s64 	%rd41, %rd40, %rd64;
	mov.b64 	%rd171, 0;
	@%p9 bra 	$L__BB8_34;
	setp.ge.u64 	%p10, %rd41, %rd67;
	setp.lt.u64 	%p11, %rd40, %rd64;
	or.pred  	%p1, %p11, %p10;
	mov.b64 	%rd170, 0;
	mov.u64 	%rd169, %rd36;
$L__BB8_17:
	@%p1 bra 	$L__BB8_21;
	add.s64 	%rd44, %rd170, %rd34;
	setp.lt.u64 	%p12, %rd44, %rd64;
	@%p12 bra 	$L__BB8_21;
	sub.s64 	%rd45, %rd44, %rd64;
	setp.ge.u64 	%p13, %rd45, %rd69;
	@%p13 bra 	$L__BB8_21;
	ld.global.u64 	%rd87, [%rd2];
	mul.lo.s64 	%rd88, %rd87, %rd167;
	ld.global.u64 	%rd89, [%rd2+8];
	mad.lo.s64 	%rd90, %rd89, %rd166, %rd88;
	ld.global.u64 	%rd91, [%rd2+16];
	mad.lo.s64 	%rd92, %rd91, %rd41, %rd90;
	ld.global.u64 	%rd93, [%rd2+24];
	mad.lo.s64 	%rd94, %rd93, %rd45, %rd92;
	shl.b64 	%rd95, %rd94, 3;
	add.s64 	%rd96, %rd1, %rd95;
	ld.global.f64 	%fd23, [%rd96];
	min.f64 	%fd40, %fd40, %fd23;
$L__BB8_21:
	@%p1 bra 	$L__BB8_25;
	add.s64 	%rd46, %rd170, %rd37;
	setp.lt.u64 	%p14, %rd46, %rd64;
	@%p14 bra 	$L__BB8_25;
	sub.s64 	%rd47, %rd46, %rd64;
	setp.ge.u64 	%p15, %rd47, %rd69;
	@%p15 bra 	$L__BB8_25;
	ld.global.u64 	%rd97, [%rd2];
	mul.lo.s64 	%rd98, %rd97, %rd167;
	ld.global.u64 	%rd99, [%rd2+8];
	mad.lo.s64 	%rd100, %rd99, %rd166, %rd98;
	ld.global.u64 	%rd101, [%rd2+16];
	mad.lo.s64 	%rd102, %rd101, %rd41, %rd100;
	ld.global.u64 	%rd103, [%rd2+24];
	mad.lo.s64 	%rd104, %rd103, %rd47, %rd102;
	shl.b64 	%rd105, %rd104, 3;
	add.s64 	%rd106, %rd1, %rd105;
	ld.global.f64 	%fd24, [%rd106];
	min.f64 	%fd40, %fd40, %fd24;
$L__BB8_25:
	@%p1 bra 	$L__BB8_29;
	add.s64 	%rd48, %rd170, %rd38;
	setp.lt.u64 	%p16, %rd48, %rd64;
	@%p16 bra 	$L__BB8_29;
	sub.s64 	%rd49, %rd48, %rd64;
	setp.ge.u64 	%p17, %rd49, %rd69;
	@%p17 bra 	$L__BB8_29;
	ld.global.u64 	%rd107, [%rd2];
	mul.lo.s64 	%rd108, %rd107, %rd167;
	ld.global.u64 	%rd109, [%rd2+8];
	mad.lo.s64 	%rd110, %rd109, %rd166, %rd108;
	ld.global.u64 	%rd111, [%rd2+16];
	mad.lo.s64 	%rd112, %rd111, %rd41, %rd110;
	ld.global.u64 	%rd113, [%rd2+24];
	mad.lo.s64 	%rd114, %rd113, %rd49, %rd112;
	shl.b64 	%rd115, %rd114, 3;
	add.s64 	%rd116, %rd1, %rd115;
	ld.global.f64 	%fd25, [%rd116];
	min.f64 	%fd40, %fd40, %fd25;
$L__BB8_29:
	@%p1 bra 	$L__BB8_33;
	add.s64 	%rd117, %rd34, %rd170;
	add.s64 	%rd50, %rd117, 3;
	setp.lt.u64 	%p18, %rd50, %rd64;
	@%p18 bra 	$L__BB8_33;
	sub.s64 	%rd51, %rd50, %rd64;
	setp.ge.u64 	%p19, %rd51, %rd69;
	@%p19 bra 	$L__BB8_33;
	ld.global.u64 	%rd118, [%rd2];
	mul.lo.s64 	%rd119, %rd118, %rd167;
	ld.global.u64 	%rd120, [%rd2+8];
	mad.lo.s64 	%rd121, %rd120, %rd166, %rd119;
	ld.global.u64 	%rd122, [%rd2+16];
	mad.lo.s64 	%rd123, %rd122, %rd41, %rd121;
	ld.global.u64 	%rd124, [%rd2+24];
	mad.lo.s64 	%rd125, %rd124, %rd51, %rd123;
	shl.b64 	%rd126, %rd125, 3;
	add.s64 	%rd127, %rd1, %rd126;
	ld.global.f64 	%fd26, [%rd127];
	min.f64 	%fd40, %fd40, %fd26;
$L__BB8_33:
	add.s64 	%rd170, %rd170, 4;
	add.s64 	%rd169, %rd169, -4;
	setp.ne.s64 	%p20, %rd169, 0;
	mov.u64 	%rd171, %rd36;
	@%p20 bra 	$L__BB8_17;
$L__BB8_34:
	setp.eq.s64 	%p21, %rd35, 0;
	@%p21 bra 	$L__BB8_48;
	setp.ge.u64 	%p22, %rd41, %rd67;
	setp.lt.u64 	%p23, %rd40, %rd64;
	or.pred  	%p2, %p23, %p22;
	@%p2 bra 	$L__BB8_39;
	add.s64 	%rd55, %rd171, %rd34;
	setp.lt.u64 	%p24, %rd55, %rd64;
	@%p24 bra 	$L__BB8_39;
	sub.s64 	%rd56, %rd55, %rd64;
	setp.ge.u64 	%p25, %rd56, %rd69;
	@%p25 bra 	$L__BB8_39;
	ld.global.u64 	%rd128, [%rd2];
	mul.lo.s64 	%rd129, %rd128, %rd167;
	ld.global.u64 	%rd130, [%rd2+8];
	mad.lo.s64 	%rd131, %rd130, %rd166, %rd129;
	ld.global.u64 	%rd132, [%rd2+16];
	mad.lo.s64 	%rd133, %rd132, %rd41, %rd131;
	ld.global.u64 	%rd134, [%rd2+24];
	mad.lo.s64 	%rd135, %rd134, %rd56, %rd133;
	shl.b64 	%rd136, %rd135, 3;
	add.s64 	%rd137, %rd1, %rd136;
	ld.global.f64 	%fd27, [%rd137];
	min.f64 	%fd40, %fd40, %fd27;
$L__BB8_39:
	setp.eq.s64 	%p26, %rd35, 1;
	@%p26 bra 	$L__BB8_48;
	@%p2 bra 	$L__BB8_44;
	add.s64 	%rd57, %rd171, %rd37;
	setp.lt.u64 	%p27, %rd57, %rd64;
	@%p27 bra 	$L__BB8_44;
	sub.s64 	%rd58, %rd57, %rd64;
	setp.ge.u64 	%p28, %rd58, %rd69;
	@%p28 bra 	$L__BB8_44;
	ld.global.u64 	%rd138, [%rd2];
	mul.lo.s64 	%rd139, %rd138, %rd167;
	ld.global.u64 	%rd140, [%rd2+8];
	mad.lo.s64 	%rd141, %rd140, %rd166, %rd139;
	ld.global.u64 	%rd142, [%rd2+16];
	mad.lo.s64 	%rd143, %rd142, %rd41, %rd141;
	ld.global.u64 	%rd144, [%rd2+24];
	mad.lo.s64 	%rd145, %rd144, %rd58, %rd143;
	shl.b64 	%rd146, %rd145, 3;
	add.s64 	%rd147, %rd1, %rd146;
	ld.global.f64 	%fd28, [%rd147];
	min.f64 	%fd40, %fd40, %fd28;
$L__BB8_44:
	setp.eq.s64 	%p31, %rd35, 2;
	or.pred  	%p32, %p23, %p31;
	or.pred  	%p33, %p32, %p22;
	@%p33 bra 	$L__BB8_48;
	add.s64 	%rd59, %rd171, %rd38;
	setp.lt.u64 	%p34, %rd59, %rd64;
	@%p34 bra 	$L__BB8_48;
	sub.s64 	%rd60, %rd59, %rd64;
	setp.ge.u64 	%p35, %rd60, %rd69;
	@%p35 bra 	$L__BB8_48;
	ld.global.u64 	%rd148, [%rd2];
	mul.lo.s64 	%rd149, %rd148, %rd167;
	ld.global.u64 	%rd150, [%rd2+8];
	mad.lo.s64 	%rd151, %rd150, %rd166, %rd149;
	ld.global.u64 	%rd152, [%rd2+16];
	mad.lo.s64 	%rd153, %rd152, %rd41, %rd151;
	ld.global.u64 	%rd154, [%rd2+24];
	mad.lo.s64 	%rd155, %rd154, %rd60, %rd153;
	shl.b64 	%rd156, %rd155, 3;
	add.s64 	%rd157, %rd1, %rd156;
	ld.global.f64 	%fd29, [%rd157];
	min.f64 	%fd40, %fd40, %fd29;
$L__BB8_48:
	add.s64 	%rd168, %rd168, 1;
	setp.ne.s64 	%p36, %rd168, %rd62;
	@%p36 bra 	$L__BB8_15;
$L__BB8_49:
	cvta.to.global.u64 	%rd158, %rd71;
	shl.b64 	%rd159, %rd11, 3;
	add.s64 	%rd160, %rd158, %rd159;
	st.global.f64 	[%rd160], %fd40;
$L__BB8_50:
	ret;

}
	// .globl	min_pool2d_backward_f64
.visible .entry min_pool2d_backward_f64(
	.param .align 8 .b8 min_pool2d_backward_f64_param_0[72],
	.param .u64 .ptr .align 1 min_pool2d_backward_f64_param_1,
	.param .u64 .ptr .align 1 min_pool2d_backward_f64_param_2,
	.param .u64 .ptr .align 1 min_pool2d_backward_f64_param_3,
	.param .u64 .ptr .align 1 min_pool2d_backward_f64_param_4,
	.param .u64 .ptr .align 1 min_pool2d_backward_f64_param_5,
	.param .u64 .ptr .align 1 min_pool2d_backward_f64_param_6
)
{
	.reg .pred 	%p<49>;
	.reg .b32 	%r<59>;
	.reg .b64 	%rd<194>;
	.reg .b64 	%fd<33>;

	ld.param.u64 	%rd4, [min_pool2d_backward_f64_param_0];
	ld.param.u64 	%rd5, [min_pool2d_backward_f64_param_0+8];
	ld.param.u64 	%rd6, [min_pool2d_backward_f64_param_0+16];
	ld.param.u64 	%rd10, [min_pool2d_backward_f64_param_0+48];
	ld.param.u64 	%rd12, [min_pool2d_backward_f64_param_0+64];
	ld.param.u64 	%rd11, [min_pool2d_backward_f64_param_0+56];
	ld.param.u64 	%rd9, [min_pool2d_backward_f64_param_0+40];
	ld.param.u64 	%rd7, [min_pool2d_backward_f64_param_0+24];
	ld.param.u64 	%rd8, [min_pool2d_backward_f64_param_0+32];
	ld.param.u64 	%rd89, [min_pool2d_backward_f64_param_2];
	ld.param.u64 	%rd87, [min_pool2d_backward_f64_param_3];
	ld.param.u64 	%rd88, [min_pool2d_backward_f64_param_4];
	ld.param.u64 	%rd90, [min_pool2d_backward_f64_param_5];
	ld.param.u64 	%rd91, [min_pool2d_backward_f64_param_6];
	cvta.to.global.u64 	%rd1, %rd91;
	cvta.to.global.u64 	%rd2, %rd90;
	cvta.to.global.u64 	%rd3, %rd89;
	mov.u32 	%r1, %ctaid.x;
	mov.u32 	%r2, %ntid.x;
	mov.u32 	%r3, %tid.x;
	mad.lo.s32 	%r4, %r1, %r2, %r3;
	mul.lo.s64 	%rd92, %rd7, %rd8;
	mul.lo.s64 	%rd93, %rd92, %rd9;
	mul.lo.s64 	%rd94, %rd93, %rd11;
	cvt.u64.u32 	%rd13, %r4;
	setp.le.u64 	%p1, %rd94, %rd13;
	@%p1 bra 	$L__BB9_77;
	and.b64  	%rd95, %rd11, -4294967296;
	setp.ne.s64 	%p2, %rd95, 0;
	@%p2 bra 	$L__BB9_3;
	cvt.u32.u64 	%r5, %rd11;
	cvt.u32.u64 	%r6, %rd13;
	div.u32 	%r7, %r6, %r5;
	mul.lo.s32 	%r8, %r7, %r5;
	sub.s32 	%r9, %r6, %r8;
	cvt.u64.u32 	%rd172, %r7;
	cvt.u64.u32 	%rd173, %r9;
	bra.uni 	$L__BB9_4;
$L__BB9_3:
	div.u64 	%rd172, %rd13, %rd11;
	mul.lo.s64 	%rd96, %rd172, %rd11;
	sub.s64 	%rd173, %rd13, %rd96;
$L__BB9_4:
	and.b64  	%rd97, %rd9, -4294967296;
	setp.ne.s64 	%p3, %rd97, 0;
	@%p3 bra 	$L__BB9_6;
	cvt.u32.u64 	%r10, %rd9;
	cvt.u32.u64 	%r11, %rd172;
	div.u32 	%r12, %r11, %r10;
	mul.lo.s32 	%r13, %r12, %r10;
	sub.s32 	%r14, %r11, %r13;
	cvt.u64.u32 	%rd174, %r12;
	cvt.u64.u32 	%rd175, %r14;
	bra.uni 	$L__BB9_7;
$L__BB9_6:
	div.u64 	%rd174, %rd172, %rd9;
	mul.lo.s64 	%rd98, %rd174, %rd9;
	sub.s64 	%rd175, %rd172, %rd98;
$L__BB9_7:
	and.b64  	%rd99, %rd8, -4294967296;
	setp.ne.s64 	%p4, %rd99, 0;
	@%p4 bra 	$L__BB9_9;
	cvt.u32.u64 	%r15, %rd8;
	cvt.u32.u64 	%r16, %rd174;
	div.u32 	%r17, %r16, %r15;
	mul.lo.s32 	%r18, %r17, %r15;
	sub.s32 	%r19, %r16, %r18;
	cvt.u64.u32 	%rd176, %r17;
	cvt.u64.u32 	%rd177, %r19;
	bra.uni 	$L__BB9_10;
$L__BB9_9:
	div.u64 	%rd176, %rd174, %rd8;
	mul.lo.s64 	%rd100, %rd176, %rd8;
	sub.s64 	%rd177, %rd174, %rd100;
$L__BB9_10:
	and.b64  	%rd101, %rd7, -4294967296;
	setp.ne.s64 	%p5, %rd101, 0;
	@%p5 bra 	$L__BB9_12;
	cvt.u32.u64 	%r20, %rd7;
	cvt.u32.u64 	%r21, %rd176;
	rem.u32 	%r22, %r21, %r20;
	cvt.u64.u32 	%rd178, %r22;
	bra.uni 	$L__BB9_13;
$L__BB9_12:
	rem.u64 	%rd178, %rd176, %rd7;
$L__BB9_13:
	cvta.to.global.u64 	%rd102, %rd87;
	shl.b64 	%rd103, %rd13, 3;
	add.s64 	%rd104, %rd102, %rd103;
	ld.global.f64 	%fd1, [%rd104];
	setp.eq.s64 	%p6, %rd4, 0;
	mov.f64 	%fd31, 0d0000000000000000;
	@%p6 bra 	$L__BB9_76;
	add.s64 	%rd35, %rd175, %rd6;
	add.s64 	%rd36, %rd173, %rd6;
	and.b64  	%rd106, %rd4, -2;
	neg.s64 	%rd37, %rd106;
	mov.f64 	%fd31, 0d0000000000000000;
	mov.b64 	%rd179, 0;
	cvt.u32.u64 	%r47, %rd5;
$L__BB9_15:
	setp.eq.s64 	%p7, %rd4, 1;
	sub.s64 	%rd39, %rd35, %rd179;
	mov.b64 	%rd189, 0;
	@%p7 bra 	$L__BB9_56;
	mov.b64 	%rd180, 0;
	cvt.u32.u64 	%r36, %rd39;
	rem.u32 	%r37, %r36, %r47;
	div.u32 	%r40, %r36, %r47;
$L__BB9_17:
	setp.lt.u64 	%p8, %rd35, %rd179;
	@%p8 bra 	$L__BB9_36;
	or.b64  	%rd109, %rd39, %rd5;
	and.b64  	%rd110, %rd109, -4294967296;
	setp.ne.s64 	%p9, %rd110, 0;
	@%p9 bra 	$L__BB9_20;
	cvt.u64.u32 	%rd181, %r37;
	bra.uni 	$L__BB9_21;
$L__BB9_20:
	rem.u64 	%rd181, %rd39, %rd5;
$L__BB9_21:
	setp.ne.s64 	%p10, %rd181, 0;
	@%p10 bra 	$L__BB9_36;
	@%p9 bra 	$L__BB9_24;
	cvt.u64.u32 	%rd182, %r40;
	bra.uni 	$L__BB9_25;
$L__BB9_24:
	div.u64 	%rd182, %rd39, %rd5;
$L__BB9_25:
	setp.ge.u64 	%p12, %rd182, %rd10;
	setp.lt.u64 	%p13, %rd36, %rd180;
	or.pred  	%p14, %p12, %p13;
	@%p14 bra 	$L__BB9_36;
	sub.s64 	%rd47, %rd36, %rd180;
	or.b64  	%rd113, %rd47, %rd5;
	and.b64  	%rd114, %rd113, -4294967296;
	setp.ne.s64 	%p15, %rd114, 0;
	@%p15 bra 	$L__BB9_28;
	cvt.u32.u64 	%r30, %rd47;
	rem.u32 	%r31, %r30, %r47;
	cvt.u64.u32 	%rd183, %r31;
	bra.uni 	$L__BB9_29;
$L__BB9_28:
	rem.u64 	%rd183, %rd47, %rd5;
$L__BB9_29:
	setp.ne.s64 	%p16, %rd183, 0;
	@%p16 bra 	$L__BB9_36;
	or.b64  	%rd115, %rd47, %rd5;
	and.b64  	%rd116, %rd115, -4294967296;
	setp.ne.s64 	%p17, %rd116, 0;
	@%p17 bra 	$L__BB9_32;
	cvt.u32.u64 	%r33, %rd47;
	div.u32 	%r34, %r33, %r47;
	cvt.u64.u32 	%rd184, %r34;
	bra.uni 	$L__BB9_33;
$L__BB9_32:
	div.u64 	%rd184, %rd47, %rd5;
$L__BB9_33:
	setp.ge.u64 	%p18, %rd184, %rd12;
	@%p18 bra 	$L__BB9_36;
	ld.global.u64 	%rd117, [%rd3];
	mul.lo.s64 	%rd118, %rd117, %rd178;
	ld.global.u64 	%rd119, [%rd3+8];
	mad.lo.s64 	%rd120, %rd119, %rd177, %rd118;
	ld.global.u64 	%rd121, [%rd3+16];
	mad.lo.s64 	%rd122, %rd121, %rd182, %rd120;
	ld.global.u64 	%rd123, [%rd3+24];
	mad.lo.s64 	%rd54, %rd123, %rd184, %rd122;
	shl.b64 	%rd124, %rd54, 3;
	add.s64 	%rd125, %rd2, %rd124;
	ld.global.f64 	%fd17, [%rd125];
	setp.neu.f64 	%p19, %fd17, %fd1;
	@%p19 bra 	$L__BB9_36;
	add.s64 	%rd127, %rd1, %rd124;
	ld.global.f64 	%fd18, [%rd127];
	add.f64 	%fd31, %fd31, %fd18;
$L__BB9_36:
	@%p8 bra 	$L__BB9_55;
	or.b64  	%rd128, %rd39, %rd5;
	and.b64  	%rd129, %rd128, -4294967296;
	setp.ne.s64 	%p21, %rd129, 0;
	@%p21 bra 	$L__BB9_39;
	cvt.u64.u32 	%rd185, %r37;
	bra.uni 	$L__BB9_40;
$L__BB9_39:
	rem.u64 	%rd185, %rd39, %rd5;
$L__BB9_40:
	setp.ne.s64 	%p22, %rd185, 0;
	@%p22 bra 	$L__BB9_55;
	@%p21 bra 	$L__BB9_43;
	cvt.u64.u32 	%rd186, %r40;
	bra.uni 	$L__BB9_44;
$L__BB9_43:
	div.u64 	%rd186, %rd39, %rd5;
$L__BB9_44:
	setp.ge.u64 	%p24, %rd186, %rd10;
	setp.le.u64 	%p25, %rd36, %rd180;
	or.pred  	%p26, %p24, %p25;
	@%p26 bra 	$L__BB9_55;
	not.b64 	%rd132, %rd180;
	add.s64 	%rd61, %rd36, %rd132;
	or.b64  	%rd133, %rd61, %rd5;
	and.b64  	%rd134, %rd133, -4294967296;
	setp.ne.s64 	%p27, %rd134, 0;
	@%p27 bra 	$L__BB9_47;
	cvt.u32.u64 	%r42, %rd61;
	rem.u32 	%r43, %r42, %r47;
	cvt.u64.u32 	%rd187, %r43;
	bra.uni 	$L__BB9_48;
$L__BB9_47:
	rem.u64 	%rd187, %rd61, %rd5;
$L__BB9_48:
	setp.ne.s64 	%p28, %rd187, 0;
	@%p28 bra 	$L__BB9_55;
	or.b64  	%rd135, %rd61, %rd5;
	and.b64  	%rd136, %rd135, -4294967296;
	setp.ne.s64 	%p29, %rd136, 0;
	@%p29 bra 	$L__BB9_51;
	cvt.u32.u64 	%r45, %rd61;
	div.u32 	%r46, %r45, %r47;
	cvt.u64.u32 	%rd188, %r46;
	bra.uni 	$L__BB9_52;
$L__BB9_51:
	div.u64 	%rd188, %rd61, %rd5;
$L__BB9_52:
	setp.ge.u64 	%p30, %rd188, %rd12;
	@%p30 bra 	$L__BB9_55;
	ld.global.u64 	%rd137, [%rd3];
	mul.lo.s64 	%rd138, %rd137, %rd178;
	ld.global.u64 	%rd139, [%rd3+8];
	mad.lo.s64 	%rd140, %rd139, %rd177, %rd138;
	ld.global.u64 	%rd141, [%rd3+16];
	mad.lo.s64 	%rd142, %rd141, %rd186, %rd140;
	ld.global.u64 	%rd143, [%rd3+24];
	mad.lo.s64 	%rd68, %rd143, %rd188, %rd142;
	shl.b64 	%rd144, %rd68, 3;
	add.s64 	%rd145, %rd2, %rd144;
	ld.global.f64 	%fd19, [%rd145];
	setp.neu.f64 	%p31, %fd19, %fd1;
	@%p31 bra 	$L__BB9_55;
	add.s64 	%rd147, %rd1, %rd144;
	ld.global.f64 	%fd20, [%rd147];
	add.f64 	%fd31, %fd31, %fd20;
$L__BB9_55:
	and.b64  	%rd189, %rd4, -2;
	add.s64 	%rd180, %rd180, 2;
	add.s64 	%rd148, %rd37, %rd180;
	setp.ne.s64 	%p32, %rd148, 0;
	@%p32 bra 	$L__BB9_17;
$L__BB9_56:
	mov.f64 	%fd9, %fd31;
	setp.lt.u64 	%p33, %rd35, %rd179;
	and.b64  	%rd149, %rd4, 1;
	setp.eq.b64 	%p34, %rd149, 1;
	not.pred 	%p35, %p34;
	or.pred  	%p36, %p35, %p33;
	selp.f64 	%fd31, %fd9, %fd31, %p34;
	@%p36 bra 	$L__BB9_75;
	or.b64  	%rd150, %rd39, %rd5;
	and.b64  	%rd151, %rd150, -4294967296;
	setp.ne.s64 	%p37, %rd151, 0;
	@%p37 bra 	$L__BB9_59;
	cvt.u32.u64 	%r48, %rd39;
	rem.u32 	%r49, %r48, %r47;
	cvt.u64.u32 	%rd190, %r49;
	bra.uni 	$L__BB9_60;
$L__BB9_59:
	rem.u64 	%rd190, %rd39, %rd5;
$L__BB9_60:
	setp.ne.s64 	%p38, %rd190, 0;
	mov.f64 	%fd31, %fd9;
	@%p38 bra 	$L__BB9_75;
	@%p37 bra 	$L__BB9_63;
	cvt.u32.u64 	%r51, %rd39;
	div.u32 	%r52, %r51, %r47;
	cvt.u64.u32 	%rd191, %r52;
	bra.uni 	$L__BB9_64;
$L__BB9_63:
	div.u64 	%rd191, %rd39, %rd5;
$L__BB9_64:
	setp.ge.u64 	%p40, %rd191, %rd10;
	setp.lt.u64 	%p41, %rd36, %rd189;
	or.pred  	%p42, %p40, %p41;
	mov.f64 	%fd31, %fd9;
	@%p42 bra 	$L__BB9_75;
	sub.s64 	%rd78, %rd36, %rd189;
	or.b64  	%rd154, %rd78, %rd5;
	and.b64  	%rd155, %rd154, -4294967296;
	setp.ne.s64 	%p43, %rd155, 0;
	@%p43 bra 	$L__BB9_67;
	cvt.u32.u64 	%r54, %rd78;
	rem.u32 	%r55, %r54, %r47;
	cvt.u64.u32 	%rd192, %r55;
	bra.uni 	$L__BB9_68;
$L__BB9_67:
	rem.u64 	%rd192, %rd78, %rd5;
$L__BB9_68:
	setp.ne.s64 	%p44, %rd192, 0;
	mov.f64 	%fd31, %fd9;
	@%p44 bra 	$L__BB9_75;
	@%p43 bra 	$L__BB9_71;
	cvt.u32.u64 	%r57, %rd78;
	div.u32 	%r58, %r57, %r47;
	cvt.u64.u32 	%rd193, %r58;
	bra.uni 	$L__BB9_72;
$L__BB9_71:
	div.u64 	%rd193, %rd78, %rd5;
$L__BB9_72:
	setp.ge.u64 	%p46, %rd193, %rd12;
	mov.f64 	%fd31, %fd9;
	@%p46 bra 	$L__BB9_75;
	ld.global.u64 	%rd158, [%rd3];
	mul.lo.s64 	%rd159, %rd158, %rd178;
	ld.global.u64 	%rd160, [%rd3+8];
	mad.lo.s64 	%rd161, %rd160, %rd177, %rd159;
	ld.global.u64 	%rd162, [%rd3+16];
	mad.lo.s64 	%rd163, %rd162, %rd191, %rd161;
	ld.global.u64 	%rd164, [%rd3+24];
	mad.lo.s64 	%rd85, %rd164, %rd193, %rd163;
	shl.b64 	%rd165, %rd85, 3;
	add.s64 	%rd166, %rd2, %rd165;
	ld.global.f64 	%fd21, [%rd166];
	setp.neu.f64 	%p47, %fd21, %fd1;
	mov.f64 	%fd31, %fd9;
	@%p47 bra 	$L__BB9_75;
	add.s64 	%rd168, %rd1, %rd165;
	ld.global.f64 	%fd22, [%rd168];
	add.f64 	%fd31, %fd9, %fd22;
$L__BB9_75:
	add.s64 	%rd179, %rd179, 1;
	setp.ne.s64 	%p48, %rd179, %rd4;
	@%p48 bra 	$L__BB9_15;
$L__BB9_76:
	cvta.to.global.u64 	%rd169, %rd88;
	shl.b64 	%rd170, %rd13, 3;
	add.s64 	%rd171, %rd169, %rd170;
	ld.global.f64 	%fd23, [%rd171];
	add.f64 	%fd24, %fd31, %fd23;
	st.global.f64 	[%rd171], %fd24;
$L__BB9_77:
	ret;

}
	// .globl	max_pool2d_forward_f64
.visible .entry max_pool2d_forward_f64(
	.param .align 8 .b8 max_pool2d_forward_f64_param_0[72],
	.param .u64 .ptr .align 1 max_pool2d_forward_f64_param_1,
	.param .u64 .ptr .align 1 max_pool2d_forward_f64_param_2,
	.param .u64 .ptr .align 1 max_pool2d_forward_f64_param_3,
	.param .u64 .ptr .align 1 max_pool2d_forward_f64_param_4
)
{
	.reg .pred 	%p<37>;
	.reg .b32 	%r<23>;
	.reg .b64 	%rd<172>;
	.reg .b64 	%fd<42>;

	ld.param.u64 	%rd69, [max_pool2d_forward_f64_param_0+56];
	ld.param.u64 	%rd67, [max_pool2d_forward_f64_param_0+40];
	ld.param.u64 	%rd64, [max_pool2d_forward_f64_param_0+16];
	ld.param.u64 	%rd63, [max_pool2d_forward_f64_param_0+8];
	ld.param.u64 	%rd62, [max_pool2d_forward_f64_param_0];
	ld.param.u64 	%rd70, [max_pool2d_forward_f64_param_0+64];
	ld.param.u64 	%rd68, [max_pool2d_forward_f64_param_0+48];
	ld.param.u64 	%rd66, [max_pool2d_forward_f64_param_0+32];
	ld.param.u64 	%rd65, [max_pool2d_forward_f64_param_0+24];
	ld.param.u64 	%rd72, [max_pool2d_forward_f64_param_1];
	ld.param.u64 	%rd73, [max_pool2d_forward_f64_param_3];
	ld.param.u64 	%rd71, [max_pool2d_forward_f64_param_4];
	cvta.to.global.u64 	%rd1, %rd73;
	cvta.to.global.u64 	%rd2, %rd72;
	mov.u32 	%r1, %ctaid.x;
	mov.u32 	%r2, %ntid.x;
	mov.u32 	%r3, %tid.x;
	mad.lo.s32 	%r4, %r1, %r2, %r3;
	mul.lo.s64 	%rd74, %rd65, %rd66;
	mul.lo.s64 	%rd75, %rd74, %rd68;
	mul.lo.s64 	%rd76, %rd75, %rd70;
	cvt.u64.u32 	%rd11, %r4;
	setp.le.u64 	%p3, %rd76, %rd11;
	@%p3 bra 	$L__BB10_50;
	and.b64  	%rd77, %rd70, -4294967296;
	setp.ne.s64 	%p4, %rd77, 0;
	@%p4 bra 	$L__BB10_3;
	cvt.u32.u64 	%r5, %rd70;
	cvt.u32.u64 	%r6, %rd11;
	div.u32 	%r7, %r6, %r5;
	mul.lo.s32 	%r8, %r7, %r5;
	sub.s32 	%r9, %r6, %r8;
	cvt.u64.u32 	%rd161, %r7;
	cvt.u64.u32 	%rd162, %r9;
	bra.uni 	$L__BB10_4;
$L__BB10_3:
	div.u64 	%rd161, %rd11, %rd70;
	mul.lo.s64 	%rd78, %rd161, %rd70;
	sub.s64 	%rd162, %rd11, %rd78;
$L__BB10_4:
	and.b64  	%rd79, %rd68, -4294967296;
	setp.ne.s64 	%p5, %rd79, 0;
	@%p5 bra 	$L__BB10_6;
	cvt.u32.u64 	%r10, %rd68;
	cvt.u32.u64 	%r11, %rd161;
	div.u32 	%r12, %r11, %r10;
	mul.lo.s32 	%r13, %r12, %r10;
	sub.s32 	%r14, %r11, %r13;
	cvt.u64.u32 	%rd163, %r12;
	cvt.u64.u32 	%rd164, %r14;
	bra.uni 	$L__BB10_7;
$L__BB10_6:
	div.u64 	%rd163, %rd161, %rd68;
	mul.lo.s64 	%rd80, %rd163, %rd68;
	sub.s64 	%rd164, %rd161, %rd80;
$L__BB10_7:
	and.b64  	%rd81, %rd66, -4294967296;
	setp.ne.s64 	%p6, %rd81, 0;
	@%p6 bra 	$L__BB10_9;
	cvt.u32.u64 	%r15, %rd66;
	cvt.u32.u64 	%r16, %rd163;
	div.u32 	%r17, %r16, %r15;
	mul.lo.s32 	%r18, %r17, %r15;
	sub.s32 	%r19, %r16, %r18;
	cvt.u64.u32 	%rd165, %r17;
	cvt.u64.u32 	%rd166, %r19;
	bra.uni 	$L__BB10_10;
$L__BB10_9:
	div.u64 	%rd165, %rd163, %rd66;
	mul.lo.s64 	%rd82, %rd165, %rd66;
	sub.s64 	%rd166, %rd163, %rd82;
$L__BB10_10:
	and.b64  	%rd83, %rd65, -4294967296;
	setp.ne.s64 	%p7, %rd83, 0;
	@%p7 bra 	$L__BB10_12;
	cvt.u32.u64 	%r20, %rd65;
	cvt.u32.u64 	%r21, %rd165;
	rem.u32 	%r22, %r21, %r20;
	cvt.u64.u32 	%rd167, %r22;
	bra.uni 	$L__BB10_13;
$L__BB10_12:
	rem.u64 	%rd167, %rd165, %rd65;
$L__BB10_13:
	setp.eq.s64 	%p8, %rd62, 0;
	mov.f64 	%fd40, 0dFFF0000000000000;
	@%p8 bra 	$L__BB10_49;
	mul.lo.s64 	%rd33, %rd164, %rd63;
	mul.lo.s64 	%rd34, %rd162, %rd63;
	and.b64  	%rd35, %rd62, 3;
	and.b64  	%rd36, %rd62, -4;
	add.s64 	%rd37, %rd34, 1;
	add.s64 	%rd38, %rd34, 2;
	mov.f64 	%fd40, 0dFFF0000000000000;
	mov.b64 	%rd168, 0;
$L__BB10_15:
	setp.lt.u64 	%p9, %rd62, 4;
	add.s64 	%rd40, %rd168, %rd33;
	sub.s64 	%rd41, %rd40, %rd64;
	mov.b64 	%rd171, 0;
	@%p9 bra 	$L__BB10_34;
	setp.ge.u64 	%p10, %rd41, %rd67;
	setp.lt.u64 	%p11, %rd40, %rd64;
	or.pred  	%p1, %p11, %p10;
	mov.b64 	%rd170, 0;
	mov.u64 	%rd169, %rd36;
$L__BB10_17:
	@%p1 bra 	$L__BB10_21;
	add.s64 	%rd44, %rd170, %rd34;
	setp.lt.u64 	%p12, %rd44, %rd64;
	@%p12 bra 	$L__BB10_21;
	sub.s64 	%rd45, %rd44, %rd64;
	setp.ge.u64 	%p13, %rd45, %rd69;
	@%p13 bra 	$L__BB10_21;
	ld.global.u64 	%rd87, [%rd2];
	mul.lo.s64 	%rd88, %rd87, %rd167;
	ld.global.u64 	%rd89, [%rd2+8];
	mad.lo.s64 	%rd90, %rd89, %rd166, %rd88;
	ld.global.u64 	%rd91, [%rd2+16];
	mad.lo.s64 	%rd92, %rd91, %rd41, %rd90;
	ld.global.u64 	%rd93, [%rd2+24];
	mad.lo.s64 	%rd94, %rd93, %rd45, %rd92;
	shl.b64 	%rd95, %rd94, 3;
	add.s64 	%rd96, %rd1, %rd95;
	ld.global.f64 	%fd23, [%rd96];
	max.f64 	%fd40, %fd40, %fd23;
$L__BB10_21:
	@%p1 bra 	$L__BB10_25;
	add.s64 	%rd46, %rd170, %rd37;
	setp.lt.u64 	%p14, %rd46, %rd64;
	@%p14 bra 	$L__BB10_25;
	sub.s64 	%rd47, %rd46, %rd64;
	setp.ge.u64 	%p15, %rd47, %rd69;
	@%p15 bra 	$L__BB10_25;
	ld.global.u64 	%rd97, [%rd2];
	mul.lo.s64 	%rd98, %rd97, %rd167;
	ld.global.u64 	%rd99, [%rd2+8];
	mad.lo.s64 	%rd100, %rd99, %rd166, %rd98;
	ld.global.u64 	%rd101, [%rd2+16];
	mad.lo.s64 	%rd102, %rd101, %rd41, %rd100;
	ld.global.u64 	%rd103, [%rd2+24];
	mad.lo.s64 	%rd104, %rd103, %rd47, %rd102;
	shl.b64 	%rd105, %rd104, 3;
	add.s64 	%rd106, %rd1, %rd105;
	ld.global.f64 	%fd24, [%rd106];
	max.f64 	%fd40, %fd40, %fd24;
$L__BB10_25:
	@%p1 bra 	$L__BB10_29;
	add.s64 	%rd48, %rd170, %rd38;
	setp.lt.u64 	%p16, %rd48, %rd64;
	@%p16 bra 	$L__BB10_29;
	sub.s64 	%rd49, %rd48, %rd64;
	setp.ge.u64 	%p17, %rd49, %rd69;
	@%p17 bra 	$L__BB10_29;
	ld.global.u64 	%rd107, [%rd2];
	mul.lo.s64 	%rd108, %rd107, %rd167;
	ld.global.u64 	%rd109, [%rd2+8];
	mad.lo.s64 	%rd110, %rd109, %rd166, %rd108;
	ld.global.u64 	%rd111, [%rd2+16];
	mad.lo.s64 	%rd112, %rd111, %rd41, %rd110;
	ld.global.u64 	%rd113, [%rd2+24];
	mad.lo.s64 	%rd114, %rd113, %rd49, %rd112;
	shl.b64 	%rd115, %rd114, 3;
	add.s64 	%rd116, %rd1, %rd115;
	ld.global.f64 	%fd25, [%rd116];
	max.f64 	%fd40, %fd40, %fd25;
$L__BB10_29:
	@%p1 bra 	$L__BB10_33;
	add.s64 	%rd117, %rd34, %rd170;
	add.s64 	%rd50, %rd117, 3;
	setp.lt.u64 	%p18, %rd50, %rd64;
	@%p18 bra 	$L__BB10_33;
	sub.s64 	%rd51, %rd50, %rd64;
	setp.ge.u64 	%p19, %rd51, %rd69;
	@%p19 bra 	$L__BB10_33;
	ld.global.u64 	%rd118, [%rd2];
	mul.lo.s64 	%rd119, %rd118, %rd167;
	ld.global.u64 	%rd120, [%rd2+8];
	mad.lo.s64 	%rd121, %rd120, %rd166, %rd119;
	ld.global.u64 	%rd122, [%rd2+16];
	mad.lo.s64 	%rd123, %rd122, %rd41, %rd121;
	ld.global.u64 	%rd124, [%rd2+24];
	mad.lo.s64 	%rd125, %rd124, %rd51, %rd123;
	shl.b64 	%rd126, %rd125, 3;
	add.s64 	%rd127, %rd1, %rd126;
	ld.global.f64 	%fd26, [%rd127];
	max.f64 	%fd40, %fd40, %fd26;
$L__BB10_33:
	add.s64 	%rd170, %rd170, 4;
	add.s64 	%rd169, %rd169, -4;
	setp.ne.s64 	%p20, %rd169, 0;
	mov.u64 	%rd171, %rd36;
	@%p20 bra 	$L__BB10_17;
$L__BB10_34:
	setp.eq.s64 	%p21, %rd35, 0;
	@%p21 bra 	$L__BB10_48;
	setp.ge.u64 	%p22, %rd41, %rd67;
	setp.lt.u64 	%p23, %rd40, %rd64;
	or.pred  	%p2, %p23, %p22;
	@%p2 bra 	$L__BB10_39;
	add.s64 	%rd55, %rd171, %rd34;
	setp.lt.u64 	%p24, %rd55, %rd64;
	@%p24 bra 	$L__BB10_39;
	sub.s64 	%rd56, %rd55, %rd64;
	setp.ge.u64 	%p25, %rd56, %rd69;
	@%p25 bra 	$L__BB10_39;
	ld.global.u64 	%rd128, [%rd2];
	mul.lo.s64 	%rd129, %rd128, %rd167;
	ld.global.u64 	%rd130, [%rd2+8];
	mad.lo.s64 	%rd131, %rd130, %rd166, %rd129;
	ld.global.u64 	%rd132, [%rd2+16];
	mad.lo.s64 	%rd133, %rd132, %rd41, %rd131;
	ld.global.u64 	%rd134, [%rd2+24];
	mad.lo.s64 	%rd135, %rd134, %rd56, %rd133;
	shl.b64 	%rd136, %rd135, 3;
	add.s64 	%rd137, %rd1, %rd136;
	ld.global.f64 	%fd27, [%rd137];
	max.f64 	%fd40, %fd40, %fd27;
$L__BB10_39:
	setp.eq.s64 	%p26, %rd35, 1;
	@%p26 bra 	$L__BB10_48;
	@%p2 bra 	$L__BB10_44;
	add.s64 	%rd57, %rd171, %rd37;
	setp.lt.u64 	%p27, %rd57, %rd64;
	@%p27 bra 	$L__BB10_44;
	sub.s64 	%rd58, %rd57, %rd64;
	setp.ge.u64 	%p28, %rd58, %rd69;
	@%p28 bra 	$L__BB10_44;
	ld.global.u64 	%rd138, [%rd2];
	mul.lo.s64 	%rd139, %rd138, %rd167;
	ld.global.u64 	%rd140, [%rd2+8];
	mad.lo.s64 	%rd141, %rd140, %rd166, %rd139;
	ld.global.u64 	%rd142, [%rd2+16];
	mad.lo.s64 	%rd143, %rd142, %rd41, %rd141;
	ld.global.u64 	%rd144, [%rd2+24];
	mad.lo.s64 	%rd145, %rd144, %rd58, %rd143;
	shl.b64 	%rd146, %rd145, 3;
	add.s64 	%rd147, %rd1, %rd146;
	ld.global.f64 	%fd28, [%rd147];
	max.f64 	%fd40, %fd40, %fd28;
$L__BB10_44:
	setp.eq.s64 	%p31, %rd35, 2;
	or.pred  	%p32, %p23, %p31;
	or.pred  	%p33, %p32, %p22;
	@%p33 bra 	$L__BB10_48;
	add.s64 	%rd59, %rd171, %rd38;
	setp.lt.u64 	%p34, %rd59, %rd64;
	@%p34 bra 	$L__BB10_48;
	sub.s64 	%rd60, %rd59, %rd64;
	setp.ge.u64 	%p35, %rd60, %rd69;
	@%p35 bra 	$L__BB10_48;
	ld.global.u64 	%rd148, [%rd2];
	mul.lo.s64 	%rd149, %rd148, %rd167;
	ld.global.u64 	%rd150, [%rd2+8];
	mad.lo.s64 	%rd151, %rd150, %rd166, %rd149;
	ld.global.u64 	%rd152, [%rd2+16];
	mad.lo.s64 	%rd153, %rd152, %rd41, %rd151;
	ld.global.u64 	%rd154, [%rd2+24];
	mad.lo.s64 	%rd155, %rd154, %rd60, %rd153;
	shl.b64 	%rd156, %rd155, 3;
	add.s64 	%rd157, %rd1, %rd156;
	ld.global.f64 	%fd29, [%rd157];
	max.f64 	%fd40, %fd40, %fd29;
$L__BB10_48:
	add.s64 	%rd168, %rd168, 1;
	setp.ne.s64 	%p36, %rd168, %rd62;
	@%p36 bra 	$L__BB10_15;
$L__BB10_49:
	cvta.to.global.u64 	%rd158, %rd71;
	shl.b64 	%rd159, %rd11, 3;
	add.s64 	%rd160, %rd158, %rd159;
	st.global.f64 	[%rd160], %fd40;
$L__BB10_50:
	ret;

}
	// .globl	max_pool2d_backward_f64
.visible .entry max_pool2d_backward_f64(
	.param .align 8 .b8 max_pool2d_backward_f64_param_0[72],
	.param .u64 .ptr .align 1 max_pool2d_backward_f64_param_1,
	.param .u64 .ptr .align 1 max_pool2d_backward_f64_param_2,
	.param .u64 .ptr .align 1 max_pool2d_backward_f64_param_3,
	.param .u64 .ptr .align 1 max_pool2d_backward_f64_param_4,
	.param .u64 .ptr .align 1 max_pool2d_backward_f64_param_5,
	.param .u64 .ptr .align 1 max_pool2d_backward_f64_param_6
)
{
	.reg .pred 	%p<49>;
	.reg .b32 	%r<59>;
	.reg .b64 	%rd<194>;
	.reg .b64 	%fd<33>;

	ld.param.u64 	%rd4, [max_pool2d_backward_f64_param_0];
	ld.param.u64 	%rd5, [max_pool2d_backward_f64_param_0+8];
	ld.param.u64 	%rd6, [max_pool2d_backward_f64_param_0+16];
	ld.param.u64 	%rd10, [max_pool2d_backward_f64_param_0+48];
	ld.param.u64 	%rd12, [max_pool2d_backward_f64_param_0+64];
	ld.param.u64 	%rd11, [max_pool2d_backward_f64_param_0+56];
	ld.param.u64 	%rd9, [max_pool2d_backward_f64_param_0+40];
	ld.param.u64 	%rd7, [max_pool2d_backward_f64_param_0+24];
	ld.param.u64 	%rd8, [max_pool2d_backward_f64_param_0+32];
	ld.param.u64 	%rd89, [max_pool2d_backward_f64_param_2];
	ld.param.u64 	%rd87, [max_pool2d_backward_f64_param_3];
	ld.param.u64 	%rd88, [max_pool2d_backward_f64_param_4];
	ld.param.u64 	%rd90, [max_pool2d_backward_f64_param_5];
	ld.param.u64 	%rd91, [max_pool2d_backward_f64_param_6];
	cvta.to.global.u64 	%rd1, %rd91;
	cvta.to.global.u64 	%rd2, %rd90;
	cvta.to.global.u64 	%rd3, %rd89;
	mov.u32 	%r1, %ctaid.x;
	mov.u32 	%r2, %ntid.x;
	mov.u32 	%r3, %tid.x;
	mad.lo.s32 	%r4, %r1, %r2, %r3;
	mul.lo.s64 	%rd92, %rd7, %rd8;
	mul.lo.s64 	%rd93, %rd92, %rd9;
	mul.lo.s64 	%rd94, %rd93, %rd11;
	cvt.u64.u32 	%rd13, %r4;
	setp.le.u64 	%p1, %rd94, %rd13;
	@%p1 bra 	$L__BB11_77;
	and.b64  	%rd95, %rd11, -4294967296;
	setp.ne.s64 	%p2, %rd95, 0;
	@%p2 bra 	$L__BB11_3;
	cvt.u32.u64 	%r5, %rd11;
	cvt.u32.u64 	%r6, %rd13;
	div.u32 	%r7, %r6, %r5;
	mul.lo.s32 	%r8, %r7, %r5;
	sub.s32 	%r9, %r6, %r8;
	cvt.u64.u32 	%rd172, %r7;
	cvt.u64.u32 	%rd173, %r9;
	bra.uni 	$L__BB11_4;
$L__BB11_3:
	div.u64 	%rd172, %rd13, %rd11;
	mul.lo.s64 	%rd96, %rd172, %rd11;
	sub.s64 	%rd173, %rd13, %rd96;
$L__BB11_4:
	and.b64  	%rd97, %rd9, -4294967296;
	setp.ne.s64 	%p3, %rd97, 0;
	@%p3 bra 	$L__BB11_6;
	cvt.u32.u64 	%r10, %rd9;
	cvt.u32.u64 	%r11, %rd172;
	div.u32 	%r12, %r11, %r10;
	mul.lo.s32 	%r13, %r12, %r10;
	sub.s32 	%r14, %r11, %r13;
	cvt.u64.u32 	%rd174, %r12;
	cvt.u64.u32 	%rd175, %r14;
	bra.uni 	$L__BB11_7;
$L__BB11_6:
	div.u64 	%rd174, %rd172, %rd9;
	mul.lo.s64 	%rd98, %rd174, %rd9;
	sub.s64 	%rd175, %rd172, %rd98;
$L__BB11_7:
	and.b64  	%rd99, %rd8, -4294967296;
	setp.ne.s64 	%p4, %rd99, 0;
	@%p4 bra 	$L__BB11_9;
	cvt.u32.u64 	%r15, %rd8;
	cvt.u32.u64 	%r16, %rd174;
	div.u32 	%r17, %r16, %r15;
	mul.lo.s32 	%r18, %r17, %r15;
	sub.s32 	%r19, %r16, %r18;
	cvt.u64.u32 	%rd176, %r17;
	cvt.u64.u32 	%rd177, %r19;
	bra.uni 	$L__BB11_10;
$L__BB11_9:
	div.u64 	%rd176, %rd174, %rd8;
	mul.lo.s64 	%rd100, %rd176, %rd8;
	sub.s64 	%rd177, %rd174, %rd100;
$L__BB11_10:
	and.b64  	%rd101, %rd7, -4294967296;
	setp.ne.s64 	%p5, %rd101, 0;
	@%p5 bra 	$L__BB11_12;
	cvt.u32.u64 	%r20, %rd7;
	cvt.u32.u64 	%r21, %rd176;
	rem.u32 	%r22, %r21, %r20;
	cvt.u64.u32 	%rd178, %r22;
	bra.uni 	$L__BB11_13;
$L__BB11_12:
	rem.u64 	%rd178, %rd176, %rd7;
$L__BB11_13:
	cvta.to.global.u64 	%rd102, %rd87;
	shl.b64 	%rd103, %rd13, 3;
	add.s64 	%rd104, %rd102, %rd103;
	ld.global.f64 	%fd1, [%rd104];
	setp.eq.s64 	%p6, %rd4, 0;
	mov.f64 	%fd31, 0d0000000000000000;
	@%p6 bra 	$L__BB11_76;
	add.s64 	%rd35, %rd175, %rd6;
	add.s64 	%rd36, %rd173, %rd6;
	and.b64  	%rd106, %rd4, -2;
	neg.s64 	%rd37, %rd106;
	mov.f64 	%fd31, 0d0000000000000000;
	mov.b64 	%rd179, 0;
	cvt.u32.u64 	%r47, %rd5;
$L__BB11_15:
	setp.eq.s64 	%p7, %rd4, 1;
	sub.s64 	%rd39, %rd35, %rd179;
	mov.b64 	%rd189, 0;
	@%p7 bra 	$L__BB11_56;
	mov.b64 	%rd180, 0;
	cvt.u32.u64 	%r36, %rd39;
	rem.u32 	%r37, %r36, %r47;
	div.u32 	%r40, %r36, %r47;
$L__BB11_17:
	setp.lt.u64 	%p8, %rd35, %rd179;
	@%p8 bra 	$L__BB11_36;
	or.b64  	%rd109, %rd39, %rd5;
	and.b64  	%rd110, %rd109, -4294967296;
	setp.ne.s64 	%p9, %rd110, 0;
	@%p9 bra 	$L__BB11_20;
	cvt.u64.u32 	%rd181, %r37;
	bra.uni 	$L__BB11_21;
$L__BB11_20:
	rem.u64 	%rd181, %rd39, %rd5;
$L__BB11_21:
	setp.ne.s64 	%p10, %rd181, 0;
	@%p10 bra 	$L__BB11_36;
	@%p9 bra 	$L__BB11_24;
	cvt.u64.u32 	%rd182, %r40;
	bra.uni 	$L__BB11_25;
$L__BB11_24:
	div.u64 	%rd182, %rd39, %rd5;
$L__BB11_25:
	setp.ge.u64 	%p12, %rd182, %rd10;
	setp.lt.u64 	%p13, %rd36, %rd180;
	or.pred  	%p14, %p12, %p13;
	@%p14 bra 	$L__BB11_36;
	sub.s64 	%rd47, %rd36, %rd180;
	or.b64  	%rd113, %rd47, %rd5;
	and.b64  	%rd114, %rd113, -4294967296;
	setp.ne.s64 	%p15, %rd114, 0;
	@%p15 bra 	$L__BB11_28;
	cvt.u32.u64 	%r30, %rd47;
	rem.u32 	%r31, %r30, %r47;
	cvt.u64.u32 	%rd183, %r31;
	bra.uni 	$L__BB11_29;
$L__BB11_28:
	rem.u64 	%rd183, %rd47, %rd5;
$L__BB11_29:
	setp.ne.s64 	%p16, %rd183, 0;
	@%p16 bra 	$L__BB11_36;
	or.b64  	%rd115, %rd47, %rd5;
	and.b64  	%rd116, %rd115, -4294967296;
	setp.ne.s64 	%p17, %rd116, 0;
	@%p17 bra 	$L__BB11_32;
	cvt.u32.u64 	%r33, %rd47;
	div.u32 	%r34, %r33, %r47;
	cvt.u64.u32 	%rd184, %r34;
	bra.uni 	$L__BB11_33;
$L__BB11_32:
	div.u64 	%rd184, %rd47, %rd5;
$L__BB11_33:
	setp.ge.u64 	%p18, %rd184, %rd12;
	@%p18 bra 	$L__BB11_36;
	ld.global.u64 	%rd117, [%rd3];
	mul.lo.s64 	%rd118, %rd117, %rd178;
	ld.global.u64 	%rd119, [%rd3+8];
	mad.lo.s64 	%rd120, %rd119, %rd177, %rd118;
	ld.global.u64 	%rd121, [%rd3+16];
	mad.lo.s64 	%rd122, %rd121, %rd182, %rd120;
	ld.global.u64 	%rd123, [%rd3+24];
	mad.lo.s64 	%rd54, %rd123, %rd184, %rd122;
	shl.b64 	%rd124, %rd54, 3;
	add.s64 	%rd125, %rd2, %rd124;
	ld.global.f64 	%fd17, [%rd125];
	setp.neu.f64 	%p19, %fd17, %fd1;
	@%p19 bra 	$L__BB11_36;
	add.s64 	%rd127, %rd1, %rd124;
	ld.global.f64 	%fd18, [%rd127];
	add.f64 	%fd31, %fd31, %fd18;
$L__BB11_36:
	@%p8 bra 	$L__BB11_55;
	or.b64  	%rd128, %rd39, %rd5;
	and.b64  	%rd129, %rd128, -4294967296;
	setp.ne.s64 	%p21, %rd129, 0;
	@%p21 bra 	$L__BB11_39;
	cvt.u64.u32 	%rd185, %r37;
	bra.uni 	$L__BB11_40;
$L__BB11_39:
	rem.u64 	%rd185, %rd39, %rd5;
$L__BB11_40:
	setp.ne.s64 	%p22, %rd185, 0;
	@%p22 bra 	$L__BB11_55;
	@%p21 bra 	$L__BB11_43;
	cvt.u64.u32 	%rd186, %r40;
	bra.uni 	$L__BB11_44;
$L__BB11_43:
	div.u64 	%rd186, %rd39, %rd5;
$L__BB11_44:
	setp.ge.u64 	%p24, %rd186, %rd10;
	setp.le.u64 	%p25, %rd36, %rd180;
	or.pred  	%p26, %p24, %p25;
	@%p26 bra 	$L__BB11_55;
	not.b64 	%rd132, %rd180;
	add.s64 	%rd61, %rd36, %rd132;
	or.b64  	%rd133, %rd61, %rd5;
	and.b64  	%rd134, %rd133, -4294967296;
	setp.ne.s64 	%p27, %rd134, 0;
	@%p27 bra 	$L__BB11_47;
	cvt.u32.u64 	%r42, %rd61;
	rem.u32 	%r43, %r42, %r47;
	cvt.u64.u32 	%rd187, %r43;
	bra.uni 	$L__BB11_48;
$L__BB11_47:
	rem.u64 	%rd187, %rd61, %rd5;
$L__BB11_48:
	setp.ne.s64 	%p28, %rd187, 0;
	@%p28 bra 	$L__BB11_55;
	or.b64  	%rd135, %rd61, %rd5;
	and.b64  	%rd136, %rd135, -4294967296;
	setp.ne.s64 	%p29, %rd136, 0;
	@%p29 bra 	$L__BB11_51;
	cvt.u32.u64 	%r45, %rd61;
	div.u32 	%r46, %r45, %r47;
	cvt.u64.u32 	%rd188, %r46;
	bra.uni 	$L__BB11_52;
$L__BB11_51:
	div.u64 	%rd188, %rd61, %rd5;
$L__BB11_52:
	setp.ge.u64 	%p30, %rd188, %rd12;
	@%p30 bra 	$L__BB11_55;
	ld.global.u64 	%rd137, [%rd3];
	mul.lo.s64 	%rd138, %rd137, %rd178;
	ld.global.u64 	%rd139, [%rd3+8];
	mad.lo.s64 	%rd140, %rd139, %rd177, %rd138;
	ld.global.u64 	%rd141, [%rd3+16];
	mad.lo.s64 	%rd142, %rd141, %rd186, %rd140;
	ld.global.u64 	%rd143, [%rd3+24];
	mad.lo.s64 	%rd68, %rd143, %rd188, %rd142;
	shl.b64 	%rd144, %rd68, 3;
	add.s64 	%rd145, %rd2, %rd144;
	ld.global.f64 	%fd19, [%rd145];
	setp.neu.f64 	%p31, %fd19, %fd1;
	@%p31 bra 	$L__BB11_55;
	add.s64 	%rd147, %rd1, %rd144;
	ld.global.f64 	%fd20, [%rd147];
	add.f64 	%fd31, %fd31, %fd20;
$L__BB11_55:
	and.b64  	%rd189, %rd4, -2;
	add.s64 	%rd180, %rd180, 2;
	add.s64 	%rd148, %rd37, %rd180;
	setp.ne.s64 	%p32, %rd148, 0;
	@%p32 bra 	$L__BB11_17;
$L__BB11_56:
	mov.f64 	%fd9, %fd31;
	setp.lt.u64 	%p33, %rd35, %rd179;
	and.b64  	%rd149, %rd4, 1;
	setp.eq.b64 	%p34, %rd149, 1;
	not.pred 	%p35, %p34;
	or.pred  	%p36, %p35, %p33;
	selp.f64 	%fd31, %fd9, %fd31, %p34;
	@%p36 bra 	$L__BB11_75;
	or.b64  	%rd150, %rd39, %rd5;
	and.b64  	%rd151, %rd150, -4294967296;
	setp.ne.s64 	%p37, %rd151, 0;
	@%p37 bra 	$L__BB11_59;
	cvt.u32.u64 	%r48, %rd39;
	rem.u32 	%r49, %r48, %r47;
	cvt.u64.u32 	%rd190, %r49;
	bra.uni 	$L__BB11_60;
$L__BB11_59:
	rem.u64 	%rd190, %rd39, %rd5;
$L__BB11_60:
	setp.ne.s64 	%p38, %rd190, 0;
	mov.f64 	%fd31, %fd9;
	@%p38 bra 	$L__BB11_75;
	@%p37 bra 	$L__BB11_63;
	cvt.u32.u64 	%r51, %rd39;
	div.u32 	%r52, %r51, %r47;
	cvt.u64.u32 	%rd191, %r52;
	bra.uni 	$L__BB11_64;
$L__BB11_63:
	div.u64 	%rd191, %rd39, %rd5;
$L__BB11_64:
	setp.ge.u64 	%p40, %rd191, %rd10;
	setp.lt.u64 	%p41, %rd36, %rd189;
	or.pred  	%p42, %p40, %p41;
	mov.f64 	%fd31, %fd9;
	@%p42 bra 	$L__BB11_75;
	sub.s64 	%rd78, %rd36, %rd189;
	or.b64  	%rd154, %rd78, %rd5;
	and.b64  	%rd155, %rd154, -4294967296;
	setp.ne.s64 	%p43, %rd155, 0;
	@%p43 bra 	$L__BB11_67;
	cvt.u32.u64 	%r54, %rd78;
	rem.u32 	%r55, %r54, %r47;
	cvt.u64.u32 	%rd192, %r55;
	bra.uni 	$L__BB11_68;
$L__BB11_67:
	rem.u64 	%rd192, %rd78, %rd5;
$L__BB11_68:
	setp.ne.s64 	%p44, %rd192, 0;
	mov.f64 	%fd31, %fd9;
	@%p44 bra 	$L__BB11_75;
	@%p43 bra 	$L__BB11_71;
	cvt.u32.u64 	%r57, %rd78;
	div.u32 	%r58, %r57, %r47;
	cvt.u64.u32 	%rd193, %r58;
	bra.uni 	$L__BB11_72;
$L__BB11_71:
	div.u64 	%rd193, %rd78, %rd5;
$L__BB11_72:
	setp.ge.u64 	%p46, %rd193, %rd12;
	mov.f64 	%fd31, %fd9;
	@%p46 bra 	$L__BB11_75;
	ld.global.u64 	%rd158, [%rd3];
	mul.lo.s64 	%rd159, %rd158, %rd178;
	ld.global.u64 	%rd160, [%rd3+8];
	mad.lo.s64 	%rd161, %rd160, %rd177, %rd159;
	ld.global.u64 	%rd162, [%rd3+16];
	mad.lo.s64 	%rd163, %rd162, %rd191, %rd161;
	ld.global.u64 	%rd164, [%rd3+24];
	mad.lo.s64 	%rd85, %rd164, %rd193, %rd163;
	shl.b64 	%rd165, %rd85, 3;
	add.s64 	%rd166, %rd2, %rd165;
	ld.global.f64 	%fd21, [%rd166];
	setp.neu.f64 	%p47, %fd21, %fd1;
	mov.f64 	%fd31, %fd9;
	@%p47 bra 	$L__BB11_75;
	add.s64 	%rd168, %rd1, %rd165;
	ld.global.f64 	%fd22, [%rd168];
	add.f64 	%fd31, %fd9, %fd22;
$L__BB11_75:
	add.s64 	%rd179, %rd179, 1;
	setp.ne.s64 	%p48, %rd179, %rd4;
	@%p48 bra 	$L__BB11_15;
$L__BB11_76:
	cvta.to.global.u64 	%rd169, %rd88;
	shl.b64 	%rd170, %rd13, 3;
	add.s64 	%rd171, %rd169, %rd170;
	ld.global.f64 	%fd23, [%rd171];
	add.f64 	%fd24, %fd31, %fd23;
	st.global.f64 	[%rd171], %fd24;
$L__BB11_77:
	ret;

}


// ===== COMPILED SASS (sm_100) =====

	.target	sm_100

	.elftype	@"ET_EXEC"


//--------------------- .note.nv.tkinfo           --------------------------
	.section	.note.nv.tkinfo,"",@"SHT_NOTE"
	.sectionflags	@"SHF_NOTE_NV_TKINFO"
	.tkinfo
        /*0018*/ 	.word	0x00000002
        /*0030*/ 	.string	""
        /*0030*/ 	.string	"ptxas"
        /*0030*/ 	.string	"Cuda compilation tools, release 13.0, V13.0.88"
        /*0030*/ 	.string	"Build cuda_13.0.r13.0/compiler.36424714_0"
        /*0030*/ 	.string	"-arch sm_100 -m 64 "



//--------------------- .note.nv.cuinfo           --------------------------
	.section	.note.nv.cuinfo,"",@"SHT_NOTE"
	.sectionflags	@"SHF_NOTE_NV_CUINFO"
        /*0018*/ 	.short	0x0002
        /*001a*/ 	.short	0x0064
        /*001c*/ 	.short	0x0082
	.zero		2


//--------------------- .nv.info                  --------------------------
	.section	.nv.info,"",@"SHT_CUDA_INFO"
	.align	4


	//----- nvinfo : EIATTR_REGCOUNT
	.align		4
        /*0000*/ 	.byte	0x04, 0x2f
        /*0002*/ 	.short	(.L_1 - .L_0)
	.align		4
.L_0:
        /*0004*/ 	.word	index@(avg_pool2d_forward_f32)
        /*0008*/ 	.word	0x00000028


	//----- nvinfo : EIATTR_FRAME_SIZE
	.align		4
.L_1:
        /*000c*/ 	.byte	0x04, 0x11
        /*000e*/ 	.short	(.L_3 - .L_2)
	.align		4
.L_2:
        /*0010*/ 	.word	index@($__internal_27_$__cuda_sm3x_div_rn_noftz_f32_slowpath)
        /*0014*/ 	.word	0x00000000


	//----- nvinfo : EIATTR_FRAME_SIZE
	.align		4
.L_3:
        /*0018*/ 	.byte	0x04, 0x11
        /*001a*/ 	.short	(.L_5 - .L_4)
	.align		4
.L_4:
        /*001c*/ 	.word	index@($__internal_26_$__cuda_sm20_rem_u64)
        /*0020*/ 	.word	0x00000000


	//----- nvinfo : EIATTR_FRAME_SIZE
	.align		4
.L_5:
        /*0024*/ 	.byte	0x04, 0x11
        /*0026*/ 	.short	(.L_7 - .L_6)
	.align		4
.L_6:
        /*0028*/ 	.word	index@($__internal_25_$__cuda_sm20_div_u64)
        /*002c*/ 	.word	0x00000000


	//----- nvinfo : EIATTR_FRAME_SIZE
	.align		4
.L_7:
        /*0030*/ 	.byte	0x04, 0x11
        /*0032*/ 	.short	(.L_9 - .L_8)
	.align		4
.L_8:
        /*0034*/ 	.word	index@(avg_pool2d_forward_f32)
        /*0038*/ 	.word	0x00000000


	//----- nvinfo : EIATTR_REGCOUNT
	.align		4
.L_9:
        /*003c*/ 	.byte	0x04, 0x2f
        /*003e*/ 	.short	(.L_11 - .L_10)
	.align		4
.L_10:
        /*0040*/ 	.word	index@(avg_pool2d_backward_f32)
        /*0044*/ 	.word	0x00000022


	//----- nvinfo : EIATTR_FRAME_SIZE
	.align		4
.L_11:
        /*0048*/ 	.byte	0x04, 0x11
        /*004a*/ 	.short	(.L_13 - .L_12)
	.align		4
.L_12:
        /*004c*/ 	.word	index@($__internal_24_$__cuda_sm3x_div_rn_noftz_f32_slowpath)
        /*0050*/ 	.word	0x00000000


	//----- nvinfo : EIATTR_FRAME_SIZE
	.align		4
.L_13:
        /*0054*/ 	.byte	0x04, 0x11
        /*0056*/ 	.short	(.L_15 - .L_14)
	.align		4
.L_14:
        /*0058*/ 	.word	index@($__internal_23_$__cuda_sm20_rem_u64)
        /*005c*/ 	.word	0x00000000


	//----- nvinfo : EIATTR_FRAME_SIZE
	.align		4
.L_15:
        /*0060*/ 	.byte	0x04, 0x11
        /*0062*/ 	.short	(.L_17 - .L_16)
	.align		4
.L_16:
        /*0064*/ 	.word	index@($__internal_22_$__cuda_sm20_div_u64)
        /*0068*/ 	.word	0x00000000


	//----- nvinfo : EIATTR_FRAME_SIZE
	.align		4
.L_17:
        /*006c*/ 	.byte	0x04, 0x11
        /*006e*/ 	.short	(.L_19 - .L_18)
	.align		4
.L_18:
        /*0070*/ 	.word	index@(avg_pool2d_backward_f32)
        /*0074*/ 	.word	0x00000000


	//----- nvinfo : EIATTR_REGCOUNT
	.align		4
.L_19:
        /*0078*/ 	.byte	0x04, 0x2f
        /*007a*/ 	.short	(.L_21 - .L_20)
	.align		4
.L_20:
        /*007c*/ 	.word	index@(min_pool2d_forward_f32)
        /*0080*/ 	.word	0x00000028


	//----- nvinfo : EIATTR_FRAME_SIZE
	.align		4
.L_21:
        /*0084*/ 	.byte	0x04, 0x11
        /*0086*/ 	.short	(.L_23 - .L_22)
	.align		4
.L_22:
        /*0088*/ 	.word	index@($__internal_21_$__cuda_sm20_rem_u64)
        /*008c*/ 	.word	0x00000000


	//----- nvinfo : EIATTR_FRAME_SIZE
	.align		4
.L_23:
        /*0090*/ 	.byte	0x04, 0x11
        /*0092*/ 	.short	(.L_25 - .L_24)
	.align		4
.L_24:
        /*0094*/ 	.word	index@($__internal_20_$__cuda_sm20_div_u64)
        /*0098*/ 	.word	0x00000000


	//----- nvinfo : EIATTR_FRAME_SIZE
	.align		4
.L_25:
        /*009c*/ 	.byte	0x04, 0x11
        /*009e*/ 	.short	(.L_27 - .L_26)
	.align		4
.L_26:
        /*00a0*/ 	.word	index@(min_pool2d_forward_f32)
        /*00a4*/ 	.word	0x00000000


	//----- nvinfo : EIATTR_REGCOUNT
	.align		4
.L_27:
        /*00a8*/ 	.byte	0x04, 0x2f
        /*00aa*/ 	.short	(.L_29 - .L_28)
	.align		4
.L_28:
        /*00ac*/ 	.word	index@(min_pool2d_backward_f32)
        /*00b0*/ 	.word	0x00000024


	//----- nvinfo : EIATTR_FRAME_SIZE
	.align		4
.L_29:
        /*00b4*/ 	.byte	0x04, 0x11
        /*00b6*/ 	.short	(.L_31 - .L_30)
	.align		4
.L_30:
        /*00b8*/ 	.word	index@($__internal_19_$__cuda_sm20_rem_u64)
        /*00bc*/ 	.word	0x00000000


	//----- nvinfo : EIATTR_FRAME_SIZE
	.align		4
.L_31:
        /*00c0*/ 	.byte	0x04, 0x11
        /*00c2*/ 	.short	(.L_33 - .L_32)
	.align		4
.L_32:
        /*00c4*/ 	.word	index@($__internal_18_$__cuda_sm20_div_u64)
        /*00c8*/ 	.word	0x00000000


	//----- nvinfo : EIATTR_FRAME_SIZE
	.align		4
.L_33:
        /*00cc*/ 	.byte	0x04, 0x11
        /*00ce*/ 	.short	(.L_35 - .L_34)
	.align		4
.L_34:
        /*00d0*/ 	.word	index@(min_pool2d_backward_f32)
        /*00d4*/ 	.word	0x00000000


	//----- nvinfo : EIATTR_REGCOUNT
	.align		4
.L_35:
        /*00d8*/ 	.byte	0x04, 0x2f
        /*00da*/ 	.short	(.L_37 - .L_36)
	.align		4
.L_36:
        /*00dc*/ 	.word	index@(max_pool2d_forward_f32)
        /*00e0*/ 	.word	0x00000028


	//----- nvinfo : EIATTR_FRAME_SIZE
	.align		4
.L_37:
        /*00e4*/ 	.byte	0x04, 0x11
        /*00e6*/ 	.short	(.L_39 - .L_38)
	.align		4
.L_38:
        /*00e8*/ 	.word	index@($__internal_17_$__cuda_sm20_rem_u64)
        /*00ec*/ 	.word	0x00000000


	//----- nvinfo : EIATTR_FRAME_SIZE
	.align		4
.L_39:
        /*00f0*/ 	.byte	0x04, 0x11
        /*00f2*/ 	.short	(.L_41 - .L_40)
	.align		4
.L_40:
        /*00f4*/ 	.word	index@($__internal_16_$__cuda_sm20_div_u64)
        /*00f8*/ 	.word	0x00000000


	//----- nvinfo : EIATTR_FRAME_SIZE
	.align		4
.L_41:
        /*00fc*/ 	.byte	0x04, 0x11
        /*00fe*/ 	.short	(.L_43 - .L_42)
	.align		4
.L_42:
        /*0100*/ 	.word	index@(max_pool2d_forward_f32)
        /*0104*/ 	.word	0x00000000


	//----- nvinfo : EIATTR_REGCOUNT
	.align		4
.L_43:
        /*0108*/ 	.byte	0x04, 0x2f
        /*010a*/ 	.short	(.L_45 - .L_44)
	.align		4
.L_44:
        /*010c*/ 	.word	index@(max_pool2d_backward_f32)
        /*0110*/ 	.word	0x00000024


	//----- nvinfo : EIATTR_FRAME_SIZE
	.align		4
.L_45:
        /*0114*/ 	.byte	0x04, 0x11
        /*0116*/ 	.short	(.L_47 - .L_46)
	.align		4
.L_46:
        /*0118*/ 	.word	index@($__internal_15_$__cuda_sm20_rem_u64)
        /*011c*/ 	.word	0x00000000


	//----- nvinfo : EIATTR_FRAME_SIZE
	.align		4
.L_47:
        /*0120*/ 	.byte	0x04, 0x11
        /*0122*/ 	.short	(.L_49 - .L_48)
	.align		4
.L_48:
        /*0124*/ 	.word	index@($__internal_14_$__cuda_sm20_div_u64)
        /*0128*/ 	.word	0x00000000


	//----- nvinfo : EIATTR_FRAME_SIZE
	.align		4
.L_49:
        /*012c*/ 	.byte	0x04, 0x11
        /*012e*/ 	.short	(.L_51 - .L_50)
	.align		4
.L_50:
        /*0130*/ 	.word	index@(max_pool2d_backward_f32)
        /*0134*/ 	.word	0x00000000


	//----- nvinfo : EIATTR_REGCOUNT
	.align		4
.L_51:
        /*0138*/ 	.byte	0x04, 0x2f
        /*013a*/ 	.short	(.L_53 - .L_52)
	.align		4
.L_52:
        /*013c*/ 	.word	index@(avg_pool2d_forward_f64)
        /*0140*/ 	.word	0x00000028


	//----- nvinfo : EIATTR_FRAME_SIZE
	.align		4
.L_53:
        /*0144*/ 	.byte	0x04, 0x11
        /*0146*/ 	.short	(.L_55 - .L_54)
	.align		4
.L_54:
        /*0148*/ 	.word	index@($__internal_13_$__cuda_sm20_rem_u64)
        /*014c*/ 	.word	0x00000000


	//----- nvinfo : EIATTR_FRAME_SIZE
	.align		4
.L_55:
        /*0150*/ 	.byte	0x04, 0x11
        /*0152*/ 	.short	(.L_57 - .L_56)
	.align		4
.L_56:
        /*0154*/ 	.word	index@($__internal_12_$__cuda_sm20_div_u64)
        /*0158*/ 	.word	0x00000000


	//----- nvinfo : EIATTR_FRAME_SIZE
	.align		4
.L_57:
        /*015c*/ 	.byte	0x04, 0x11
        /*015e*/ 	.short	(.L_59 - .L_58)
	.align		4
.L_58:
        /*0160*/ 	.word	index@($__internal_11_$__cuda_sm20_div_rn_f64_full)
        /*0164*/ 	.word	0x00000000


	//----- nvinfo : EIATTR_FRAME_SIZE
	.align		4
.L_59:
        /*0168*/ 	.byte	0x04, 0x11
        /*016a*/ 	.short	(.L_61 - .L_60)
	.align		4
.L_60:
        /*016c*/ 	.word	index@(avg_pool2d_forward_f64)
        /*0170*/ 	.word	0x00000000


	//----- nvinfo : EIATTR_REGCOUNT
	.align		4
.L_61:
        /*0174*/ 	.byte	0x04, 0x2f
        /*0176*/ 	.short	(.L_63 - .L_62)
	.align		4
.L_62:
        /*0178*/ 	.word	index@(avg_pool2d_backward_f64)
        /*017c*/ 	.word	0x00000024


	//----- nvinfo : EIATTR_FRAME_SIZE
	.align		4
.L_63:
        /*0180*/ 	.byte	0x04, 0x11
        /*0182*/ 	.short	(.L_65 - .L_64)
	.align		4
.L_64:
        /*0184*/ 	.word	index@($__internal_10_$__cuda_sm20_rem_u64)
        /*0188*/ 	.word	0x00000000


	//----- nvinfo : EIATTR_FRAME_SIZE
	.align		4
.L_65:
        /*018c*/ 	.byte	0x04, 0x11
        /*018e*/ 	.short	(.L_67 - .L_66)
	.align		4
.L_66:
        /*0190*/ 	.word	index@($__internal_9_$__cuda_sm20_div_u64)
        /*0194*/ 	.word	0x00000000


	//----- nvinfo : EIATTR_FRAME_SIZE
	.align		4
.L_67:
        /*0198*/ 	.byte	0x04, 0x11
        /*019a*/ 	.short	(.L_69 - .L_68)
	.align		4
.L_68:
        /*019c*/ 	.word	index@($__internal_8_$__cuda_sm20_div_rn_f64_full)
        /*01a0*/ 	.word	0x00000000


	//----- nvinfo : EIATTR_FRAME_SIZE
	.align		4
.L_69:
        /*01a4*/ 	.byte	0x04, 0x11
        /*01a6*/ 	.short	(.L_71 - .L_70)
	.align		4
.L_70:
        /*01a8*/ 	.word	index@(avg_pool2d_backward_f64)
        /*01ac*/ 	.word	0x00000000


	//----- nvinfo : EIATTR_REGCOUNT
	.align		4
.L_71:
        /*01b0*/ 	.byte	0x04, 0x2f
        /*01b2*/ 	.short	(.L_73 - .L_72)
	.align		4
.L_72:
        /*01b4*/ 	.word	index@(min_pool2d_forward_f64)
        /*01b8*/ 	.word	0x00000028


	//----- nvinfo : EIATTR_FRAME_SIZE
	.align		4
.L_73:
        /*01bc*/ 	.byte	0x04, 0x11
        /*01be*/ 	.short	(.L_75 - .L_74)
	.align		4
.L_74:
        /*01c0*/ 	.word	index@($__internal_7_$__cuda_sm20_rem_u64)
        /*01c4*/ 	.word	0x00000000


	//----- nvinfo : EIATTR_FRAME_SIZE
	.align		4
.L_75:
        /*01c8*/ 	.byte	0x04, 0x11
        /*01ca*/ 	.short	(.L_77 - .L_76)
	.align		4
.L_76:
        /*01cc*/ 	.word	index@($__internal_6_$__cuda_sm20_div_u64)
        /*01d0*/ 	.word	0x00000000


	//----- nvinfo : EIATTR_FRAME_SIZE
	.align		4
.L_77:
        /*01d4*/ 	.byte	0x04, 0x11
        /*01d6*/ 	.short	(.L_79 - .L_78)
	.align		4
.L_78:
        /*01d8*/ 	.word	index@(min_pool2d_forward_f64)
        /*01dc*/ 	.word	0x00000000


	//----- nvinfo : EIATTR_REGCOUNT
	.align		4
.L_79:
        /*01e0*/ 	.byte	0x04, 0x2f
        /*01e2*/ 	.short	(.L_81 - .L_80)
	.align		4
.L_80:
        /*01e4*/ 	.word	index@(min_pool2d_backward_f64)
        /*01e8*/ 	.word	0x00000028


	//----- nvinfo : EIATTR_FRAME_SIZE
	.align		4
.L_81:
        /*01ec*/ 	.byte	0x04, 0x11
        /*01ee*/ 	.short	(.L_83 - .L_82)
	.align		4
.L_82:
        /*01f0*/ 	.word	index@($__internal_5_$__cuda_sm20_rem_u64)
        /*01f4*/ 	.word	0x00000000


	//----- nvinfo : EIATTR_FRAME_SIZE
	.align		4
.L_83:
        /*01f8*/ 	.byte	0x04, 0x11
        /*01fa*/ 	.short	(.L_85 - .L_84)
	.align		4
.L_84:
        /*01fc*/ 	.word	index@($__internal_4_$__cuda_sm20_div_u64)
        /*0200*/ 	.word	0x00000000


	//----- nvinfo : EIATTR_FRAME_SIZE
	.align		4
.L_85:
        /*0204*/ 	.byte	0x04, 0x11
        /*0206*/ 	.short	(.L_87 - .L_86)
	.align		4
.L_86:
        /*0208*/ 	.word	index@(min_pool2d_backward_f64)
        /*020c*/ 	.word	0x00000000


	//----- nvinfo : EIATTR_REGCOUNT
	.align		4
.L_87:
        /*0210*/ 	.byte	0x04, 0x2f
        /*0212*/ 	.short	(.L_89 - .L_88)
	.align		4
.L_88:
        /*0214*/ 	.word	index@(max_pool2d_forward_f64)
        /*0218*/ 	.word	0x00000028


	//----- nvinfo : EIATTR_FRAME_SIZE
	.align		4
.L_89:
        /*021c*/ 	.byte	0x04, 0x11
        /*021e*/ 	.short	(.L_91 - .L_90)
	.align		4
.L_90:
        /*0220*/ 	.word	index@($__internal_3_$__cuda_sm20_rem_u64)
        /*0224*/ 	.word	0x00000000


	//----- nvinfo : EIATTR_FRAME_SIZE
	.align		4
.L_91:
        /*0228*/ 	.byte	0x04, 0x11
        /*022a*/ 	.short	(.L_93 - .L_92)
	.align		4
.L_92:
        /*022c*/ 	.word	index@($__internal_2_$__cuda_sm20_div_u64)
        /*0230*/ 	.word	0x00000000


	//----- nvinfo : EIATTR_FRAME_SIZE
	.align		4
.L_93:
        /*0234*/ 	.byte	0x04, 0x11
        /*0236*/ 	.short	(.L_95 - .L_94)
	.align		4
.L_94:
        /*0238*/ 	.word	index@(max_pool2d_forward_f64)
        /*023c*/ 	.word	0x00000000


	//----- nvinfo : EIATTR_REGCOUNT
	.align		4
.L_95:
        /*0240*/ 	.byte	0x04, 0x2f
        /*0242*/ 	.short	(.L_97 - .L_96)
	.align		4
.L_96:
        /*0244*/ 	.word	index@(max_pool2d_backward_f64)
        /*0248*/ 	.word	0x00000028


	//----- nvinfo : EIATTR_FRAME_SIZE
	.align		4
.L_97:
        /*024c*/ 	.byte	0x04, 0x11
        /*024e*/ 	.short	(.L_99 - .L_98)
	.align		4
.L_98:
        /*0250*/ 	.word	index@($__internal_1_$__cuda_sm20_rem_u64)
        /*0254*/ 	.word	0x00000000


	//----- nvinfo : EIATTR_FRAME_SIZE
	.align		4
.L_99:
        /*0258*/ 	.byte	0x04, 0x11
        /*025a*/ 	.short	(.L_101 - .L_100)
	.align		4
.L_100:
        /*025c*/ 	.word	index@($__internal_0_$__cuda_sm20_div_u64)
        /*0260*/ 	.word	0x00000000


	//----- nvinfo : EIATTR_FRAME_SIZE
	.align		4
.L_101:
        /*0264*/ 	.byte	0x04, 0x11
        /*0266*/ 	.short	(.L_103 - .L_102)
	.align		4
.L_102:
        /*0268*/ 	.word	index@(max_pool2d_backward_f64)
        /*026c*/ 	.word	0x00000000


	//----- nvinfo : EIATTR_MIN_STACK_SIZE
	.align		4
.L_103:
        /*0270*/ 	.byte	0x04, 0x12
        /*0272*/ 	.short	(.L_105 - .L_104)
	.align		4
.L_104:
        /*0274*/ 	.word	index@(max_pool2d_backward_f64)
        /*0278*/ 	.word	0x00000000


	//----- nvinfo : EIATTR_MIN_STACK_SIZE
	.align		4
.L_105:
        /*027c*/ 	.byte	0x04, 0x12
        /*027e*/ 	.short	(.L_107 - .L_106)
	.align		4
.L_106:
        /*0280*/ 	.word	index@(max_pool2d_forward_f64)
        /*0284*/ 	.word	0x00000000


	//----- nvinfo : EIATTR_MIN_STACK_SIZE
	.align		4
.L_107:
        /*0288*/ 	.byte	0x04, 0x12
        /*028a*/ 	.short	(.L_109 - .L_108)
	.align		4
.L_108:
        /*028c*/ 	.word	index@(min_pool2d_backward_f64)
        /*0290*/ 	.word	0x00000000


	//----- nvinfo : EIATTR_MIN_STACK_SIZE
	.align		4
.L_109:
        /*0294*/ 	.byte	0x04, 0x12
        /*0296*/ 	.short	(.L_111 - .L_110)
	.align		4
.L_110:
        /*0298*/ 	.word	index@(min_pool2d_forward_f64)
        /*029c*/ 	.word	0x00000000


	//----- nvinfo : EIATTR_MIN_STACK_SIZE
	.align		4
.L_111:
        /*02a0*/ 	.byte	0x04, 0x12
        /*02a2*/ 	.short	(.L_113 - .L_112)
	.align		4
.L_112:
        /*02a4*/ 	.word	index@(avg_pool2d_backward_f64)
        /*02a8*/ 	.word	0x00000000


	//----- nvinfo : EIATTR_MIN_STACK_SIZE
	.align		4
.L_113:
        /*02ac*/ 	.byte	0x04, 0x12
        /*02ae*/ 	.short	(.L_115 - .L_114)
	.align		4
.L_114:
        /*02b0*/ 	.word	index@(avg_pool2d_forward_f64)
        /*02b4*/ 	.word	0x00000000


	//----- nvinfo : EIATTR_MIN_STACK_SIZE
	.align		4
.L_115:
        /*02b8*/ 	.byte	0x04, 0x12
        /*02ba*/ 	.short	(.L_117 - .L_116)
	.align		4
.L_116:
        /*02bc*/ 	.word	index@(max_pool2d_backward_f32)
        /*02c0*/ 	.word	0x00000000


	//----- nvinfo : EIATTR_MIN_STACK_SIZE
	.align		4
.L_117:
        /*02c4*/ 	.byte	0x04, 0x12
        /*02c6*/ 	.short	(.L_119 - .L_118)
	.align		4
.L_118:
        /*02c8*/ 	.word	index@(max_pool2d_forward_f32)
        /*02cc*/ 	.word	0x00000000


	//----- nvinfo : EIATTR_MIN_STACK_SIZE
	.align		4
.L_119:
        /*02d0*/ 	.byte	0x04, 0x12
        /*02d2*/ 	.short	(.L_121 - .L_120)
	.align		4
.L_120:
        /*02d4*/ 	.word	index@(min_pool2d_backward_f32)
        /*02d8*/ 	.word	0x00000000


	//----- nvinfo : EIATTR_MIN_STACK_SIZE
	.align		4
.L_121:
        /*02dc*/ 	.byte	0x04, 0x12
        /*02de*/ 	.short	(.L_123 - .L_122)
	.align		4
.L_122:
        /*02e0*/ 	.word	index@(min_pool2d_forward_f32)
        /*02e4*/ 	.word	0x00000000


	//----- nvinfo : EIATTR_MIN_STACK_SIZE
	.align		4
.L_123:
        /*02e8*/ 	.byte	0x04, 0x12
        /*02ea*/ 	.short	(.L_125 - .L_124)
	.align		4
.L_124:
        /*02ec*/ 	.word	index@(avg_pool2d_backward_f32)
        /*02f0*/ 	.word	0x00000000


	//----- nvinfo : EIATTR_MIN_STACK_SIZE
	.align		4
.L_125:
        /*02f4*/ 	.byte	0x04, 0x12
        /*02f6*/ 	.short	(.L_127 - .L_126)
	.align		4
.L_126:
        /*02f8*/ 	.word	index@(avg_pool2d_forward_f32)
        /*02fc*/ 	.word	0x00000000
.L_127:


//--------------------- .nv.compat                --------------------------
	.section	.nv.compat,"",@"SHT_CUDA_COMPAT_INFO"
	.align	4
        /*0000*/ 	.byte	0x02, 0x09, 0x00, 0x00, 0x02, 0x02, 0x01, 0x00, 0x02, 0x05, 0x05, 0x00, 0x03, 0x07, 0x01, 0x01
        /*0010*/ 	.byte	0x02, 0x03, 0x00, 0x00, 0x02, 0x06, 0x01, 0x00, 0x04, 0x0b, 0x08, 0x00, 0x01, 0x00, 0x00, 0x00
        /*0020*/ 	.byte	0x00, 0x00, 0x00, 0x00


//--------------------- .nv.info.max_pool2d_backward_f64 --------------------------
	.section	.nv.info.max_pool2d_backward_f64,"",@"SHT_CUDA_INFO"
	.sectionflags	@""
	.align	4


	//----- nvinfo : EIATTR_CUDA_API_VERSION
	.align		4
        /*0000*/ 	.byte	0x04, 0x37
        /*0002*/ 	.short	(.L_129 - .L_128)
.L_128:
        /*0004*/ 	.word	0x00000082


	//----- nvinfo : EIATTR_KPARAM_INFO
	.align		4
.L_129:
        /*0008*/ 	.byte	0x04, 0x17
        /*000a*/ 	.short	(.L_131 - .L_130)
.L_130:
        /*000c*/ 	.word	0x00000000
        /*0010*/ 	.short	0x0006
        /*0012*/ 	.short	0x0070
        /*0014*/ 	.byte	0x00, 0xf5, 0x21, 0x00


	//----- nvinfo : EIATTR_KPARAM_INFO
	.align		4
.L_131:
        /*0018*/ 	.byte	0x04, 0x17
        /*001a*/ 	.short	(.L_133 - .L_132)
.L_132:
        /*001c*/ 	.word	0x00000000
        /*0020*/ 	.short	0x0005
        /*0022*/ 	.short	0x0068
        /*0024*/ 	.byte	0x00, 0xf5, 0x21, 0x00


	//----- nvinfo : EIATTR_KPARAM_INFO
	.align		4
.L_133:
        /*0028*/ 	.byte	0x04, 0x17
        /*002a*/ 	.short	(.L_135 - .L_134)
.L_134:
        /*002c*/ 	.word	0x00000000
        /*0030*/ 	.short	0x0004
        /*0032*/ 	.short	0x0060
        /*0034*/ 	.byte	0x00, 0xf5, 0x21, 0x00


	//----- nvinfo : EIATTR_KPARAM_INFO
	.align		4
.L_135:
        /*0038*/ 	.byte	0x04, 0x17
        /*003a*/ 	.short	(.L_137 - .L_136)
.L_136:
        /*003c*/ 	.word	0x00000000
        /*0040*/ 	.short	0x0003
        /*0042*/ 	.short	0x0058
        /*0044*/ 	.byte	0x00, 0xf5, 0x21, 0x00


	//----- nvinfo : EIATTR_KPARAM_INFO
	.align		4
.L_137:
        /*0048*/ 	.byte	0x04, 0x17
        /*004a*/ 	.short	(.L_139 - .L_138)
.L_138:
        /*004c*/ 	.word	0x00000000
        /*0050*/ 	.short	0x0002
        /*0052*/ 	.short	0x0050
        /*0054*/ 	.byte	0x00, 0xf5, 0x21, 0x00


	//----- nvinfo : EIATTR_KPARAM_INFO
	.align		4
.L_139:
        /*0058*/ 	.byte	0x04, 0x17
        /*005a*/ 	.short	(.L_141 - .L_140)
.L_140:
        /*005c*/ 	.word	0x00000000
        /*0060*/ 	.short	0x0001
        /*0062*/ 	.short	0x0048
        /*0064*/ 	.byte	0x00, 0xf5, 0x21, 0x00


	//----- nvinfo : EIATTR_KPARAM_INFO
	.align		4
.L_141:
        /*0068*/ 	.byte	0x04, 0x17
        /*006a*/ 	.short	(.L_143 - .L_142)
.L_142:
        /*006c*/ 	.word	0x00000000
        /*0070*/ 	.short	0x0000
        /*0072*/ 	.short	0x0000
        /*0074*/ 	.byte	0x00, 0xf0, 0x21, 0x01


	//----- nvinfo : EIATTR_SPARSE_MMA_MASK
	.align		4
.L_143:
        /*0078*/ 	.byte	0x03, 0x50
        /*007a*/ 	.short	0x0000


	//----- nvinfo : EIATTR_MAXREG_COUNT
	.align		4
        /*007c*/ 	.byte	0x03, 0x1b
        /*007e*/ 	.short	0x00ff


	//----- nvinfo : EIATTR_MERCURY_ISA_VERSION
	.align		4
        /*0080*/ 	.byte	0x03, 0x5f
        /*0082*/ 	.short	0x0101


	//----- nvinfo : EIATTR_VRC_CTA_INIT_COUNT
	.align		4
        /*0084*/ 	.byte	0x02, 0x4a
	.zero		1
	.zero		1


	//----- nvinfo : EIATTR_EXIT_INSTR_OFFSETS
	.align		4
        /*0088*/ 	.byte	0x04, 0x1c
        /*008a*/ 	.short	(.L_145 - .L_144)


	//   ....[0]....
.L_144:
        /*008c*/ 	.word	0x00000170


	//   ....[1]....
        /*0090*/ 	.word	0x00002e70


	//----- nvinfo : EIATTR_CRS_STACK_SIZE
	.align		4
.L_145:
        /*0094*/ 	.byte	0x04, 0x1e
        /*0096*/ 	.short	(.L_147 - .L_146)
.L_146:
        /*0098*/ 	.word	0x00000000


	//----- nvinfo : EIATTR_CBANK_PARAM_SIZE
	.align		4
.L_147:
        /*009c*/ 	.byte	0x03, 0x19
        /*009e*/ 	.short	0x0078


	//----- nvinfo : EIATTR_PARAM_CBANK
	.align		4
        /*00a0*/ 	.byte	0x04, 0x0a
        /*00a2*/ 	.short	(.L_149 - .L_148)
	.align		4
.L_148:
        /*00a4*/ 	.word	index@(.nv.constant0.max_pool2d_backward_f64)
        /*00a8*/ 	.short	0x0380
        /*00aa*/ 	.short	0x0078


	//----- nvinfo : EIATTR_SW_WAR
	.align		4
.L_149:
        /*00ac*/ 	.byte	0x04, 0x36
        /*00ae*/ 	.short	(.L_151 - .L_150)
.L_150:
        /*00b0*/ 	.word	0x00000008
.L_151:


//--------------------- .nv.info.max_pool2d_forward_f64 --------------------------
	.section	.nv.info.max_pool2d_forward_f64,"",@"SHT_CUDA_INFO"
	.sectionflags	@""
	.align	4


	//----- nvinfo : EIATTR_CUDA_API_VERSION
	.align		4
        /*0000*/ 	.byte	0x04, 0x37
        /*0002*/ 	.short	(.L_153 - .L_152)
.L_152:
        /*0004*/ 	.word	0x00000082


	//----- nvinfo : EIATTR_KPARAM_INFO
	.align		4
.L_153:
        /*0008*/ 	.byte	0x04, 0x17
        /*000a*/ 	.short	(.L_155 - .L_154)
.L_154:
        /*000c*/ 	.word	0x00000000
        /*0010*/ 	.short	0x0004
        /*0012*/ 	.short	0x0060
        /*0014*/ 	.byte	0x00, 0xf5, 0x21, 0x00


	//----- nvinfo : EIATTR_KPARAM_INFO
	.align		4
.L_155:
        /*0018*/ 	.byte	0x04, 0x17
        /*001a*/ 	.short	(.L_157 - .L_156)
.L_156:
        /*001c*/ 	.word	0x00000000
        /*0020*/ 	.short	0x0003
        /*0022*/ 	.short	0x0058
        /*0024*/ 	.byte	0x00, 0xf5, 0x21, 0x00


	//----- nvinfo : EIATTR_KPARAM_INFO
	.align		4
.L_157:
        /*0028*/ 	.byte	0x04, 0x17
        /*002a*/ 	.short	(.L_159 - .L_158)
.L_158:
        /*002c*/ 	.word	0x00000000
        /*0030*/ 	.short	0x0002
        /*0032*/ 	.short	0x0050
        /*0034*/ 	.byte	0x00, 0xf5, 0x21, 0x00


	//----- nvinfo : EIATTR_KPARAM_INFO
	.align		4
.L_159:
        /*0038*/ 	.byte	0x04, 0x17
        /*003a*/ 	.short	(.L_161 - .L_160)
.L_160:
        /*003c*/ 	.word	0x00000000
        /*0040*/ 	.short	0x0001
        /*0042*/ 	.short	0x0048
        /*0044*/ 	.byte	0x00, 0xf5, 0x21, 0x00


	//----- nvinfo : EIATTR_KPARAM_INFO
	.align		4
.L_161:
        /*0048*/ 	.byte	0x04, 0x17
        /*004a*/ 	.short	(.L_163 - .L_162)
.L_162:
        /*004c*/ 	.word	0x00000000
        /*0050*/ 	.short	0x0000
        /*0052*/ 	.short	0x0000
        /*0054*/ 	.byte	0x00, 0xf0, 0x21, 0x01


	//----- nvinfo : EIATTR_SPARSE_MMA_MASK
	.align		4
.L_163:
        /*0058*/ 	.byte	0x03, 0x50
        /*005a*/ 	.short	0x0000


	//----- nvinfo : EIATTR_MAXREG_COUNT
	.align		4
        /*005c*/ 	.byte	0x03, 0x1b
        /*005e*/ 	.short	0x00ff


	//----- nvinfo : EIATTR_MERCURY_ISA_VERSION
	.align		4
        /*0060*/ 	.byte	0x03, 0x5f
        /*0062*/ 	.short	0x0101


	//----- nvinfo : EIATTR_VRC_CTA_INIT_COUNT
	.align		4
        /*0064*/ 	.byte	0x02, 0x4a
	.zero		1
	.zero		1


	//----- nvinfo : EIATTR_EXIT_INSTR_OFFSETS
	.align		4
        /*0068*/ 	.byte	0x04, 0x1c
        /*006a*/ 	.short	(.L_165 - .L_164)


	//   ....[0]....
.L_164:
        /*006c*/ 	.word	0x00000180


	//   ....[1]....
        /*0070*/ 	.word	0x00002540


	//----- nvinfo : EIATTR_CRS_STACK_SIZE
	.align		4
.L_165:
        /*0074*/ 	.byte	0x04, 0x1e
        /*0076*/ 	.short	(.L_167 - .L_166)
.L_166:
        /*0078*/ 	.word	0x00000000


	//----- nvinfo : EIATTR_CBANK_PARAM_SIZE
	.align		4
.L_167:
        /*007c*/ 	.byte	0x03, 0x19
        /*007e*/ 	.short	0x0068


	//----- nvinfo : EIATTR_PARAM_CBANK
	.align		4
        /*0080*/ 	.byte	0x04, 0x0a
        /*0082*/ 	.short	(.L_169 - .L_168)
	.align		4
.L_168:
        /*0084*/ 	.word	index@(.nv.constant0.max_pool2d_forward_f64)
        /*0088*/ 	.short	0x0380
        /*008a*/ 	.short	0x0068


	//----- nvinfo : EIATTR_SW_WAR
	.align		4
.L_169:
        /*008c*/ 	.byte	0x04, 0x36
        /*008e*/ 	.short	(.L_171 - .L_170)
.L_170:
        /*0090*/ 	.word	0x00000008
.L_171:


//--------------------- .nv.info.min_pool2d_backward_f64 --------------------------
	.section	.nv.info.min_pool2d_backward_f64,"",@"SHT_CUDA_INFO"
	.sectionflags	@""
	.align	4


	//----- nvinfo : EIATTR_CUDA_API_VERSION
	.align		4
        /*0000*/ 	.byte	0x04, 0x37
        /*0002*/ 	.short	(.L_173 - .L_172)
.L_172:
        /*0004*/ 	.word	0x00000082


	//----- nvinfo : EIATTR_KPARAM_INFO
	.align		4
.L_173:
        /*0008*/ 	.byte	0x04, 0x17
        /*000a*/ 	.short	(.L_175 - .L_174)
.L_174:
        /*000c*/ 	.word	0x00000000
        /*0010*/ 	.short	0x0006
        /*0012*/ 	.short	0x0070
        /*0014*/ 	.byte	0x00, 0xf5, 0x21, 0x00


	//----- nvinfo : EIATTR_KPARAM_INFO
	.align		4
.L_175:
        /*0018*/ 	.byte	0x04, 0x17
        /*001a*/ 	.short	(.L_177 - .L_176)
.L_176:
        /*001c*/ 	.word	0x00000000
        /*0020*/ 	.short	0x0005
        /*0022*/ 	.short	0x0068
        /*0024*/ 	.byte	0x00, 0xf5, 0x21, 0x00


	//----- nvinfo : EIATTR_KPARAM_INFO
	.align		4
.L_177:
        /*0028*/ 	.byte	0x04, 0x17
        /*002a*/ 	.short	(.L_179 - .L_178)
.L_178:
        /*002c*/ 	.word	0x00000000
        /*0030*/ 	.short	0x0004
        /*0032*/ 	.short	0x0060
        /*0034*/ 	.byte	0x00, 0xf5, 0x21, 0x00


	//----- nvinfo : EIATTR_KPARAM_INFO
	.align		4
.L_179:
        /*0038*/ 	.byte	0x04, 0x17
        /*003a*/ 	.short	(.L_181 - .L_180)
.L_180:
        /*003c*/ 	.word	0x00000000
        /*0040*/ 	.short	0x0003
        /*0042*/ 	.short	0x0058
        /*0044*/ 	.byte	0x00, 0xf5, 0x21, 0x00


	//----- nvinfo : EIATTR_KPARAM_INFO
	.align		4
.L_181:
        /*0048*/ 	.byte	0x04, 0x17
        /*004a*/ 	.short	(.L_183 - .L_182)
.L_182:
        /*004c*/ 	.word	0x00000000
        /*0050*/ 	.short	0x0002
        /*0052*/ 	.short	0x0050
        /*0054*/ 	.byte	0x00, 0xf5, 0x21, 0x00


	//----- nvinfo : EIATTR_KPARAM_INFO
	.align		4
.L_183:
        /*0058*/ 	.byte	0x04, 0x17
        /*005a*/ 	.short	(.L_185 - .L_184)
.L_184:
        /*005c*/ 	.word	0x00000000
        /*0060*/ 	.short	0x0001
        /*0062*/ 	.short	0x0048
        /*0064*/ 	.byte	0x00, 0xf5, 0x21, 0x00


	//----- nvinfo : EIATTR_KPARAM_INFO
	.align		4
.L_185:
        /*0068*/ 	.byte	0x04, 0x17
        /*006a*/ 	.short	(.L_187 - .L_186)
.L_186:
        /*006c*/ 	.word	0x00000000
        /*0070*/ 	.short	0x0000
        /*0072*/ 	.short	0x0000
        /*0074*/ 	.byte	0x00, 0xf0, 0x21, 0x01


	//----- nvinfo : EIATTR_SPARSE_MMA_MASK
	.align		4
.L_187:
        /*0078*/ 	.byte	0x03, 0x50
        /*007a*/ 	.short	0x0000


	//----- nvinfo : EIATTR_MAXREG_COUNT
	.align		4
        /*007c*/ 	.byte	0x03, 0x1b
        /*007e*/ 	.short	0x00ff


	//----- nvinfo : EIATTR_MERCURY_ISA_VERSION
	.align		4
        /*0080*/ 	.byte	0x03, 0x5f
        /*0082*/ 	.short	0x0101


	//----- nvinfo : EIATTR_VRC_CTA_INIT_COUNT
	.align		4
        /*0084*/ 	.byte	0x02, 0x4a
	.zero		1
	.zero		1


	//----- nvinfo : EIATTR_EXIT_INSTR_OFFSETS
	.align		4
        /*0088*/ 	.byte	0x04, 0x1c
        /*008a*/ 	.short	(.L_189 - .L_188)


	//   ....[0]....
.L_188:
        /*008c*/ 	.word	0x00000170


	//   ....[1]....
        /*0090*/ 	.word	0x00002e70


	//----- nvinfo : EIATTR_CRS_STACK_SIZE
	.align		4
.L_189:
        /*0094*/ 	.byte	0x04, 0x1e
        /*0096*/ 	.short	(.L_191 - .L_190)
.L_190:
        /*0098*/ 	.word	0x00000000


	//----- nvinfo : EIATTR_CBANK_PARAM_SIZE
	.align		4
.L_191:
        /*009c*/ 	.byte	0x03, 0x19
        /*009e*/ 	.short	0x0078


	//----- nvinfo : EIATTR_PARAM_CBANK
	.align		4
        /*00a0*/ 	.byte	0x04, 0x0a
        /*00a2*/ 	.short	(.L_193 - .L_192)
	.align		4
.L_192:
        /*00a4*/ 	.word	index@(.nv.constant0.min_pool2d_backward_f64)
        /*00a8*/ 	.short	0x0380
        /*00aa*/ 	.short	0x0078


	//----- nvinfo : EIATTR_SW_WAR
	.align		4
.L_193:
        /*00ac*/ 	.byte	0x04, 0x36
        /*00ae*/ 	.short	(.L_195 - .L_194)
.L_194:
        /*00b0*/ 	.word	0x00000008
.L_195:


//--------------------- .nv.info.min_pool2d_forward_f64 --------------------------
	.section	.nv.info.min_pool2d_forward_f64,"",@"SHT_CUDA_INFO"
	.sectionflags	@""
	.align	4


	//----- nvinfo : EIATTR_CUDA_API_VERSION
	.align		4
        /*0000*/ 	.byte	0x04, 0x37
        /*0002*/ 	.short	(.L_197 - .L_196)
.L_196:
        /*0004*/ 	.word	0x00000082


	//----- nvinfo : EIATTR_KPARAM_INFO
	.align		4
.L_197:
        /*0008*/ 	.byte	0x04, 0x17
        /*000a*/ 	.short	(.L_199 - .L_198)
.L_198:
        /*000c*/ 	.word	0x00000000
        /*0010*/ 	.short	0x0004
        /*0012*/ 	.short	0x0060
        /*0014*/ 	.byte	0x00, 0xf5, 0x21, 0x00


	//----- nvinfo : EIATTR_KPARAM_INFO
	.align		4
.L_199:
        /*0018*/ 	.byte	0x04, 0x17
        /*001a*/ 	.short	(.L_201 - .L_200)
.L_200:
        /*001c*/ 	.word	0x00000000
        /*0020*/ 	.short	0x0003
        /*0022*/ 	.short	0x0058
        /*0024*/ 	.byte	0x00, 0xf5, 0x21, 0x00


	//----- nvinfo : EIATTR_KPARAM_INFO
	.align		4
.L_201:
        /*0028*/ 	.byte	0x04, 0x17
        /*002a*/ 	.short	(.L_203 - .L_202)
.L_202:
        /*002c*/ 	.word	0x00000000
        /*0030*/ 	.short	0x0002
        /*0032*/ 	.short	0x0050
        /*0034*/ 	.byte	0x00, 0xf5, 0x21, 0x00


	//----- nvinfo : EIATTR_KPARAM_INFO
	.align		4
.L_203:
        /*0038*/ 	.byte	0x04, 0x17
        /*003a*/ 	.short	(.L_205 - .L_204)
.L_204:
        /*003c*/ 	.word	0x00000000
        /*0040*/ 	.short	0x0001
        /*0042*/ 	.short	0x0048
        /*0044*/ 	.byte	0x00, 0xf5, 0x21, 0x00


	//----- nvinfo : EIATTR_KPARAM_INFO
	.align		4
.L_205:
        /*0048*/ 	.byte	0x04, 0x17
        /*004a*/ 	.short	(.L_207 - .L_206)
.L_206:
        /*004c*/ 	.word	0x00000000
        /*0050*/ 	.short	0x0000
        /*0052*/ 	.short	0x0000
        /*0054*/ 	.byte	0x00, 0xf0, 0x21, 0x01


	//----- nvinfo : EIATTR_SPARSE_MMA_MASK
	.align		4
.L_207:
        /*0058*/ 	.byte	0x03, 0x50
        /*005a*/ 	.short	0x0000


	//----- nvinfo : EIATTR_MAXREG_COUNT
	.align		4
        /*005c*/ 	.byte	0x03, 0x1b
        /*005e*/ 	.short	0x00ff


	//----- nvinfo : EIATTR_MERCURY_ISA_VERSION
	.align		4
        /*0060*/ 	.byte	0x03, 0x5f
        /*0062*/ 	.short	0x0101


	//----- nvinfo : EIATTR_VRC_CTA_INIT_COUNT
	.align		4
        /*0064*/ 	.byte	0x02, 0x4a
	.zero		1
	.zero		1


	//----- nvinfo : EIATTR_EXIT_INSTR_OFFSETS
	.align		4
        /*0068*/ 	.byte	0x04, 0x1c
        /*006a*/ 	.short	(.L_209 - .L_208)


	//   ....[0]....
.L_208:
        /*006c*/ 	.word	0x00000180


	//   ....[1]....
        /*0070*/ 	.word	0x00002540


	//----- nvinfo : EIATTR_CRS_STACK_SIZE
	.align		4
.L_209:
        /*0074*/ 	.byte	0x04, 0x1e
        /*0076*/ 	.short	(.L_211 - .L_210)
.L_210:
        /*0078*/ 	.word	0x00000000


	//----- nvinfo : EIATTR_CBANK_PARAM_SIZE
	.align		4
.L_211:
        /*007c*/ 	.byte	0x03, 0x19
        /*007e*/ 	.short	0x0068


	//----- nvinfo : EIATTR_PARAM_CBANK
	.align		4
        /*0080*/ 	.byte	0x04, 0x0a
        /*0082*/ 	.short	(.L_213 - .L_212)
	.align		4
.L_212:
        /*0084*/ 	.word	index@(.nv.constant0.min_pool2d_forward_f64)
        /*0088*/ 	.short	0x0380
        /*008a*/ 	.short	0x0068


	//----- nvinfo : EIATTR_SW_WAR
	.align		4
.L_213:
        /*008c*/ 	.byte	0x04, 0x36
        /*008e*/ 	.short	(.L_215 - .L_214)
.L_214:
        /*0090*/ 	.word	0x00000008
.L_215:


//--------------------- .nv.info.avg_pool2d_backward_f64 --------------------------
	.section	.nv.info.avg_pool2d_backward_f64,"",@"SHT_CUDA_INFO"
	.sectionflags	@""
	.align	4


	//----- nvinfo : EIATTR_CUDA_API_VERSION
	.align		4
        /*0000*/ 	.byte	0x04, 0x37
        /*0002*/ 	.short	(.L_217 - .L_216)
.L_216:
        /*0004*/ 	.word	0x00000082


	//----- nvinfo : EIATTR_KPARAM_INFO
	.align		4
.L_217:
        /*0008*/ 	.byte	0x04, 0x17
        /*000a*/ 	.short	(.L_219 - .L_218)
.L_218:
        /*000c*/ 	.word	0x00000000
        /*0010*/ 	.short	0x0006
        /*0012*/ 	.short	0x0070
        /*0014*/ 	.byte	0x00, 0xf5, 0x21, 0x00


	//----- nvinfo : EIATTR_KPARAM_INFO
	.align		4
.L_219:
        /*0018*/ 	.byte	0x04, 0x17
        /*001a*/ 	.short	(.L_221 - .L_220)
.L_220:
        /*001c*/ 	.word	0x00000000
        /*0020*/ 	.short	0x0005
        /*0022*/ 	.short	0x0068
        /*0024*/ 	.byte	0x00, 0xf5, 0x21, 0x00


	//----- nvinfo : EIATTR_KPARAM_INFO
	.align		4
.L_221:
        /*0028*/ 	.byte	0x04, 0x17
        /*002a*/ 	.short	(.L_223 - .L_222)
.L_222:
        /*002c*/ 	.word	0x00000000
        /*0030*/ 	.short	0x0004
        /*0032*/ 	.short	0x0060
        /*0034*/ 	.byte	0x00, 0xf5, 0x21, 0x00


	//----- nvinfo : EIATTR_KPARAM_INFO
	.align		4
.L_223:
        /*0038*/ 	.byte	0x04, 0x17
        /*003a*/ 	.short	(.L_225 - .L_224)
.L_224:
        /*003c*/ 	.word	0x00000000
        /*0040*/ 	.short	0x0003
        /*0042*/ 	.short	0x0058
        /*0044*/ 	.byte	0x00, 0xf5, 0x21, 0x00


	//----- nvinfo : EIATTR_KPARAM_INFO
	.align		4
.L_225:
        /*0048*/ 	.byte	0x04, 0x17
        /*004a*/ 	.short	(.L_227 - .L_226)
.L_226:
        /*004c*/ 	.word	0x00000000
        /*0050*/ 	.short	0x0002
        /*0052*/ 	.short	0x0050
        /*0054*/ 	.byte	0x00, 0xf5, 0x21, 0x00


	//----- nvinfo : EIATTR_KPARAM_INFO
	.align		4
.L_227:
        /*0058*/ 	.byte	0x04, 0x17
        /*005a*/ 	.short	(.L_229 - .L_228)
.L_228:
        /*005c*/ 	.word	0x00000000
        /*0060*/ 	.short	0x0001
        /*0062*/ 	.short	0x0048
        /*0064*/ 	.byte	0x00, 0xf5, 0x21, 0x00


	//----- nvinfo : EIATTR_KPARAM_INFO
	.align		4
.L_229:
        /*0068*/ 	.byte	0x04, 0x17
        /*006a*/ 	.short	(.L_231 - .L_230)
.L_230:
        /*006c*/ 	.word	0x00000000
        /*0070*/ 	.short	0x0000
        /*0072*/ 	.short	0x0000
        /*0074*/ 	.byte	0x00, 0xf0, 0x21, 0x01


	//----- nvinfo : EIATTR_SPARSE_MMA_MASK
	.align		4
.L_231:
        /*0078*/ 	.byte	0x03, 0x50
        /*007a*/ 	.short	0x0000


	//----- nvinfo : EIATTR_MAXREG_COUNT
	.align		4
        /*007c*/ 	.byte	0x03, 0x1b
        /*007e*/ 	.short	0x00ff


	//----- nvinfo : EIATTR_MERCURY_ISA_VERSION
	.align		4
        /*0080*/ 	.byte	0x03, 0x5f
        /*0082*/ 	.short	0x0101


	//----- nvinfo : EIATTR_VRC_CTA_INIT_COUNT
	.align		4
        /*0084*/ 	.byte	0x02, 0x4a
	.zero		1
	.zero		1


	//----- nvinfo : EIATTR_EXIT_INSTR_OFFSETS
	.align		4
        /*0088*/ 	.byte	0x04, 0x1c
        /*008a*/ 	.short	(.L_233 - .L_232)


	//   ....[0]....
.L_232:
        /*008c*/ 	.word	0x00000170


	//   ....[1]....
        /*0090*/ 	.word	0x00002e30


	//----- nvinfo : EIATTR_CRS_STACK_SIZE
	.align		4
.L_233:
        /*0094*/ 	.byte	0x04, 0x1e
        /*0096*/ 	.short	(.L_235 - .L_234)
.L_234:
        /*0098*/ 	.word	0x00000000


	//----- nvinfo : EIATTR_CBANK_PARAM_SIZE
	.align		4
.L_235:
        /*009c*/ 	.byte	0x03, 0x19
        /*009e*/ 	.short	0x0078


	//----- nvinfo : EIATTR_PARAM_CBANK
	.align		4
        /*00a0*/ 	.byte	0x04, 0x0a
        /*00a2*/ 	.short	(.L_237 - .L_236)
	.align		4
.L_236:
        /*00a4*/ 	.word	index@(.nv.constant0.avg_pool2d_backward_f64)
        /*00a8*/ 	.short	0x0380
        /*00aa*/ 	.short	0x0078


	//----- nvinfo : EIATTR_SW_WAR
	.align		4
.L_237:
        /*00ac*/ 	.byte	0x04, 0x36
        /*00ae*/ 	.short	(.L_239 - .L_238)
.L_238:
        /*00b0*/ 	.word	0x00000008
.L_239:


//--------------------- .nv.info.avg_pool2d_forward_f64 --------------------------
	.section	.nv.info.avg_pool2d_forward_f64,"",@"SHT_CUDA_INFO"
	.sectionflags	@""
	.align	4


	//----- nvinfo : EIATTR_CUDA_API_VERSION
	.align		4
        /*0000*/ 	.byte	0x04, 0x37
        /*0002*/ 	.short	(.L_241 - .L_240)
.L_240:
        /*0004*/ 	.word	0x00000082


	//----- nvinfo : EIATTR_KPARAM_INFO
	.align		4
.L_241:
        /*0008*/ 	.byte	0x04, 0x17
        /*000a*/ 	.short	(.L_243 - .L_242)
.L_242:
        /*000c*/ 	.word	0x00000000
        /*0010*/ 	.short	0x0004
        /*0012*/ 	.short	0x0060
        /*0014*/ 	.byte	0x00, 0xf5, 0x21, 0x00


	//----- nvinfo : EIATTR_KPARAM_INFO
	.align		4
.L_243:
        /*0018*/ 	.byte	0x04, 0x17
        /*001a*/ 	.short	(.L_245 - .L_244)
.L_244:
        /*001c*/ 	.word	0x00000000
        /*0020*/ 	.short	0x0003
        /*0022*/ 	.short	0x0058
        /*0024*/ 	.byte	0x00, 0xf5, 0x21, 0x00


	//----- nvinfo : EIATTR_KPARAM_INFO
	.align		4
.L_245:
        /*0028*/ 	.byte	0x04, 0x17
        /*002a*/ 	.short	(.L_247 - .L_246)
.L_246:
        /*002c*/ 	.word	0x00000000
        /*0030*/ 	.short	0x0002
        /*0032*/ 	.short	0x0050
        /*0034*/ 	.byte	0x00, 0xf5, 0x21, 0x00


	//----- nvinfo : EIATTR_KPARAM_INFO
	.align		4
.L_247:
        /*0038*/ 	.byte	0x04, 0x17
        /*003a*/ 	.short	(.L_249 - .L_248)
.L_248:
        /*003c*/ 	.word	0x00000000
        /*0040*/ 	.short	0x0001
        /*0042*/ 	.short	0x0048
        /*0044*/ 	.byte	0x00, 0xf5, 0x21, 0x00


	//----- nvinfo : EIATTR_KPARAM_INFO
	.align		4
.L_249:
        /*0048*/ 	.byte	0x04, 0x17
        /*004a*/ 	.short	(.L_251 - .L_250)
.L_250:
        /*004c*/ 	.word	0x00000000
        /*0050*/ 	.short	0x0000
        /*0052*/ 	.short	0x0000
        /*0054*/ 	.byte	0x00, 0xf0, 0x21, 0x01


	//----- nvinfo : EIATTR_SPARSE_MMA_MASK
	.align		4
.L_251:
        /*0058*/ 	.byte	0x03, 0x50
        /*005a*/ 	.short	0x0000


	//----- nvinfo : EIATTR_MAXREG_COUNT
	.align		4
        /*005c*/ 	.byte	0x03, 0x1b
        /*005e*/ 	.short	0x00ff


	//----- nvinfo : EIATTR_MERCURY_ISA_VERSION
	.align		4
        /*0060*/ 	.byte	0x03, 0x5f
        /*0062*/ 	.short	0x0101


	//----- nvinfo : EIATTR_VRC_CTA_INIT_COUNT
	.align		4
        /*0064*/ 	.byte	0x02, 0x4a
	.zero		1
	.zero		1


	//----- nvinfo : EIATTR_EXIT_INSTR_OFFSETS
	.align		4
        /*0068*/ 	.byte	0x04, 0x1c
        /*006a*/ 	.short	(.L_253 - .L_252)


	//   ....[0]....
.L_252:
        /*006c*/ 	.word	0x00000180


	//   ....[1]....
        /*0070*/ 	.word	0x000023e0


	//----- nvinfo : EIATTR_CRS_STACK_SIZE
	.align		4
.L_253:
        /*0074*/ 	.byte	0x04, 0x1e
        /*0076*/ 	.short	(.L_255 - .L_254)
.L_254:
        /*0078*/ 	.word	0x00000000


	//----- nvinfo : EIATTR_CBANK_PARAM_SIZE
	.align		4
.L_255:
        /*007c*/ 	.byte	0x03, 0x19
        /*007e*/ 	.short	0x0068


	//----- nvinfo : EIATTR_PARAM_CBANK
	.align		4
        /*0080*/ 	.byte	0x04, 0x0a
        /*0082*/ 	.short	(.L_257 - .L_256)
	.align		4
.L_256:
        /*0084*/ 	.word	index@(.nv.constant0.avg_pool2d_forward_f64)
        /*0088*/ 	.short	0x0380
        /*008a*/ 	.short	0x0068


	//----- nvinfo : EIATTR_SW_WAR
	.align		4
.L_257:
        /*008c*/ 	.byte	0x04, 0x36
        /*008e*/ 	.short	(.L_259 - .L_258)
.L_258:
        /*0090*/ 	.word	0x00000008
.L_259:


//--------------------- .nv.info.max_pool2d_backward_f32 --------------------------
	.section	.nv.info.max_pool2d_backward_f32,"",@"SHT_CUDA_INFO"
	.sectionflags	@""
	.align	4


	//----- nvinfo : EIATTR_CUDA_API_VERSION
	.align		4
        /*0000*/ 	.byte	0x04, 0x37
        /*0002*/ 	.short	(.L_261 - .L_260)
.L_260:
        /*0004*/ 	.word	0x00000082


	//----- nvinfo : EIATTR_KPARAM_INFO
	.align		4
.L_261:
        /*0008*/ 	.byte	0x04, 0x17
        /*000a*/ 	.short	(.L_263 - .L_262)
.L_262:
        /*000c*/ 	.word	0x00000000
        /*0010*/ 	.short	0x0006
        /*0012*/ 	.short	0x0070
        /*0014*/ 	.byte	0x00, 0xf5, 0x21, 0x00


	//----- nvinfo : EIATTR_KPARAM_INFO
	.align		4
.L_263:
        /*0018*/ 	.byte	0x04, 0x17
        /*001a*/ 	.short	(.L_265 - .L_264)
.L_264:
        /*001c*/ 	.word	0x00000000
        /*0020*/ 	.short	0x0005
        /*0022*/ 	.short	0x0068
        /*0024*/ 	.byte	0x00, 0xf5, 0x21, 0x00


	//----- nvinfo : EIATTR_KPARAM_INFO
	.align		4
.L_265:
        /*0028*/ 	.byte	0x04, 0x17
        /*002a*/ 	.short	(.L_267 - .L_266)
.L_266:
        /*002c*/ 	.word	0x00000000
        /*0030*/ 	.short	0x0004
        /*0032*/ 	.short	0x0060
        /*0034*/ 	.byte	0x00, 0xf5, 0x21, 0x00


	//----- nvinfo : EIATTR_KPARAM_INFO
	.align		4
.L_267:
        /*0038*/ 	.byte	0x04, 0x17
        /*003a*/ 	.short	(.L_269 - .L_268)
.L_268:
        /*003c*/ 	.word	0x00000000
        /*0040*/ 	.short	0x0003
        /*0042*/ 	.short	0x0058
        /*0044*/ 	.byte	0x00, 0xf5, 0x21, 0x00


	//----- nvinfo : EIATTR_KPARAM_INFO
	.align		4
.L_269:
        /*0048*/ 	.byte	0x04, 0x17
        /*004a*/ 	.short	(.L_271 - .L_270)
.L_270:
        /*004c*/ 	.word	0x00000000
        /*0050*/ 	.short	0x0002
        /*0052*/ 	.short	0x0050
        /*0054*/ 	.byte	0x00, 0xf5, 0x21, 0x00


	//----- nvinfo : EIATTR_KPARAM_INFO
	.align		4
.L_271:
        /*0058*/ 	.byte	0x04, 0x17
        /*005a*/ 	.short	(.L_273 - .L_272)
.L_272:
        /*005c*/ 	.word	0x00000000
        /*0060*/ 	.short	0x0001
        /*0062*/ 	.short	0x0048
        /*0064*/ 	.byte	0x00, 0xf5, 0x21, 0x00


	//----- nvinfo : EIATTR_KPARAM_INFO
	.align		4
.L_273:
        /*0068*/ 	.byte	0x04, 0x17
        /*006a*/ 	.short	(.L_275 - .L_274)
.L_274:
        /*006c*/ 	.word	0x00000000
        /*0070*/ 	.short	0x0000
        /*0072*/ 	.short	0x0000
        /*0074*/ 	.byte	0x00, 0xf0, 0x21, 0x01


	//----- nvinfo : EIATTR_SPARSE_MMA_MASK
	.align		4
.L_275:
        /*0078*/ 	.byte	0x03, 0x50
        /*007a*/ 	.short	0x0000


	//----- nvinfo : EIATTR_MAXREG_COUNT
	.align		4
        /*007c*/ 	.byte	0x03, 0x1b
        /*007e*/ 	.short	0x00ff


	//----- nvinfo : EIATTR_MERCURY_ISA_VERSION
	.align		4
        /*0080*/ 	.byte	0x03, 0x5f
        /*0082*/ 	.short	0x0101


	//----- nvinfo : EIATTR_VRC_CTA_INIT_COUNT
	.align		4
        /*0084*/ 	.byte	0x02, 0x4a
	.zero		1
	.zero		1


	//----- nvinfo : EIATTR_EXIT_INSTR_OFFSETS
	.align		4
        /*0088*/ 	.byte	0x04, 0x1c
        /*008a*/ 	.short	(.L_277 - .L_276)


	//   ....[0]....
.L_276:
        /*008c*/ 	.word	0x00000170


	//   ....[1]....
        /*0090*/ 	.word	0x00002dc0


	//----- nvinfo : EIATTR_CRS_STACK_SIZE
	.align		4
.L_277:
        /*0094*/ 	.byte	0x04, 0x1e
        /*0096*/ 	.short	(.L_279 - .L_278)
.L_278:
        /*0098*/ 	.word	0x00000000


	//----- nvinfo : EIATTR_CBANK_PARAM_SIZE
	.align		4
.L_279:
        /*009c*/ 	.byte	0x03, 0x19
        /*009e*/ 	.short	0x0078


	//----- nvinfo : EIATTR_PARAM_CBANK
	.align		4
        /*00a0*/ 	.byte	0x04, 0x0a
        /*00a2*/ 	.short	(.L_281 - .L_280)
	.align		4
.L_280:
        /*00a4*/ 	.word	index@(.nv.constant0.max_pool2d_backward_f32)
        /*00a8*/ 	.short	0x0380
        /*00aa*/ 	.short	0x0078


	//----- nvinfo : EIATTR_SW_WAR
	.align		4
.L_281:
        /*00ac*/ 	.byte	0x04, 0x36
        /*00ae*/ 	.short	(.L_283 - .L_282)
.L_282:
        /*00b0*/ 	.word	0x00000008
.L_283:


//--------------------- .nv.info.max_pool2d_forward_f32 --------------------------
	.section	.nv.info.max_pool2d_forward_f32,"",@"SHT_CUDA_INFO"
	.sectionflags	@""
	.align	4


	//----- nvinfo : EIATTR_CUDA_API_VERSION
	.align		4
        /*0000*/ 	.byte	0x04, 0x37
        /*0002*/ 	.short	(.L_285 - .L_284)
.L_284:
        /*0004*/ 	.word	0x00000082


	//----- nvinfo : EIATTR_KPARAM_INFO
	.align		4
.L_285:
        /*0008*/ 	.byte	0x04, 0x17
        /*000a*/ 	.short	(.L_287 - .L_286)
.L_286:
        /*000c*/ 	.word	0x00000000
        /*0010*/ 	.short	0x0004
        /*0012*/ 	.short	0x0060
        /*0014*/ 	.byte	0x00, 0xf5, 0x21, 0x00


	//----- nvinfo : EIATTR_KPARAM_INFO
	.align		4
.L_287:
        /*0018*/ 	.byte	0x04, 0x17
        /*001a*/ 	.short	(.L_289 - .L_288)
.L_288:
        /*001c*/ 	.word	0x00000000
        /*0020*/ 	.short	0x0003
        /*0022*/ 	.short	0x0058
        /*0024*/ 	.byte	0x00, 0xf5, 0x21, 0x00


	//----- nvinfo : EIATTR_KPARAM_INFO
	.align		4
.L_289:
        /*0028*/ 	.byte	0x04, 0x17
        /*002a*/ 	.short	(.L_291 - .L_290)
.L_290:
        /*002c*/ 	.word	0x00000000
        /*0030*/ 	.short	0x0002
        /*0032*/ 	.short	0x0050
        /*0034*/ 	.byte	0x00, 0xf5, 0x21, 0x00


	//----- nvinfo : EIATTR_KPARAM_INFO
	.align		4
.L_291:
        /*0038*/ 	.byte	0x04, 0x17
        /*003a*/ 	.short	(.L_293 - .L_292)
.L_292:
        /*003c*/ 	.word	0x00000000
        /*0040*/ 	.short	0x0001
        /*0042*/ 	.short	0x0048
        /*0044*/ 	.byte	0x00, 0xf5, 0x21, 0x00


	//----- nvinfo : EIATTR_KPARAM_INFO
	.align		4
.L_293:
        /*0048*/ 	.byte	0x04, 0x17
        /*004a*/ 	.short	(.L_295 - .L_294)
.L_294:
        /*004c*/ 	.word	0x00000000
        /*0050*/ 	.short	0x0000
        /*0052*/ 	.short	0x0000
        /*0054*/ 	.byte	0x00, 0xf0, 0x21, 0x01


	//----- nvinfo : EIATTR_SPARSE_MMA_MASK
	.align		4
.L_295:
        /*0058*/ 	.byte	0x03, 0x50
        /*005a*/ 	.short	0x0000


	//----- nvinfo : EIATTR_MAXREG_COUNT
	.align		4
        /*005c*/ 	.byte	0x03, 0x1b
        /*005e*/ 	.short	0x00ff


	//----- nvinfo : EIATTR_MERCURY_ISA_VERSION
	.align		4
        /*0060*/ 	.byte	0x03, 0x5f
        /*0062*/ 	.short	0x0101


	//----- nvinfo : EIATTR_VRC_CTA_INIT_COUNT
	.align		4
        /*0064*/ 	.byte	0x02, 0x4a
	.zero		1
	.zero		1


	//----- nvinfo : EIATTR_EXIT_INSTR_OFFSETS
	.align		4
        /*0068*/ 	.byte	0x04, 0x1c
        /*006a*/ 	.short	(.L_297 - .L_296)


	//   ....[0]....
.L_296:
        /*006c*/ 	.word	0x00000180


	//   ....[1]....
        /*0070*/ 	.word	0x00002220


	//----- nvinfo : EIATTR_CRS_STACK_SIZE
	.align		4
.L_297:
        /*0074*/ 	.byte	0x04, 0x1e
        /*0076*/ 	.short	(.L_299 - .L_298)
.L_298:
        /*0078*/ 	.word	0x00000000


	//----- nvinfo : EIATTR_CBANK_PARAM_SIZE
	.align		4
.L_299:
        /*007c*/ 	.byte	0x03, 0x19
        /*007e*/ 	.short	0x0068


	//----- nvinfo : EIATTR_PARAM_CBANK
	.align		4
        /*0080*/ 	.byte	0x04, 0x0a
        /*0082*/ 	.short	(.L_301 - .L_300)
	.align		4
.L_300:
        /*0084*/ 	.word	index@(.nv.constant0.max_pool2d_forward_f32)
        /*0088*/ 	.short	0x0380
        /*008a*/ 	.short	0x0068


	//----- nvinfo : EIATTR_SW_WAR
	.align		4
.L_301:
        /*008c*/ 	.byte	0x04, 0x36
        /*008e*/ 	.short	(.L_303 - .L_302)
.L_302:
        /*0090*/ 	.word	0x00000008
.L_303:


//--------------------- .nv.info.min_pool2d_backward_f32 --------------------------
	.section	.nv.info.min_pool2d_backward_f32,"",@"SHT_CUDA_INFO"
	.sectionflags	@""
	.align	4


	//----- nvinfo : EIATTR_CUDA_API_VERSION
	.align		4
        /*0000*/ 	.byte	0x04, 0x37
        /*0002*/ 	.short	(.L_305 - .L_304)
.L_304:
        /*0004*/ 	.word	0x00000082


	//----- nvinfo : EIATTR_KPARAM_INFO
	.align		4
.L_305:
        /*0008*/ 	.byte	0x04, 0x17
        /*000a*/ 	.short	(.L_307 - .L_306)
.L_306:
        /*000c*/ 	.word	0x00000000
        /*0010*/ 	.short	0x0006
        /*0012*/ 	.short	0x0070
        /*0014*/ 	.byte	0x00, 0xf5, 0x21, 0x00


	//----- nvinfo : EIATTR_KPARAM_INFO
	.align		4
.L_307:
        /*0018*/ 	.byte	0x04, 0x17
        /*001a*/ 	.short	(.L_309 - .L_308)
.L_308:
        /*001c*/ 	.word	0x00000000
        /*0020*/ 	.short	0x0005
        /*0022*/ 	.short	0x0068
        /*0024*/ 	.byte	0x00, 0xf5, 0x21, 0x00


	//----- nvinfo : EIATTR_KPARAM_INFO
	.align		4
.L_309:
        /*0028*/ 	.byte	0x04, 0x17
        /*002a*/ 	.short	(.L_311 - .L_310)
.L_310:
        /*002c*/ 	.word	0x00000000
        /*0030*/ 	.short	0x0004
        /*0032*/ 	.short	0x0060
        /*0034*/ 	.byte	0x00, 0xf5, 0x21, 0x00


	//----- nvinfo : EIATTR_KPARAM_INFO
	.align		4
.L_311:
        /*0038*/ 	.byte	0x04, 0x17
        /*003a*/ 	.short	(.L_313 - .L_312)
.L_312:
        /*003c*/ 	.word	0x00000000
        /*0040*/ 	.short	0x0003
        /*0042*/ 	.short	0x0058
        /*0044*/ 	.byte	0x00, 0xf5, 0x21, 0x00


	//----- nvinfo : EIATTR_KPARAM_INFO
	.align		4
.L_313:
        /*0048*/ 	.byte	0x04, 0x17
        /*004a*/ 	.short	(.L_315 - .L_314)
.L_314:
        /*004c*/ 	.word	0x00000000
        /*0050*/ 	.short	0x0002
        /*0052*/ 	.short	0x0050
        /*0054*/ 	.byte	0x00, 0xf5, 0x21, 0x00


	//----- nvinfo : EIATTR_KPARAM_INFO
	.align		4
.L_315:
        /*0058*/ 	.byte	0x04, 0x17
        /*005a*/ 	.short	(.L_317 - .L_316)
.L_316:
        /*005c*/ 	.word	0x00000000
        /*0060*/ 	.short	0x0001
        /*0062*/ 	.short	0x0048
        /*0064*/ 	.byte	0x00, 0xf5, 0x21, 0x00


	//----- nvinfo : EIATTR_KPARAM_INFO
	.align		4
.L_317:
        /*0068*/ 	.byte	0x04, 0x17
        /*006a*/ 	.short	(.L_319 - .L_318)
.L_318:
        /*006c*/ 	.word	0x00000000
        /*0070*/ 	.short	0x0000
        /*0072*/ 	.short	0x0000
        /*0074*/ 	.byte	0x00, 0xf0, 0x21, 0x01


	//----- nvinfo : EIATTR_SPARSE_MMA_MASK
	.align		4
.L_319:
        /*0078*/ 	.byte	0x03, 0x50
        /*007a*/ 	.short	0x0000


	//----- nvinfo : EIATTR_MAXREG_COUNT
	.align		4
        /*007c*/ 	.byte	0x03, 0x1b
        /*007e*/ 	.short	0x00ff


	//----- nvinfo : EIATTR_MERCURY_ISA_VERSION
	.align		4
        /*0080*/ 	.byte	0x03, 0x5f
        /*0082*/ 	.short	0x0101


	//----- nvinfo : EIATTR_VRC_CTA_INIT_COUNT
	.align		4
        /*0084*/ 	.byte	0x02, 0x4a
	.zero		1
	.zero		1


	//----- nvinfo : EIATTR_EXIT_INSTR_OFFSETS
	.align		4
        /*0088*/ 	.byte	0x04, 0x1c
        /*008a*/ 	.short	(.L_321 - .L_320)


	//   ....[0]....
.L_320:
        /*008c*/ 	.word	0x00000170


	//   ....[1]....
        /*0090*/ 	.word	0x00002dc0


	//----- nvinfo : EIATTR_CRS_STACK_SIZE
	.align		4
.L_321:
        /*0094*/ 	.byte	0x04, 0x1e
        /*0096*/ 	.short	(.L_323 - .L_322)
.L_322:
        /*0098*/ 	.word	0x00000000


	//----- nvinfo : EIATTR_CBANK_PARAM_SIZE
	.align		4
.L_323:
        /*009c*/ 	.byte	0x03, 0x19
        /*009e*/ 	.short	0x0078


	//----- nvinfo : EIATTR_PARAM_CBANK
	.align		4
        /*00a0*/ 	.byte	0x04, 0x0a
        /*00a2*/ 	.short	(.L_325 - .L_324)
	.align		4
.L_324:
        /*00a4*/ 	.word	index@(.nv.constant0.min_pool2d_backward_f32)
        /*00a8*/ 	.short	0x0380
        /*00aa*/ 	.short	0x0078


	//----- nvinfo : EIATTR_SW_WAR
	.align		4
.L_325:
        /*00ac*/ 	.byte	0x04, 0x36
        /*00ae*/ 	.short	(.L_327 - .L_326)
.L_326:
        /*00b0*/ 	.word	0x00000008
.L_327:


//--------------------- .nv.info.min_pool2d_forward_f32 --------------------------
	.section	.nv.info.min_pool2d_forward_f32,"",@"SHT_CUDA_INFO"
	.sectionflags	@""
	.align	4


	//----- nvinfo : EIATTR_CUDA_API_VERSION
	.align		4
        /*0000*/ 	.byte	0x04, 0x37
        /*0002*/ 	.short	(.L_329 - .L_328)
.L_328:
        /*0004*/ 	.word	0x00000082


	//----- nvinfo : EIATTR_KPARAM_INFO
	.align		4
.L_329:
        /*0008*/ 	.byte	0x04, 0x17
        /*000a*/ 	.short	(.L_331 - .L_330)
.L_330:
        /*000c*/ 	.word	0x00000000
        /*0010*/ 	.short	0x0004
        /*0012*/ 	.short	0x0060
        /*0014*/ 	.byte	0x00, 0xf5, 0x21, 0x00


	//----- nvinfo : EIATTR_KPARAM_INFO
	.align		4
.L_331:
        /*0018*/ 	.byte	0x04, 0x17
        /*001a*/ 	.short	(.L_333 - .L_332)
.L_332:
        /*001c*/ 	.word	0x00000000
        /*0020*/ 	.short	0x0003
        /*0022*/ 	.short	0x0058
        /*0024*/ 	.byte	0x00, 0xf5, 0x21, 0x00


	//----- nvinfo : EIATTR_KPARAM_INFO
	.align		4
.L_333:
        /*0028*/ 	.byte	0x04, 0x17
        /*002a*/ 	.short	(.L_335 - .L_334)
.L_334:
        /*002c*/ 	.word	0x00000000
        /*0030*/ 	.short	0x0002
        /*0032*/ 	.short	0x0050
        /*0034*/ 	.byte	0x00, 0xf5, 0x21, 0x00


	//----- nvinfo : EIATTR_KPARAM_INFO
	.align		4
.L_335:
        /*0038*/ 	.byte	0x04, 0x17
        /*003a*/ 	.short	(.L_337 - .L_336)
.L_336:
        /*003c*/ 	.word	0x00000000
        /*0040*/ 	.short	0x0001
        /*0042*/ 	.short	0x0048
        /*0044*/ 	.byte	0x00, 0xf5, 0x21, 0x00


	//----- nvinfo : EIATTR_KPARAM_INFO
	.align		4
.L_337:
        /*0048*/ 	.byte	0x04, 0x17
        /*004a*/ 	.short	(.L_339 - .L_338)
.L_338:
        /*004c*/ 	.word	0x00000000
        /*0050*/ 	.short	0x0000
        /*0052*/ 	.short	0x0000
        /*0054*/ 	.byte	0x00, 0xf0, 0x21, 0x01


	//----- nvinfo : EIATTR_SPARSE_MMA_MASK
	.align		4
.L_339:
        /*0058*/ 	.byte	0x03, 0x50
        /*005a*/ 	.short	0x0000


	//----- nvinfo : EIATTR_MAXREG_COUNT
	.align		4
        /*005c*/ 	.byte	0x03, 0x1b
        /*005e*/ 	.short	0x00ff


	//----- nvinfo : EIATTR_MERCURY_ISA_VERSION
	.align		4
        /*0060*/ 	.byte	0x03, 0x5f
        /*0062*/ 	.short	0x0101


	//----- nvinfo : EIATTR_VRC_CTA_INIT_COUNT
	.align		4
        /*0064*/ 	.byte	0x02, 0x4a
	.zero		1
	.zero		1


	//----- nvinfo : EIATTR_EXIT_INSTR_OFFSETS
	.align		4
        /*0068*/ 	.byte	0x04, 0x1c
        /*006a*/ 	.short	(.L_341 - .L_340)


	//   ....[0]....
.L_340:
        /*006c*/ 	.word	0x00000180


	//   ....[1]....
        /*0070*/ 	.word	0x00002220


	//----- nvinfo : EIATTR_CRS_STACK_SIZE
	.align		4
.L_341:
        /*0074*/ 	.byte	0x04, 0x1e
        /*0076*/ 	.short	(.L_343 - .L_342)
.L_342:
        /*0078*/ 	.word	0x00000000


	//----- nvinfo : EIATTR_CBANK_PARAM_SIZE
	.align		4
.L_343:
        /*007c*/ 	.byte	0x03, 0x19
        /*007e*/ 	.short	0x0068


	//----- nvinfo : EIATTR_PARAM_CBANK
	.align		4
        /*0080*/ 	.byte	0x04, 0x0a
        /*0082*/ 	.short	(.L_345 - .L_344)
	.align		4
.L_344:
        /*0084*/ 	.word	index@(.nv.constant0.min_pool2d_forward_f32)
        /*0088*/ 	.short	0x0380
        /*008a*/ 	.short	0x0068


	//----- nvinfo : EIATTR_SW_WAR
	.align		4
.L_345:
        /*008c*/ 	.byte	0x04, 0x36
        /*008e*/ 	.short	(.L_347 - .L_346)
.L_346:
        /*0090*/ 	.word	0x00000008
.L_347:


//--------------------- .nv.info.avg_pool2d_backward_f32 --------------------------
	.section	.nv.info.avg_pool2d_backward_f32,"",@"SHT_CUDA_INFO"
	.sectionflags	@""
	.align	4


	//----- nvinfo : EIATTR_CUDA_API_VERSION
	.align		4
        /*0000*/ 	.byte	0x04, 0x37
        /*0002*/ 	.short	(.L_349 - .L_348)
.L_348:
        /*0004*/ 	.word	0x00000082


	//----- nvinfo : EIATTR_KPARAM_INFO
	.align		4
.L_349:
        /*0008*/ 	.byte	0x04, 0x17
        /*000a*/ 	.short	(.L_351 - .L_350)
.L_350:
        /*000c*/ 	.word	0x00000000
        /*0010*/ 	.short	0x0006
        /*0012*/ 	.short	0x0070
        /*0014*/ 	.byte	0x00, 0xf5, 0x21, 0x00


	//----- nvinfo : EIATTR_KPARAM_INFO
	.align		4
.L_351:
        /*0018*/ 	.byte	0x04, 0x17
        /*001a*/ 	.short	(.L_353 - .L_352)
.L_352:
        /*001c*/ 	.word	0x00000000
        /*0020*/ 	.short	0x0005
        /*0022*/ 	.short	0x0068
        /*0024*/ 	.byte	0x00, 0xf5, 0x21, 0x00


	//----- nvinfo : EIATTR_KPARAM_INFO
	.align		4
.L_353:
        /*0028*/ 	.byte	0x04, 0x17
        /*002a*/ 	.short	(.L_355 - .L_354)
.L_354:
        /*002c*/ 	.word	0x00000000
        /*0030*/ 	.short	0x0004
        /*0032*/ 	.short	0x0060
        /*0034*/ 	.byte	0x00, 0xf5, 0x21, 0x00


	//----- nvinfo : EIATTR_KPARAM_INFO
	.align		4
.L_355:
        /*0038*/ 	.byte	0x04, 0x17
        /*003a*/ 	.short	(.L_357 - .L_356)
.L_356:
        /*003c*/ 	.word	0x00000000
        /*0040*/ 	.short	0x0003
        /*0042*/ 	.short	0x0058
        /*0044*/ 	.byte	0x00, 0xf5, 0x21, 0x00


	//----- nvinfo : EIATTR_KPARAM_INFO
	.align		4
.L_357:
        /*0048*/ 	.byte	0x04, 0x17
        /*004a*/ 	.short	(.L_359 - .L_358)
.L_358:
        /*004c*/ 	.word	0x00000000
        /*0050*/ 	.short	0x0002
        /*0052*/ 	.short	0x0050
        /*0054*/ 	.byte	0x00, 0xf5, 0x21, 0x00


	//----- nvinfo : EIATTR_KPARAM_INFO
	.align		4
.L_359:
        /*0058*/ 	.byte	0x04, 0x17
        /*005a*/ 	.short	(.L_361 - .L_360)
.L_360:
        /*005c*/ 	.word	0x00000000
        /*0060*/ 	.short	0x0001
        /*0062*/ 	.short	0x0048
        /*0064*/ 	.byte	0x00, 0xf5, 0x21, 0x00


	//----- nvinfo : EIATTR_KPARAM_INFO
	.align		4
.L_361:
        /*0068*/ 	.byte	0x04, 0x17
        /*006a*/ 	.short	(.L_363 - .L_362)
.L_362:
        /*006c*/ 	.word	0x00000000
        /*0070*/ 	.short	0x0000
        /*0072*/ 	.short	0x0000
        /*0074*/ 	.byte	0x00, 0xf0, 0x21, 0x01


	//----- nvinfo : EIATTR_SPARSE_MMA_MASK
	.align		4
.L_363:
        /*0078*/ 	.byte	0x03, 0x50
        /*007a*/ 	.short	0x0000


	//----- nvinfo : EIATTR_MAXREG_COUNT
	.align		4
        /*007c*/ 	.byte	0x03, 0x1b
        /*007e*/ 	.short	0x00ff


	//----- nvinfo : EIATTR_MERCURY_ISA_VERSION
	.align		4
        /*0080*/ 	.byte	0x03, 0x5f
        /*0082*/ 	.short	0x0101


	//----- nvinfo : EIATTR_VRC_CTA_INIT_COUNT
	.align		4
        /*0084*/ 	.byte	0x02, 0x4a
	.zero		1
	.zero		1


	//----- nvinfo : EIATTR_EXIT_INSTR_OFFSETS
	.align		4
        /*0088*/ 	.byte	0x04, 0x1c
        /*008a*/ 	.short	(.L_365 - .L_364)


	//   ....[0]....
.L_364:
        /*008c*/ 	.word	0x00000170


	//   ....[1]....
        /*0090*/ 	.word	0x00002d50


	//----- nvinfo : EIATTR_CRS_STACK_SIZE
	.align		4
.L_365:
        /*0094*/ 	.byte	0x04, 0x1e
        /*0096*/ 	.short	(.L_367 - .L_366)
.L_366:
        /*0098*/ 	.word	0x00000000


	//----- nvinfo : EIATTR_CBANK_PARAM_SIZE
	.align		4
.L_367:
        /*009c*/ 	.byte	0x03, 0x19
        /*009e*/ 	.short	0x0078


	//----- nvinfo : EIATTR_PARAM_CBANK
	.align		4
        /*00a0*/ 	.byte	0x04, 0x0a
        /*00a2*/ 	.short	(.L_369 - .L_368)
	.align		4
.L_368:
        /*00a4*/ 	.word	index@(.nv.constant0.avg_pool2d_backward_f32)
        /*00a8*/ 	.short	0x0380
        /*00aa*/ 	.short	0x0078


	//----- nvinfo : EIATTR_SW_WAR
	.align		4
.L_369:
        /*00ac*/ 	.byte	0x04, 0x36
        /*00ae*/ 	.short	(.L_371 - .L_370)
.L_370:
        /*00b0*/ 	.word	0x00000008
.L_371:


//--------------------- .nv.info.avg_pool2d_forward_f32 --------------------------
	.section	.nv.info.avg_pool2d_forward_f32,"",@"SHT_CUDA_INFO"
	.sectionflags	@""
	.align	4


	//----- nvinfo : EIATTR_CUDA_API_VERSION
	.align		4
        /*0000*/ 	.byte	0x04, 0x37
        /*0002*/ 	.short	(.L_373 - .L_372)
.L_372:
        /*0004*/ 	.word	0x00000082


	//----- nvinfo : EIATTR_KPARAM_INFO
	.align		4
.L_373:
        /*0008*/ 	.byte	0x04, 0x17
        /*000a*/ 	.short	(.L_375 - .L_374)
.L_374:
        /*000c*/ 	.word	0x00000000
        /*0010*/ 	.short	0x0004
        /*0012*/ 	.short	0x0060
        /*0014*/ 	.byte	0x00, 0xf5, 0x21, 0x00


	//----- nvinfo : EIATTR_KPARAM_INFO
	.align		4
.L_375:
        /*0018*/ 	.byte	0x04, 0x17
        /*001a*/ 	.short	(.L_377 - .L_376)
.L_376:
        /*001c*/ 	.word	0x00000000
        /*0020*/ 	.short	0x0003
        /*0022*/ 	.short	0x0058
        /*0024*/ 	.byte	0x00, 0xf5, 0x21, 0x00


	//----- nvinfo : EIATTR_KPARAM_INFO
	.align		4
.L_377:
        /*0028*/ 	.byte	0x04, 0x17
        /*002a*/ 	.short	(.L_379 - .L_378)
.L_378:
        /*002c*/ 	.word	0x00000000
        /*0030*/ 	.short	0x0002
        /*0032*/ 	.short	0x0050
        /*0034*/ 	.byte	0x00, 0xf5, 0x21, 0x00


	//----- nvinfo : EIATTR_KPARAM_INFO
	.align		4
.L_379:
        /*0038*/ 	.byte	0x04, 0x17
        /*003a*/ 	.short	(.L_381 - .L_380)
.L_380:
        /*003c*/ 	.word	0x00000000
        /*0040*/ 	.short	0x0001
        /*0042*/ 	.short	0x0048
        /*0044*/ 	.byte	0x00, 0xf5, 0x21, 0x00


	//----- nvinfo : EIATTR_KPARAM_INFO
	.align		4
.L_381:
        /*0048*/ 	.byte	0x04, 0x17
        /*004a*/ 	.short	(.L_383 - .L_382)
.L_382:
        /*004c*/ 	.word	0x00000000
        /*0050*/ 	.short	0x0000
        /*0052*/ 	.short	0x0000
        /*0054*/ 	.byte	0x00, 0xf0, 0x21, 0x01


	//----- nvinfo : EIATTR_SPARSE_MMA_MASK
	.align		4
.L_383:
        /*0058*/ 	.byte	0x03, 0x50
        /*005a*/ 	.short	0x0000


	//----- nvinfo : EIATTR_MAXREG_COUNT
	.align		4
        /*005c*/ 	.byte	0x03, 0x1b
        /*005e*/ 	.short	0x00ff


	//----- nvinfo : EIATTR_MERCURY_ISA_VERSION
	.align		4
        /*0060*/ 	.byte	0x03, 0x5f
        /*0062*/ 	.short	0x0101


	//----- nvinfo : EIATTR_VRC_CTA_INIT_COUNT
	.align		4
        /*0064*/ 	.byte	0x02, 0x4a
	.zero		1
	.zero		1


	//----- nvinfo : EIATTR_EXIT_INSTR_OFFSETS
	.align		4
        /*0068*/ 	.byte	0x04, 0x1c
        /*006a*/ 	.short	(.L_385 - .L_384)


	//   ....[0]....
.L_384:
        /*006c*/ 	.word	0x00000180


	//   ....[1]....
        /*0070*/ 	.word	0x00002350


	//----- nvinfo : EIATTR_CRS_STACK_SIZE
	.align		4
.L_385:
        /*0074*/ 	.byte	0x04, 0x1e
        /*0076*/ 	.short	(.L_387 - .L_386)
.L_386:
        /*0078*/ 	.word	0x00000000


	//----- nvinfo : EIATTR_CBANK_PARAM_SIZE
	.align		4
.L_387:
        /*007c*/ 	.byte	0x03, 0x19
        /*007e*/ 	.short	0x0068


	//----- nvinfo : EIATTR_PARAM_CBANK
	.align		4
        /*0080*/ 	.byte	0x04, 0x0a
        /*0082*/ 	.short	(.L_389 - .L_388)
	.align		4
.L_388:
        /*0084*/ 	.word	index@(.nv.constant0.avg_pool2d_forward_f32)
        /*0088*/ 	.short	0x0380
        /*008a*/ 	.short	0x0068


	//----- nvinfo : EIATTR_SW_WAR
	.align		4
.L_389:
        /*008c*/ 	.byte	0x04, 0x36
        /*008e*/ 	.short	(.L_391 - .L_390)
.L_390:
        /*0090*/ 	.word	0x00000008
.L_391:


//--------------------- .nv.callgraph             --------------------------
	.section	.nv.callgraph,"",@"SHT_CUDA_CALLGRAPH"
	.align	4
	.sectionentsize	8
	.align		4
        /*0000*/ 	.word	0x00000000
	.align		4
        /*0004*/ 	.word	0xffffffff
	.align		4
        /*0008*/ 	.word	0x00000000
	.align		4
        /*000c*/ 	.word	0xfffffffe
	.align		4
        /*0010*/ 	.word	0x00000000
	.align		4
        /*0014*/ 	.word	0xfffffffd
	.align		4
        /*0018*/ 	.word	0x00000000
	.align		4
        /*001c*/ 	.word	0xfffffffc


//--------------------- .text.max_pool2d_backward_f64 --------------------------
	.section	.text.max_pool2d_backward_f64,"ax",@progbits
	.align	128
        .global         max_pool2d_backward_f64
        .type           max_pool2d_backward_f64,@function
        .size           max_pool2d_backward_f64,(.L_x_509 - max_pool2d_backward_f64)
        .other          max_pool2d_backward_f64,@"STO_CUDA_ENTRY STV_DEFAULT"
max_pool2d_backward_f64:
.text.max_pool2d_backward_f64:
[----:B------:R-:W-:Y:S01]  /*0000*/  LDC R1, c[0x0][0x37c] ;  /* 0x0000df00ff017b82 */ /* 0x000fe20000000800 */
[----:B------:R-:W0:Y:S01]  /*0010*/  LDCU.64 UR8, c[0x0][0x398] ;  /* 0x00007300ff0877ac */ /* 0x000e220008000a00 */
[----:B------:R-:W1:Y:S06]  /*0020*/  S2R R23, SR_TID.X ;  /* 0x0000000000177919 */ /* 0x000e6c0000002100 */
[----:B------:R-:W1:Y:S01]  /*0030*/  LDC R22, c[0x0][0x360] ;  /* 0x0000d800ff167b82 */ /* 0x000e620000000800 */
[----:B------:R-:W0:Y:S02]  /*0040*/  LDCU.128 UR12, c[0x0][0x3a0] ;  /* 0x00007400ff0c77ac */ /* 0x000e240008000c00 */
[----:B0-----:R-:W-:-:S02]  /*0050*/  UIMAD UR6, UR9, UR12, URZ ;  /* 0x0000000c090672a4 */ /* 0x001fc4000f8e02ff */
[----:B------:R-:W-:Y:S02]  /*0060*/  UIMAD.WIDE.U32 UR4, UR8, UR12, URZ ;  /* 0x0000000c080472a5 */ /* 0x000fe4000f8e00ff */
[----:B------:R-:W-:Y:S01]  /*0070*/  UIMAD UR6, UR8, UR13, UR6 ;  /* 0x0000000d080672a4 */ /* 0x000fe2000f8e0206 */
[----:B------:R-:W1:Y:S01]  /*0080*/  S2UR UR8, SR_CTAID.X ;  /* 0x00000000000879c3 */ /* 0x000e620000002500 */
[----:B------:R-:W0:Y:S02]  /*0090*/  LDCU.64 UR12, c[0x0][0x3b8] ;  /* 0x00007700ff0c77ac */ /* 0x000e240008000a00 */
[----:B------:R-:W-:Y:S02]  /*00a0*/  UIADD3 UR5, UPT, UPT, UR5, UR6, URZ ;  /* 0x0000000605057290 */ /* 0x000fe4000fffe0ff */
[----:B------:R-:W-:Y:S02]  /*00b0*/  UIMAD.WIDE.U32 UR6, UR4, UR14, URZ ;  /* 0x0000000e040672a5 */ /* 0x000fe4000f8e00ff */
[----:B------:R-:W-:-:S04]  /*00c0*/  UIMAD UR5, UR5, UR14, URZ ;  /* 0x0000000e050572a4 */ /* 0x000fc8000f8e02ff */
[----:B------:R-:W-:-:S04]  /*00d0*/  UIMAD UR4, UR4, UR15, UR5 ;  /* 0x0000000f040472a4 */ /* 0x000fc8000f8e0205 */
[----:B------:R-:W-:Y:S02]  /*00e0*/  UIADD3 UR4, UPT, UPT, UR7, UR4, URZ ;  /* 0x0000000407047290 */ /* 0x000fe4000fffe0ff */
[----:B0-----:R-:W-:Y:S02]  /*00f0*/  UIMAD.WIDE.U32 UR10, UR6, UR12, URZ ;  /* 0x0000000c060a72a5 */ /* 0x001fe4000f8e00ff */
[----:B------:R-:W-:Y:S01]  /*0100*/  UIMAD UR4, UR4, UR12, URZ ;  /* 0x0000000c040472a4 */ /* 0x000fe2000f8e02ff */
[----:B-1----:R-:W-:-:S03]  /*0110*/  IMAD R22, R22, UR8, R23 ;  /* 0x0000000816167c24 */ /* 0x002fc6000f8e0217 */
[----:B------:R-:W-:-:S04]  /*0120*/  UIMAD UR4, UR6, UR13, UR4 ;  /* 0x0000000d060472a4 */ /* 0x000fc8000f8e0204 */
[----:B------:R-:W-:Y:S01]  /*0130*/  UIADD3 UR4, UPT, UPT, UR11, UR4, URZ ;  /* 0x000000040b047290 */ /* 0x000fe2000fffe0ff */
[----:B------:R-:W-:-:S05]  /*0140*/  ISETP.LT.U32.AND P0, PT, R22, UR10, PT ;  /* 0x0000000a16007c0c */ /* 0x000fca000bf01070 */
[----:B------:R-:W-:-:S05]  /*0150*/  IMAD.U32 R0, RZ, RZ, UR4 ;  /* 0x00000004ff007e24 */ /* 0x000fca000f8e00ff */
[----:B------:R-:W-:-:S13]  /*0160*/  ISETP.GT.U32.AND.EX P0, PT, R0, RZ, PT, P0 ;  /* 0x000000ff0000720c */ /* 0x000fda0003f04100 */
[----:B------:R-:W-:Y:S05]  /*0170*/  @!P0 EXIT ;  /* 0x000000000000894d */ /* 0x000fea0003800000 */
[----:B------:R-:W-:-:S09]  /*0180*/  UISETP.NE.U32.AND UP0, UPT, UR13, URZ, UPT ;  /* 0x000000ff0d00728c */ /* 0x000fd2000bf05070 */
[----:B------:R-:W-:Y:S05]  /*0190*/  BRA.U UP0, `(.L_x_0) ;  /* 0x00000001005c7547 */ /* 0x000fea000b800000 */
[----:B------:R-:W0:Y:S01]  /*01a0*/  I2F.U32.RP R0, UR12 ;  /* 0x0000000c00007d06 */ /* 0x000e220008209000 */
[----:B------:R-:W-:-:S07]  /*01b0*/  ISETP.NE.U32.AND P2, PT, RZ, UR12, PT ;  /* 0x0000000cff007c0c */ /* 0x000fce000bf45070 */
[----:B0-----:R-:W0:Y:S02]  /*01c0*/  MUFU.RCP R0, R0 ;  /* 0x0000000000007308 */ /* 0x001e240000001000 */
[----:B0-----:R-:W-:-:S06]  /*01d0*/  VIADD R2, R0, 0xffffffe ;  /* 0x0ffffffe00027836 */ /* 0x001fcc0000000000 */
[----:B------:R0:W1:Y:S02]  /*01e0*/  F2I.FTZ.U32.TRUNC.NTZ R3, R2 ;  /* 0x0000000200037305 */ /* 0x000064000021f000 */
[----:B0-----:R-:W-:Y:S01]  /*01f0*/  IMAD.MOV.U32 R2, RZ, RZ, RZ ;  /* 0x000000ffff027224 */ /* 0x001fe200078e00ff */
[----:B-1----:R-:W-:-:S05]  /*0200*/  IADD3 R5, PT, PT, RZ, -R3, RZ ;  /* 0x80000003ff057210 */ /* 0x002fca0007ffe0ff */
[----:B------:R-:W-:-:S04]  /*0210*/  IMAD R5, R5, UR12, RZ ;  /* 0x0000000c05057c24 */ /* 0x000fc8000f8e02ff */
[----:B------:R-:W-:-:S04]  /*0220*/  IMAD.HI.U32 R3, R3, R5, R2 ;  /* 0x0000000503037227 */ /* 0x000fc800078e0002 */
[----:B------:R-:W-:Y:S02]  /*0230*/  IMAD.MOV.U32 R5, RZ, RZ, RZ ;  /* 0x000000ffff057224 */ /* 0x000fe400078e00ff */
[----:B------:R-:W-:-:S04]  /*0240*/  IMAD.HI.U32 R2, R3, R22, RZ ;  /* 0x0000001603027227 */ /* 0x000fc800078e00ff */
[----:B------:R-:W-:-:S04]  /*0250*/  IMAD.MOV R3, RZ, RZ, -R2 ;  /* 0x000000ffff037224 */ /* 0x000fc800078e0a02 */
[----:B------:R-:W-:-:S05]  /*0260*/  IMAD R3, R3, UR12, R22 ;  /* 0x0000000c03037c24 */ /* 0x000fca000f8e0216 */
[----:B------:R-:W-:-:S13]  /*0270*/  ISETP.GE.U32.AND P0, PT, R3, UR12, PT ;  /* 0x0000000c03007c0c */ /* 0x000fda000bf06070 */
[----:B------:R-:W-:Y:S01]  /*0280*/  @P0 IADD3 R3, PT, PT, R3, -UR12, RZ ;  /* 0x8000000c03030c10 */ /* 0x000fe2000fffe0ff */
[----:B------:R-:W-:-:S03]  /*0290*/  @P0 VIADD R2, R2, 0x1 ;  /* 0x0000000102020836 */ /* 0x000fc60000000000 */
[----:B------:R-:W-:-:S13]  /*02a0*/  ISETP.GE.U32.AND P1, PT, R3, UR12, PT ;  /* 0x0000000c03007c0c */ /* 0x000fda000bf26070 */
[----:B------:R-:W-:Y:S01]  /*02b0*/  @P1 VIADD R2, R2, 0x1 ;  /* 0x0000000102021836 */ /* 0x000fe20000000000 */
[----:B------:R-:W-:-:S04]  /*02c0*/  @!P2 LOP3.LUT R2, RZ, UR12, RZ, 0x33, !PT ;  /* 0x0000000cff02ac12 */ /* 0x000fc8000f8e33ff */
[----:B------:R-:W-:-:S05]  /*02d0*/  IADD3 R3, PT, PT, -R2, RZ, RZ ;  /* 0x000000ff02037210 */ /* 0x000fca0007ffe1ff */
[----:B------:R-:W-:Y:S02]  /*02e0*/  IMAD R0, R3, UR12, R22 ;  /* 0x0000000c03007c24 */ /* 0x000fe4000f8e0216 */
[----:B------:R-:W-:Y:S01]  /*02f0*/  IMAD.MOV.U32 R3, RZ, RZ, RZ ;  /* 0x000000ffff037224 */ /* 0x000fe200078e00ff */
[----:B------:R-:W-:Y:S06]  /*0300*/  BRA `(.L_x_1) ;  /* 0x0000000000487947 */ /* 0x000fec0003800000 */
.L_x_0:
[----:B------:R-:W0:Y:S01]  /*0310*/  LDCU.64 UR4, c[0x0][0x3b8] ;  /* 0x00007700ff0477ac */ /* 0x000e220008000a00 */
[----:B------:R-:W-:Y:S01]  /*0320*/  HFMA2 R15, -RZ, RZ, 0, 0 ;  /* 0x00000000ff0f7431 */ /* 0x000fe200000001ff */
[----:B------:R-:W-:Y:S02]  /*0330*/  MOV R26, R22 ;  /* 0x00000016001a7202 */ /* 0x000fe40000000f00 */
[----:B------:R-:W-:Y:S01]  /*0340*/  MOV R30, 0x380 ;  /* 0x00000380001e7802 */ /* 0x000fe20000000f00 */
[----:B0-----:R-:W-:Y:S02]  /*0350*/  IMAD.U32 R10, RZ, RZ, UR4 ;  /* 0x00000004ff0a7e24 */ /* 0x001fe4000f8e00ff */
[----:B------:R-:W-:-:S07]  /*0360*/  IMAD.U32 R9, RZ, RZ, UR5 ;  /* 0x00000005ff097e24 */ /* 0x000fce000f8e00ff */
[----:B------:R-:W-:Y:S05]  /*0370*/  CALL.REL.NOINC `($__internal_0_$__cuda_sm20_div_u64) ;  /* 0x0000002800c07944 */ /* 0x000fea0003c00000 */
[----:B------:R-:W0:Y:S01]  /*0380*/  LDCU.64 UR4, c[0x0][0x3b8] ;  /* 0x00007700ff0477ac */ /* 0x000e220008000a00 */
[----:B------:R-:W-:Y:S01]  /*0390*/  IADD3 R5, P0, PT, RZ, -R10, RZ ;  /* 0x8000000aff057210 */ /* 0x000fe20007f1e0ff */
[----:B------:R-:W-:-:S04]  /*03a0*/  IMAD.MOV.U32 R23, RZ, RZ, RZ ;  /* 0x000000ffff177224 */ /* 0x000fc800078e00ff */
[----:B------:R-:W-:-:S04]  /*03b0*/  IMAD.X R0, RZ, RZ, ~R15, P0 ;  /* 0x000000ffff007224 */ /* 0x000fc800000e0e0f */
[----:B0-----:R-:W-:Y:S02]  /*03c0*/  IMAD R0, R0, UR4, RZ ;  /* 0x0000000400007c24 */ /* 0x001fe4000f8e02ff */
[----:B------:R-:W-:-:S04]  /*03d0*/  IMAD.WIDE.U32 R2, R5, UR4, R22 ;  /* 0x0000000405027c25 */ /* 0x000fc8000f8e0016 */
[----:B------:R-:W-:Y:S01]  /*03e0*/  IMAD R5, R5, UR5, R0 ;  /* 0x0000000505057c24 */ /* 0x000fe2000f8e0200 */
[----:B------:R-:W-:Y:S01]  /*03f0*/  MOV R0, R2 ;  /* 0x0000000200007202 */ /* 0x000fe20000000f00 */
[----:B------:R-:W-:Y:S02]  /*0400*/  IMAD.MOV.U32 R2, RZ, RZ, R10 ;  /* 0x000000ffff027224 */ /* 0x000fe400078e000a */
[----:B------:R-:W-:Y:S01]  /*0410*/  IMAD.IADD R5, R3, 0x1, R5 ;  /* 0x0000000103057824 */ /* 0x000fe200078e0205 */
[----:B------:R-:W-:-:S07]  /*0420*/  MOV R3, R15 ;  /* 0x0000000f00037202 */ /* 0x000fce0000000f00 */
.L_x_1:
[----:B------:R-:W0:Y:S02]  /*0430*/  LDCU UR4, c[0x0][0x3ac] ;  /* 0x00007580ff0477ac */ /* 0x000e240008000800 */
[----:B0-----:R-:W-:-:S09]  /*0440*/  UISETP.NE.U32.AND UP0, UPT, UR4, URZ, UPT ;  /* 0x000000ff0400728c */ /* 0x001fd2000bf05070 */
[----:B------:R-:W-:Y:S05]  /*0450*/  BRA.U UP0, `(.L_x_2) ;  /* 0x0000000100607547 */ /* 0x000fea000b800000 */
[----:B------:R-:W0:Y:S02]  /*0460*/  LDCU UR4, c[0x0][0x3a8] ;  /* 0x00007500ff0477ac */ /* 0x000e240008000800 */
[----:B0-----:R-:W0:Y:S01]  /*0470*/  I2F.U32.RP R3, UR4 ;  /* 0x0000000400037d06 */ /* 0x001e220008209000 */
[----:B------:R-:W-:-:S07]  /*0480*/  ISETP.NE.U32.AND P2, PT, RZ, UR4, PT ;  /* 0x00000004ff007c0c */ /* 0x000fce000bf45070 */
[----:B0-----:R-:W0:Y:S02]  /*0490*/  MUFU.RCP R3, R3 ;  /* 0x0000000300037308 */ /* 0x001e240000001000 */
[----:B0-----:R-:W-:-:S06]  /*04a0*/  VIADD R6, R3, 0xffffffe ;  /* 0x0ffffffe03067836 */ /* 0x001fcc0000000000 */
[----:B------:R0:W1:Y:S02]  /*04b0*/  F2I.FTZ.U32.TRUNC.NTZ R7, R6 ;  /* 0x0000000600077305 */ /* 0x000064000021f000 */
[----:B0-----:R-:W-:Y:S02]  /*04c0*/  HFMA2 R6, -RZ, RZ, 0, 0 ;  /* 0x00000000ff067431 */ /* 0x001fe400000001ff */
[----:B-1----:R-:W-:-:S04]  /*04d0*/  IMAD.MOV R9, RZ, RZ, -R7 ;  /* 0x000000ffff097224 */ /* 0x002fc800078e0a07 */
[----:B------:R-:W-:-:S04]  /*04e0*/  IMAD R9, R9, UR4, RZ ;  /* 0x0000000409097c24 */ /* 0x000fc8000f8e02ff */
[----:B------:R-:W-:-:S06]  /*04f0*/  IMAD.HI.U32 R7, R7, R9, R6 ;  /* 0x0000000907077227 */ /* 0x000fcc00078e0006 */
[----:B------:R-:W-:-:S04]  /*0500*/  IMAD.HI.U32 R7, R7, R2, RZ ;  /* 0x0000000207077227 */ /* 0x000fc800078e00ff */
[----:B------:R-:W-:-:S04]  /*0510*/  IMAD.MOV R9, RZ, RZ, -R7 ;  /* 0x000000ffff097224 */ /* 0x000fc800078e0a07 */
[----:B------:R-:W-:-:S05]  /*0520*/  IMAD R4, R9, UR4, R2 ;  /* 0x0000000409047c24 */ /* 0x000fca000f8e0202 */
[----:B------:R-:W-:-:S13]  /*0530*/  ISETP.GE.U32.AND P0, PT, R4, UR4, PT ;  /* 0x0000000404007c0c */ /* 0x000fda000bf06070 */
[----:B------:R-:W-:Y:S01]  /*0540*/  @P0 VIADD R4, R4, -UR4 ;  /* 0x8000000404040c36 */ /* 0x000fe20008000000 */
[----:B------:R-:W-:-:S04]  /*0550*/  @P0 IADD3 R7, PT, PT, R7, 0x1, RZ ;  /* 0x0000000107070810 */ /* 0x000fc80007ffe0ff */
[----:B------:R-:W-:-:S13]  /*0560*/  ISETP.GE.U32.AND P1, PT, R4, UR4, PT ;  /* 0x0000000404007c0c */ /* 0x000fda000bf26070 */
[----:B------:R-:W-:Y:S01]  /*0570*/  @P1 VIADD R7, R7, 0x1 ;  /* 0x0000000107071836 */ /* 0x000fe20000000000 */
[----:B------:R-:W-:-:S05]  /*0580*/  @!P2 LOP3.LUT R7, RZ, UR4, RZ, 0x33, !PT ;  /* 0x00000004ff07ac12 */ /* 0x000fca000f8e33ff */
[----:B------:R-:W-:-:S04]  /*0590*/  IMAD.MOV R3, RZ, RZ, -R7 ;  /* 0x000000ffff037224 */ /* 0x000fc800078e0a07 */
[----:B------:R-:W-:Y:S01]  /*05a0*/  IMAD R8, R3, UR4, R2 ;  /* 0x0000000403087c24 */ /* 0x000fe2000f8e0202 */
[----:B------:R-:W-:Y:S01]  /*05b0*/  MOV R2, R7 ;  /* 0x0000000700027202 */ /* 0x000fe20000000f00 */
[----:B------:R-:W-:Y:S01]  /*05c0*/  IMAD.MOV.U32 R3, RZ, RZ, RZ ;  /* 0x000000ffff037224 */ /* 0x000fe200078e00ff */
[----:B------:R-:W-:Y:S06]  /*05d0*/  BRA `(.L_x_3) ;  /* 0x0000000000487947 */ /* 0x000fec0003800000 */
.L_x_2:
[----:B------:R-:W0:Y:S01]  /*05e0*/  LDCU.64 UR4, c[0x0][0x3a8] ;  /* 0x00007500ff0477ac */ /* 0x000e220008000a00 */
[----:B------:R-:W-:Y:S01]  /*05f0*/  IMAD.MOV.U32 R26, RZ, RZ, R2 ;  /* 0x000000ffff1a7224 */ /* 0x000fe200078e0002 */
[----:B------:R-:W-:Y:S01]  /*0600*/  MOV R30, 0x650 ;  /* 0x00000650001e7802 */ /* 0x000fe20000000f00 */
[----:B------:R-:W-:Y:S01]  /*0610*/  IMAD.MOV.U32 R15, RZ, RZ, R3 ;  /* 0x000000ffff0f7224 */ /* 0x000fe200078e0003 */
[----:B0-----:R-:W-:Y:S01]  /*0620*/  MOV R10, UR4 ;  /* 0x00000004000a7c02 */ /* 0x001fe20008000f00 */
[----:B------:R-:W-:-:S07]  /*0630*/  IMAD.U32 R9, RZ, RZ, UR5 ;  /* 0x00000005ff097e24 */ /* 0x000fce000f8e00ff */
[----:B------:R-:W-:Y:S05]  /*0640*/  CALL.REL.NOINC `($__internal_0_$__cuda_sm20_div_u64) ;  /* 0x00000028000c7944 */ /* 0x000fea0003c00000 */
[----:B------:R-:W0:Y:S01]  /*0650*/  LDCU.64 UR4, c[0x0][0x3a8] ;  /* 0x00007500ff0477ac */ /* 0x000e220008000a00 */
[----:B------:R-:W-:Y:S01]  /*0660*/  IADD3 R7, P0, PT, RZ, -R10, RZ ;  /* 0x8000000aff077210 */ /* 0x000fe20007f1e0ff */
[----:B------:R-:W-:Y:S02]  /*0670*/  IMAD.MOV.U32 R8, RZ, RZ, R2 ;  /* 0x000000ffff087224 */ /* 0x000fe400078e0002 */
[----:B------:R-:W-:Y:S01]  /*0680*/  IMAD.MOV.U32 R9, RZ, RZ, R3 ;  /* 0x000000ffff097224 */ /* 0x000fe200078e0003 */
[----:B------:R-:W-:Y:S01]  /*0690*/  IADD3.X R4, PT, PT, RZ, ~R15, RZ, P0, !PT ;  /* 0x8000000fff047210 */ /* 0x000fe200007fe4ff */
[----:B------:R-:W-:-:S04]  /*06a0*/  IMAD.MOV.U32 R2, RZ, RZ, R10 ;  /* 0x000000ffff027224 */ /* 0x000fc800078e000a */
[----:B0-----:R-:W-:Y:S02]  /*06b0*/  IMAD R4, R4, UR4, RZ ;  /* 0x0000000404047c24 */ /* 0x001fe4000f8e02ff */
[----:B------:R-:W-:-:S04]  /*06c0*/  IMAD.WIDE.U32 R8, R7, UR4, R8 ;  /* 0x0000000407087c25 */ /* 0x000fc8000f8e0008 */
[----:B------:R-:W-:-:S05]  /*06d0*/  IMAD R3, R7, UR5, R4 ;  /* 0x0000000507037c24 */ /* 0x000fca000f8e0204 */
[----:B------:R-:W-:Y:S01]  /*06e0*/  IADD3 R6, PT, PT, R9, R3, RZ ;  /* 0x0000000309067210 */ /* 0x000fe20007ffe0ff */
[----:B------:R-:W-:-:S07]  /*06f0*/  IMAD.MOV.U32 R3, RZ, RZ, R15 ;  /* 0x000000ffff037224 */ /* 0x000fce00078e000f */
.L_x_3:
[----:B------:R-:W0:Y:S02]  /*0700*/  LDCU UR4, c[0x0][0x3a4] ;  /* 0x00007480ff0477ac */ /* 0x000e240008000800 */
[----:B0-----:R-:W-:-:S09]  /*0710*/  UISETP.NE.U32.AND UP0, UPT, UR4, URZ, UPT ;  /* 0x000000ff0400728c */ /* 0x001fd2000bf05070 */
[----:B------:R-:W-:Y:S05]  /*0720*/  BRA.U UP0, `(.L_x_4) ;  /* 0x0000000100607547 */ /* 0x000fea000b800000 */
[----:B------:R-:W0:Y:S01]  /*0730*/  LDCU UR4, c[0x0][0x3a0] ;  /* 0x00007400ff0477ac */ /* 0x000e220008000800 */
[----:B------:R-:W-:Y:S01]  /*0740*/  HFMA2 R15, -RZ, RZ, 0, 0 ;  /* 0x00000000ff0f7431 */ /* 0x000fe200000001ff */
[----:B0-----:R-:W0:Y:S01]  /*0750*/  I2F.U32.RP R3, UR4 ;  /* 0x0000000400037d06 */ /* 0x001e220008209000 */
[----:B------:R-:W-:-:S07]  /*0760*/  ISETP.NE.U32.AND P2, PT, RZ, UR4, PT ;  /* 0x00000004ff007c0c */ /* 0x000fce000bf45070 */
[----:B0-----:R-:W0:Y:S02]  /*0770*/  MUFU.RCP R3, R3 ;  /* 0x0000000300037308 */ /* 0x001e240000001000 */
[----:B0-----:R-:W-:-:S06]  /*0780*/  IADD3 R10, PT, PT, R3, 0xffffffe, RZ ;  /* 0x0ffffffe030a7810 */ /* 0x001fcc0007ffe0ff */
[----:B------:R0:W1:Y:S02]  /*0790*/  F2I.FTZ.U32.TRUNC.NTZ R11, R10 ;  /* 0x0000000a000b7305 */ /* 0x000064000021f000 */
[----:B0-----:R-:W-:Y:S02]  /*07a0*/  IMAD.MOV.U32 R10, RZ, RZ, RZ ;  /* 0x000000ffff0a7224 */ /* 0x001fe400078e00ff */
[----:B-1----:R-:W-:-:S04]  /*07b0*/  IMAD.MOV R7, RZ, RZ, -R11 ;  /* 0x000000ffff077224 */ /* 0x002fc800078e0a0b */
[----:B------:R-:W-:-:S04]  /*07c0*/  IMAD R7, R7, UR4, RZ ;  /* 0x0000000407077c24 */ /* 0x000fc8000f8e02ff */
[----:B------:R-:W-:-:S06]  /*07d0*/  IMAD.HI.U32 R11, R11, R7, R10 ;  /* 0x000000070b0b7227 */ /* 0x000fcc00078e000a */
[----:B------:R-:W-:-:S04]  /*07e0*/  IMAD.HI.U32 R14, R11, R2, RZ ;  /* 0x000000020b0e7227 */ /* 0x000fc800078e00ff */
[----:B------:R-:W-:Y:S01]  /*07f0*/  IMAD.MOV.U32 R11, RZ, RZ, RZ ;  /* 0x000000ffff0b7224 */ /* 0x000fe200078e00ff */
[----:B------:R-:W-:-:S05]  /*0800*/  IADD3 R7, PT, PT, -R14, RZ, RZ ;  /* 0x000000ff0e077210 */ /* 0x000fca0007ffe1ff */
[----:B------:R-:W-:-:S05]  /*0810*/  IMAD R4, R7, UR4, R2 ;  /* 0x0000000407047c24 */ /* 0x000fca000f8e0202 */
[----:B------:R-:W-:-:S13]  /*0820*/  ISETP.GE.U32.AND P0, PT, R4, UR4, PT ;  /* 0x0000000404007c0c */ /* 0x000fda000bf06070 */
[----:B------:R-:W-:Y:S02]  /*0830*/  @P0 VIADD R4, R4, -UR4 ;  /* 0x8000000404040c36 */ /* 0x000fe40008000000 */
[----:B------:R-:W-:-:S03]  /*0840*/  @P0 VIADD R14, R14, 0x1 ;  /* 0x000000010e0e0836 */ /* 0x000fc60000000000 */
[----:B------:R-:W-:-:S13]  /*0850*/  ISETP.GE.U32.AND P1, PT, R4, UR4, PT ;  /* 0x0000000404007c0c */ /* 0x000fda000bf26070 */
[----:B------:R-:W-:Y:S02]  /*0860*/  @P1 IADD3 R14, PT, PT, R14, 0x1, RZ ;  /* 0x000000010e0e1810 */ /* 0x000fe40007ffe0ff */
[----:B------:R-:W-:-:S05]  /*0870*/  @!P2 LOP3.LUT R14, RZ, UR4, RZ, 0x33, !PT ;  /* 0x00000004ff0eac12 */ /* 0x000fca000f8e33ff */
[----:B------:R-:W-:-:S04]  /*0880*/  IMAD.MOV R3, RZ, RZ, -R14 ;  /* 0x000000ffff037224 */ /* 0x000fc800078e0a0e */
[----:B------:R-:W-:Y:S01]  /*0890*/  IMAD R12, R3, UR4, R2 ;  /* 0x00000004030c7c24 */ /* 0x000fe2000f8e0202 */
[----:B------:R-:W-:Y:S06]  /*08a0*/  BRA `(.L_x_5) ;  /* 0x0000000000447947 */ /* 0x000fec0003800000 */
.L_x_4:
[----:B------:R-:W0:Y:S01]  /*08b0*/  LDCU.64 UR4, c[0x0][0x3a0] ;  /* 0x00007400ff0477ac */ /* 0x000e220008000a00 */
[----:B------:R-:W-:Y:S01]  /*08c0*/  IMAD.MOV.U32 R26, RZ, RZ, R2 ;  /* 0x000000ffff1a7224 */ /* 0x000fe200078e0002 */
[----:B------:R-:W-:Y:S01]  /*08d0*/  MOV R30, 0x920 ;  /* 0x00000920001e7802 */ /* 0x000fe20000000f00 */
[----:B------:R-:W-:Y:S02]  /*08e0*/  IMAD.MOV.U32 R15, RZ, RZ, R3 ;  /* 0x000000ffff0f7224 */ /* 0x000fe400078e0003 */
[----:B0-----:R-:W-:Y:S01]  /*08f0*/  IMAD.U32 R10, RZ, RZ, UR4 ;  /* 0x00000004ff0a7e24 */ /* 0x001fe2000f8e00ff */
[----:B------:R-:W-:-:S07]  /*0900*/  MOV R9, UR5 ;  /* 0x0000000500097c02 */ /* 0x000fce0008000f00 */
[----:B------:R-:W-:Y:S05]  /*0910*/  CALL.REL.NOINC `($__internal_0_$__cuda_sm20_div_u64) ;  /* 0x0000002400587944 */ /* 0x000fea0003c00000 */
[----:B------:R-:W0:Y:S01]  /*0920*/  LDCU.64 UR4, c[0x0][0x3a0] ;  /* 0x00007400ff0477ac */ /* 0x000e220008000a00 */
[----:B------:R-:W-:Y:S01]  /*0930*/  IADD3 R11, P0, PT, RZ, -R10, RZ ;  /* 0x8000000aff0b7210 */ /* 0x000fe20007f1e0ff */
[----:B------:R-:W-:Y:S01]  /*0940*/  IMAD.MOV.U32 R13, RZ, RZ, R3 ;  /* 0x000000ffff0d7224 */ /* 0x000fe200078e0003 */
[----:B------:R-:W-:Y:S02]  /*0950*/  MOV R12, R2 ;  /* 0x00000002000c7202 */ /* 0x000fe40000000f00 */
[----:B------:R-:W-:Y:S01]  /*0960*/  MOV R14, R10 ;  /* 0x0000000a000e7202 */ /* 0x000fe20000000f00 */
[----:B------:R-:W-:-:S04]  /*0970*/  IMAD.X R4, RZ, RZ, ~R15, P0 ;  /* 0x000000ffff047224 */ /* 0x000fc800000e0e0f */
[----:B0-----:R-:W-:Y:S02]  /*0980*/  IMAD R4, R4, UR4, RZ ;  /* 0x0000000404047c24 */ /* 0x001fe4000f8e02ff */
[----:B------:R-:W-:-:S04]  /*0990*/  IMAD.WIDE.U32 R12, R11, UR4, R12 ;  /* 0x000000040b0c7c25 */ /* 0x000fc8000f8e000c */
[----:B------:R-:W-:-:S04]  /*09a0*/  IMAD R11, R11, UR5, R4 ;  /* 0x000000050b0b7c24 */ /* 0x000fc8000f8e0204 */
[----:B------:R-:W-:-:S07]  /*09b0*/  IMAD.IADD R11, R13, 0x1, R11 ;  /* 0x000000010d0b7824 */ /* 0x000fce00078e020b */
.L_x_5:
[----:B------:R-:W0:Y:S01]  /*09c0*/  LDCU UR4, c[0x0][0x39c] ;  /* 0x00007380ff0477ac */ /* 0x000e220008000800 */
[----:B------:R-:W1:Y:S01]  /*09d0*/  LDCU.64 UR8, c[0x0][0x358] ;  /* 0x00006b00ff0877ac */ /* 0x000e620008000a00 */
[----:B0-----:R-:W-:-:S09]  /*09e0*/  UISETP.NE.U32.AND UP0, UPT, UR4, URZ, UPT ;  /* 0x000000ff0400728c */ /* 0x001fd2000bf05070 */
[----:B-1----:R-:W-:Y:S05]  /*09f0*/  BRA.U UP0, `(.L_x_6) ;  /* 0x0000000100507547 */ /* 0x002fea000b800000 */
[----:B------:R-:W0:Y:S01]  /*0a00*/  LDCU UR4, c[0x0][0x398] ;  /* 0x00007300ff0477ac */ /* 0x000e220008000800 */
[----:B------:R-:W-:Y:S01]  /*0a10*/  IMAD.MOV.U32 R21, RZ, RZ, RZ ;  /* 0x000000ffff157224 */ /* 0x000fe200078e00ff */
        /* <DEDUP_REMOVED lines=13> */
[----:B------:R-:W-:-:S05]  /*0af0*/  @P0 VIADD R20, R20, -UR4 ;  /* 0x8000000414140c36 */ /* 0x000fca0008000000 */
[----:B------:R-:W-:-:S13]  /*0b00*/  ISETP.GE.U32.AND P0, PT, R20, UR4, PT ;  /* 0x0000000414007c0c */ /* 0x000fda000bf06070 */
[----:B------:R-:W-:Y:S02]  /*0b10*/  @P0 IADD3 R20, PT, PT, R20, -UR4, RZ ;  /* 0x8000000414140c10 */ /* 0x000fe4000fffe0ff */
[----:B------:R-:W-:Y:S01]  /*0b20*/  @!P1 LOP3.LUT R20, RZ, UR4, RZ, 0x33, !PT ;  /* 0x00000004ff149c12 */ /* 0x000fe2000f8e33ff */
[----:B------:R-:W-:Y:S06]  /*0b30*/  BRA `(.L_x_7) ;  /* 0x0000000000207947 */ /* 0x000fec0003800000 */
.L_x_6:
[----:B------:R-:W0:Y:S01]  /*0b40*/  LDCU.64 UR4, c[0x0][0x398] ;  /* 0x00007300ff0477ac */ /* 0x000e220008000a00 */
[----:B------:R-:W-:Y:S01]  /*0b50*/  IMAD.MOV.U32 R26, RZ, RZ, R14 ;  /* 0x000000ffff1a7224 */ /* 0x000fe200078e000e */
[----:B------:R-:W-:Y:S02]  /*0b60*/  MOV R14, 0xba0 ;  /* 0x00000ba0000e7802 */ /* 0x000fe40000000f00 */
[----:B0-----:R-:W-:Y:S01]  /*0b70*/  MOV R10, UR4 ;  /* 0x00000004000a7c02 */ /* 0x001fe20008000f00 */
[----:B------:R-:W-:-:S07]  /*0b80*/  IMAD.U32 R9, RZ, RZ, UR5 ;  /* 0x00000005ff097e24 */ /* 0x000fce000f8e00ff */
[----:B------:R-:W-:Y:S05]  /*0b90*/  CALL.REL.NOINC `($__internal_1_$__cuda_sm20_rem_u64) ;  /* 0x0000002400cc7944 */ /* 0x000fea0003c00000 */
[----:B------:R-:W-:Y:S01]  /*0ba0*/  IMAD.MOV.U32 R20, RZ, RZ, R30 ;  /* 0x000000ffff147224 */ /* 0x000fe200078e001e */
[----:B------:R-:W-:-:S07]  /*0bb0*/  MOV R21, R31 ;  /* 0x0000001f00157202 */ /* 0x000fce0000000f00 */
.L_x_7:
[----:B------:R-:W0:Y:S01]  /*0bc0*/  LDCU.64 UR6, c[0x0][0x380] ;  /* 0x00007000ff0677ac */ /* 0x000e220008000a00 */
[----:B------:R-:W-:Y:S01]  /*0bd0*/  CS2R R18, SRZ ;  /* 0x0000000000127805 */ /* 0x000fe2000001ff00 */
[----:B------:R-:W1:Y:S01]  /*0be0*/  LDCU.64 UR4, c[0x0][0x3d8] ;  /* 0x00007b00ff0477ac */ /* 0x000e620008000a00 */
[----:B0-----:R-:W-:-:S04]  /*0bf0*/  UISETP.NE.U32.AND UP0, UPT, UR6, URZ, UPT ;  /* 0x000000ff0600728c */ /* 0x001fc8000bf05070 */
[----:B------:R-:W-:Y:S01]  /*0c00*/  UISETP.NE.AND.EX UP0, UPT, UR7, URZ, UPT, UP0 ;  /* 0x000000ff0700728c */ /* 0x000fe2000bf05300 */
[----:B-1----:R-:W-:-:S04]  /*0c10*/  LEA R16, P0, R22, UR4, 0x3 ;  /* 0x0000000416107c11 */ /* 0x002fc8000f8018ff */
[----:B------:R-:W-:-:S04]  /*0c20*/  LEA.HI.X R17, R22, UR5, RZ, 0x3, P0 ;  /* 0x0000000516117c11 */ /* 0x000fc800080f1cff */
[----:B------:R-:W-:Y:S05]  /*0c30*/  BRA.U !UP0, `(.L_x_8) ;  /* 0x0000002108747547 */ /* 0x000fea000b800000 */
[----:B------:R-:W5:Y:S01]  /*0c40*/  LDG.E.64 R16, desc[UR8][R16.64] ;  /* 0x0000000810107981 */ /* 0x000f62000c1e1b00 */
[----:B------:R-:W0:Y:S01]  /*0c50*/  LDCU.64 UR4, c[0x0][0x390] ;  /* 0x00007200ff0477ac */ /* 0x000e220008000a00 */
[----:B------:R-:W-:Y:S01]  /*0c60*/  CS2R R18, SRZ ;  /* 0x0000000000127805 */ /* 0x000fe2000001ff00 */
[----:B------:R-:W-:Y:S01]  /*0c70*/  UMOV UR6, URZ ;  /* 0x000000ff00067c82 */ /* 0x000fe20008000000 */
[----:B------:R-:W-:Y:S01]  /*0c80*/  UMOV UR7, URZ ;  /* 0x000000ff00077c82 */ /* 0x000fe20008000000 */
[----:B0-----:R-:W-:Y:S02]  /*0c90*/  IADD3 R8, P0, PT, R8, UR4, RZ ;  /* 0x0000000408087c10 */ /* 0x001fe4000ff1e0ff */
[----:B------:R-:W-:Y:S02]  /*0ca0*/  IADD3 R7, P1, PT, R0, UR4, RZ ;  /* 0x0000000400077c10 */ /* 0x000fe4000ff3e0ff */
[----:B------:R-:W-:Y:S02]  /*0cb0*/  IADD3.X R6, PT, PT, R6, UR5, RZ, P0, !PT ;  /* 0x0000000506067c10 */ /* 0x000fe400087fe4ff */
[----:B------:R-:W-:-:S09]  /*0cc0*/  IADD3.X R5, PT, PT, R5, UR5, RZ, P1, !PT ;  /* 0x0000000505057c10 */ /* 0x000fd20008ffe4ff */
.L_x_49:
[----:B------:R-:W0:Y:S01]  /*0cd0*/  LDCU.64 UR4, c[0x0][0x380] ;  /* 0x00007000ff0477ac */ /* 0x000e220008000a00 */
[----:B------:R-:W-:Y:S01]  /*0ce0*/  IADD3 R4, P1, PT, R8, -UR6, RZ ;  /* 0x8000000608047c10 */ /* 0x000fe2000ff3e0ff */
[----:B------:R-:W-:-:S03]  /*0cf0*/  IMAD.MOV.U32 R0, RZ, RZ, RZ ;  /* 0x000000ffff007224 */ /* 0x000fc600078e00ff */
[----:B------:R-:W-:Y:S01]  /*0d00*/  IADD3.X R3, PT, PT, R6, ~UR7, RZ, P1, !PT ;  /* 0x8000000706037c10 */ /* 0x000fe20008ffe4ff */
[----:B0-----:R-:W-:Y:S01]  /*0d10*/  IMAD.U32 R14, RZ, RZ, UR4 ;  /* 0x00000004ff0e7e24 */ /* 0x001fe2000f8e00ff */
[----:B------:R-:W-:-:S04]  /*0d20*/  UMOV UR4, URZ ;  /* 0x000000ff00047c82 */ /* 0x000fc80008000000 */
[----:B------:R-:W-:-:S04]  /*0d30*/  ISETP.NE.U32.AND P0, PT, R14, 0x1, PT ;  /* 0x000000010e00780c */ /* 0x000fc80003f05070 */
[----:B------:R-:W-:-:S13]  /*0d40*/  ISETP.NE.AND.EX P0, PT, RZ, UR5, PT, P0 ;  /* 0x00000005ff007c0c */ /* 0x000fda000bf05300 */
[----:B------:R-:W-:Y:S05]  /*0d50*/  @!P0 BRA `(.L_x_9) ;  /* 0x00000014001c8947 */ /* 0x000fea0003800000 */
[----:B------:R-:W0:Y:S01]  /*0d60*/  LDCU UR4, c[0x0][0x388] ;  /* 0x00007100ff0477ac */ /* 0x000e220008000800 */
[----:B------:R-:W1:Y:S01]  /*0d70*/  LDCU UR13, c[0x0][0x388] ;  /* 0x00007100ff0d77ac */ /* 0x000e620008000800 */
[----:B------:R-:W2:Y:S01]  /*0d80*/  LDCU UR12, c[0x0][0x38c] ;  /* 0x00007180ff0c77ac */ /* 0x000ea20008000800 */
[----:B------:R-:W3:Y:S01]  /*0d90*/  LDCU.64 UR14, c[0x0][0x3b0] ;  /* 0x00007600ff0e77ac */ /* 0x000ee20008000a00 */
[----:B------:R-:W4:Y:S01]  /*0da0*/  LDCU.64 UR16, c[0x0][0x3c0] ;  /* 0x00007800ff1077ac */ /* 0x000f220008000a00 */
[----:B0-----:R-:W0:Y:S01]  /*0db0*/  I2F.U32.RP R0, UR4 ;  /* 0x0000000400007d06 */ /* 0x001e220008209000 */
[----:B------:R-:W1:Y:S01]  /*0dc0*/  LDCU.64 UR18, c[0x0][0x3e8] ;  /* 0x00007d00ff1277ac */ /* 0x000e620008000a00 */
[----:B------:R-:W1:Y:S01]  /*0dd0*/  LDCU.64 UR20, c[0x0][0x3f0] ;  /* 0x00007e00ff1477ac */ /* 0x000e620008000a00 */
[----:B------:R-:W-:-:S05]  /*0de0*/  UMOV UR5, URZ ;  /* 0x000000ff00057c82 */ /* 0x000fca0008000000 */
[----:B0-----:R-:W0:Y:S02]  /*0df0*/  MUFU.RCP R0, R0 ;  /* 0x0000000000007308 */ /* 0x001e240000001000 */
[----:B0-----:R-:W-:Y:S02]  /*0e00*/  IADD3 R14, PT, PT, R0, 0xffffffe, RZ ;  /* 0x0ffffffe000e7810 */ /* 0x001fe40007ffe0ff */
[----:B------:R-:W-:-:S04]  /*0e10*/  LOP3.LUT R0, RZ, UR4, RZ, 0x33, !PT ;  /* 0x00000004ff007c12 */ /* 0x000fc8000f8e33ff */
[----:B------:R0:W2:Y:S02]  /*0e20*/  F2I.FTZ.U32.TRUNC.NTZ R15, R14 ;  /* 0x0000000e000f7305 */ /* 0x0000a4000021f000 */
[----:B0-----:R-:W-:Y:S02]  /*0e30*/  IMAD.MOV.U32 R14, RZ, RZ, RZ ;  /* 0x000000ffff0e7224 */ /* 0x001fe400078e00ff */
[----:B--2---:R-:W-:-:S04]  /*0e40*/  IMAD.MOV R9, RZ, RZ, -R15 ;  /* 0x000000ffff097224 */ /* 0x004fc800078e0a0f */
[----:B------:R-:W-:-:S04]  /*0e50*/  IMAD R9, R9, UR4, RZ ;  /* 0x0000000409097c24 */ /* 0x000fc8000f8e02ff */
[----:B------:R-:W-:-:S06]  /*0e60*/  IMAD.HI.U32 R15, R15, R9, R14 ;  /* 0x000000090f0f7227 */ /* 0x000fcc00078e000e */
[----:B------:R-:W-:-:S05]  /*0e70*/  IMAD.HI.U32 R15, R15, R4, RZ ;  /* 0x000000040f0f7227 */ /* 0x000fca00078e00ff */
[----:B------:R-:W-:-:S05]  /*0e80*/  IADD3 R9, PT, PT, -R15, RZ, RZ ;  /* 0x000000ff0f097210 */ /* 0x000fca0007ffe1ff */
[----:B------:R-:W-:-:S05]  /*0e90*/  IMAD R2, R9, UR4, R4 ;  /* 0x0000000409027c24 */ /* 0x000fca000f8e0204 */
[----:B------:R-:W-:-:S13]  /*0ea0*/  ISETP.GE.U32.AND P0, PT, R2, UR4, PT ;  /* 0x0000000402007c0c */ /* 0x000fda000bf06070 */
[----:B------:R-:W-:Y:S02]  /*0eb0*/  @P0 VIADD R2, R2, -UR4 ;  /* 0x8000000402020c36 */ /* 0x000fe40008000000 */
[----:B------:R-:W-:Y:S01]  /*0ec0*/  @P0 VIADD R15, R15, 0x1 ;  /* 0x000000010f0f0836 */ /* 0x000fe20000000000 */
[----:B------:R-:W-:Y:S02]  /*0ed0*/  ISETP.NE.U32.AND P0, PT, RZ, UR4, PT ;  /* 0x00000004ff007c0c */ /* 0x000fe4000bf05070 */
[----:B------:R-:W-:-:S13]  /*0ee0*/  ISETP.GE.U32.AND P1, PT, R2, UR4, PT ;  /* 0x0000000402007c0c */ /* 0x000fda000bf26070 */
[----:B------:R-:W-:Y:S01]  /*0ef0*/  @P1 IADD3 R2, PT, PT, R2, -UR4, RZ ;  /* 0x8000000402021c10 */ /* 0x000fe2000fffe0ff */
[----:B------:R-:W-:Y:S01]  /*0f00*/  @P1 VIADD R15, R15, 0x1 ;  /* 0x000000010f0f1836 */ /* 0x000fe20000000000 */
[----:B------:R-:W-:Y:S02]  /*0f10*/  UMOV UR4, URZ ;  /* 0x000000ff00047c82 */ /* 0x000fe40008000000 */
[C---:B------:R-:W-:Y:S02]  /*0f20*/  SEL R2, R0.reuse, R2, !P0 ;  /* 0x0000000200027207 */ /* 0x040fe40004000000 */
[----:B-1-34-:R-:W-:-:S07]  /*0f30*/  SEL R0, R0, R15, !P0 ;  /* 0x0000000f00007207 */ /* 0x01afce0004000000 */
.L_x_34:
[----:B------:R-:W-:Y:S01]  /*0f40*/  ISETP.GE.U32.AND P3, PT, R8, UR6, PT ;  /* 0x0000000608007c0c */ /* 0x000fe2000bf66070 */
[----:B------:R-:W-:Y:S03]  /*0f50*/  BSSY.RECONVERGENT B0, `(.L_x_10) ;  /* 0x000008d000007945 */ /* 0x000fe60003800200 */
[----:B------:R-:W-:-:S13]  /*0f60*/  ISETP.GE.U32.AND.EX P3, PT, R6, UR7, PT, P3 ;  /* 0x0000000706007c0c */ /* 0x000fda000bf66130 */
[----:B------:R-:W-:Y:S05]  /*0f70*/  @!P3 BRA `(.L_x_11) ;  /* 0x000000080028b947 */ /* 0x000fea0003800000 */
[----:B------:R-:W-:Y:S01]  /*0f80*/  LOP3.LUT R9, R3, UR12, RZ, 0xfc, !PT ;  /* 0x0000000c03097c12 */ /* 0x000fe2000f8efcff */
[----:B------:R-:W-:Y:S03]  /*0f90*/  BSSY.RECONVERGENT B1, `(.L_x_12) ;  /* 0x000000e000017945 */ /* 0x000fe60003800200 */
[----:B------:R-:W-:-:S13]  /*0fa0*/  ISETP.NE.U32.AND P4, PT, R9, RZ, PT ;  /* 0x000000ff0900720c */ /* 0x000fda0003f85070 */
[----:B------:R-:W-:-:S04]  /*0fb0*/  @!P4 ISETP.NE.U32.AND P0, PT, R2, RZ, PT ;  /* 0x000000ff0200c20c */ /* 0x000fc80003f05070 */
[----:B------:R-:W-:Y:S01]  /*0fc0*/  @!P4 ISETP.NE.AND.EX P0, PT, RZ, RZ, PT, P0 ;  /* 0x000000ffff00c20c */ /* 0x000fe20003f05300 */
[----:B------:R-:W-:-:S12]  /*0fd0*/  @!P4 BRA `(.L_x_13) ;  /* 0x000000000024c947 */ /* 0x000fd80003800000 */
[----:B------:R-:W0:Y:S01]  /*0fe0*/  LDCU.64 UR10, c[0x0][0x388] ;  /* 0x00007100ff0a77ac */ /* 0x000e220008000a00 */
[----:B------:R-:W-:Y:S01]  /*0ff0*/  IMAD.MOV.U32 R26, RZ, RZ, R4 ;  /* 0x000000ffff1a7224 */ /* 0x000fe200078e0004 */
[----:B------:R-:W-:Y:S01]  /*1000*/  MOV R14, 0x1050 ;  /* 0x00001050000e7802 */ /* 0x000fe20000000f00 */
[----:B------:R-:W-:Y:S01]  /*1010*/  IMAD.MOV.U32 R15, RZ, RZ, R3 ;  /* 0x000000ffff0f7224 */ /* 0x000fe200078e0003 */
[----:B0-----:R-:W-:Y:S01]  /*1020*/  MOV R10, UR10 ;  /* 0x0000000a000a7c02 */ /* 0x001fe20008000f00 */
[----:B------:R-:W-:-:S07]  /*1030*/  IMAD.U32 R9, RZ, RZ, UR11 ;  /* 0x0000000bff097e24 */ /* 0x000fce000f8e00ff */
[----:B-----5:R-:W-:Y:S05]  /*1040*/  CALL.REL.NOINC `($__internal_1_$__cuda_sm20_rem_u64) ;  /* 0x0000002000a07944 */ /* 0x020fea0003c00000 */
[----:B------:R-:W-:-:S04]  /*1050*/  ISETP.NE.U32.AND P0, PT, R30, RZ, PT ;  /* 0x000000ff1e00720c */ /* 0x000fc80003f05070 */
[----:B------:R-:W-:-:S13]  /*1060*/  ISETP.NE.AND.EX P0, PT, R31, RZ, PT, P0 ;  /* 0x000000ff1f00720c */ /* 0x000fda0003f05300 */
.L_x_13:
[----:B------:R-:W-:Y:S05]  /*1070*/  BSYNC.RECONVERGENT B1 ;  /* 0x0000000000017941 */ /* 0x000fea0003800200 */
.L_x_12:
[----:B------:R-:W-:Y:S05]  /*1080*/  @P0 BRA `(.L_x_11) ;  /* 0x0000000400e40947 */ /* 0x000fea0003800000 */
[----:B------:R-:W-:Y:S01]  /*1090*/  BSSY.RECONVERGENT B1, `(.L_x_14) ;  /* 0x000000d000017945 */ /* 0x000fe20003800200 */
[----:B------:R-:W-:Y:S01]  /*10a0*/  @!P4 MOV R24, R0 ;  /* 0x000000000018c202 */ /* 0x000fe20000000f00 */
[----:B------:R-:W-:Y:S02]  /*10b0*/  @!P4 IMAD.MOV.U32 R25, RZ, RZ, RZ ;  /* 0x000000ffff19c224 */ /* 0x000fe400078e00ff */
[----:B------:R-:W-:Y:S05]  /*10c0*/  @!P4 BRA `(.L_x_15) ;  /* 0x000000000024c947 */ /* 0x000fea0003800000 */
[----:B------:R-:W0:Y:S01]  /*10d0*/  LDCU.64 UR10, c[0x0][0x388] ;  /* 0x00007100ff0a77ac */ /* 0x000e220008000a00 */
[----:B------:R-:W-:Y:S01]  /*10e0*/  IMAD.MOV.U32 R26, RZ, RZ, R4 ;  /* 0x000000ffff1a7224 */ /* 0x000fe200078e0004 */
[----:B------:R-:W-:Y:S01]  /*10f0*/  MOV R30, 0x1140 ;  /* 0x00001140001e7802 */ /* 0x000fe20000000f00 */
[----:B------:R-:W-:Y:S01]  /*1100*/  IMAD.MOV.U32 R15, RZ, RZ, R3 ;  /* 0x000000ffff0f7224 */ /* 0x000fe200078e0003 */
[----:B0-----:R-:W-:Y:S01]  /*1110*/  MOV R10, UR10 ;  /* 0x0000000a000a7c02 */ /* 0x001fe20008000f00 */
[----:B------:R-:W-:-:S07]  /*1120*/  IMAD.U32 R9, RZ, RZ, UR11 ;  /* 0x0000000bff097e24 */ /* 0x000fce000f8e00ff */
[----:B-----5:R-:W-:Y:S05]  /*1130*/  CALL.REL.NOINC `($__internal_0_$__cuda_sm20_div_u64) ;  /* 0x0000001c00507944 */ /* 0x020fea0003c00000 */
[----:B------:R-:W-:Y:S01]  /*1140*/  MOV R24, R10 ;  /* 0x0000000a00187202 */ /* 0x000fe20000000f00 */
[----:B------:R-:W-:-:S07]  /*1150*/  IMAD.MOV.U32 R25, RZ, RZ, R15 ;  /* 0x000000ffff197224 */ /* 0x000fce00078e000f */
.L_x_15:
[----:B------:R-:W-:Y:S05]  /*1160*/  BSYNC.RECONVERGENT B1 ;  /* 0x0000000000017941 */ /* 0x000fea0003800200 */
.L_x_14:
[----:B------:R-:W-:Y:S02]  /*1170*/  ISETP.GE.U32.AND P0, PT, R7, UR4, PT ;  /* 0x0000000407007c0c */ /* 0x000fe4000bf06070 */
[----:B------:R-:W-:Y:S02]  /*1180*/  ISETP.GE.U32.AND P1, PT, R24, UR14, PT ;  /* 0x0000000e18007c0c */ /* 0x000fe4000bf26070 */
[----:B------:R-:W-:-:S04]  /*1190*/  ISETP.GE.U32.AND.EX P0, PT, R5, UR5, PT, P0 ;  /* 0x0000000505007c0c */ /* 0x000fc8000bf06100 */
[----:B------:R-:W-:-:S13]  /*11a0*/  ISETP.GE.U32.OR.EX P0, PT, R25, UR15, !P0, P1 ;  /* 0x0000000f19007c0c */ /* 0x000fda000c706510 */
[----:B------:R-:W-:Y:S05]  /*11b0*/  @P0 BRA `(.L_x_11) ;  /* 0x0000000400980947 */ /* 0x000fea0003800000 */
[----:B------:R-:W-:Y:S01]  /*11c0*/  IADD3 R26, P0, PT, R7, -UR4, RZ ;  /* 0x80000004071a7c10 */ /* 0x000fe2000ff1e0ff */
[----:B------:R-:W-:Y:S03]  /*11d0*/  BSSY.RECONVERGENT B1, `(.L_x_16) ;  /* 0x0000020000017945 */ /* 0x000fe60003800200 */
[----:B------:R-:W-:-:S04]  /*11e0*/  IADD3.X R15, PT, PT, R5, ~UR5, RZ, P0, !PT ;  /* 0x80000005050f7c10 */ /* 0x000fc800087fe4ff */
[----:B------:R-:W-:-:S04]  /*11f0*/  LOP3.LUT R9, R15, UR12, RZ, 0xfc, !PT ;  /* 0x0000000c0f097c12 */ /* 0x000fc8000f8efcff */
[----:B------:R-:W-:-:S13]  /*1200*/  ISETP.NE.U32.AND P0, PT, R9, RZ, PT ;  /* 0x000000ff0900720c */ /* 0x000fda0003f05070 */
[----:B------:R-:W-:Y:S05]  /*1210*/  @P0 BRA `(.L_x_17) ;  /* 0x0000000000500947 */ /* 0x000fea0003800000 */
        /* <DEDUP_REMOVED lines=8> */
[----:B------:R-:W-:-:S06]  /*12a0*/  IMAD.HI.U32 R9, R29, R9, R28 ;  /* 0x000000091d097227 */ /* 0x000fcc00078e001c */
[----:B------:R-:W-:-:S04]  /*12b0*/  IMAD.HI.U32 R9, R9, R26, RZ ;  /* 0x0000001a09097227 */ /* 0x000fc800078e00ff */
[----:B------:R-:W-:-:S04]  /*12c0*/  IMAD.MOV R9, RZ, RZ, -R9 ;  /* 0x000000ffff097224 */ /* 0x000fc800078e0a09 */
[----:B------:R-:W-:-:S05]  /*12d0*/  IMAD R9, R9, UR13, R26 ;  /* 0x0000000d09097c24 */ /* 0x000fca000f8e021a */
[----:B------:R-:W-:-:S13]  /*12e0*/  ISETP.GE.U32.AND P0, PT, R9, UR13, PT ;  /* 0x0000000d09007c0c */ /* 0x000fda000bf06070 */
[----:B------:R-:W-:-:S04]  /*12f0*/  @P0 IADD3 R9, PT, PT, R9, -UR13, RZ ;  /* 0x8000000d09090c10 */ /* 0x000fc8000fffe0ff */
[----:B------:R-:W-:-:S13]  /*1300*/  ISETP.GE.U32.AND P0, PT, R9, UR13, PT ;  /* 0x0000000d09007c0c */ /* 0x000fda000bf06070 */
[----:B------:R-:W-:Y:S01]  /*1310*/  @P0 VIADD R9, R9, -UR13 ;  /* 0x8000000d09090c36 */ /* 0x000fe20008000000 */
[----:B------:R-:W-:-:S04]  /*1320*/  @!P1 LOP3.LUT R9, RZ, UR13, RZ, 0x33, !PT ;  /* 0x0000000dff099c12 */ /* 0x000fc8000f8e33ff */
[----:B------:R-:W-:-:S04]  /*1330*/  ISETP.NE.U32.AND P0, PT, R9, RZ, PT ;  /* 0x000000ff0900720c */ /* 0x000fc80003f05070 */
[----:B------:R-:W-:Y:S01]  /*1340*/  ISETP.NE.AND.EX P0, PT, RZ, RZ, PT, P0 ;  /* 0x000000ffff00720c */ /* 0x000fe20003f05300 */
[----:B------:R-:W-:-:S12]  /*1350*/  BRA `(.L_x_18) ;  /* 0x00000000001c7947 */ /* 0x000fd80003800000 */
.L_x_17:
[----:B------:R-:W0:Y:S01]  /*1360*/  LDCU.64 UR10, c[0x0][0x388] ;  /* 0x00007100ff0a77ac */ /* 0x000e220008000a00 */
[----:B------:R-:W-:Y:S01]  /*1370*/  MOV R14, 0x13b0 ;  /* 0x000013b0000e7802 */ /* 0x000fe20000000f00 */
[----:B0-----:R-:W-:Y:S01]  /*1380*/  IMAD.U32 R10, RZ, RZ, UR10 ;  /* 0x0000000aff0a7e24 */ /* 0x001fe2000f8e00ff */
[----:B------:R-:W-:-:S07]  /*1390*/  MOV R9, UR11 ;  /* 0x0000000b00097c02 */ /* 0x000fce0008000f00 */
[----:B-----5:R-:W-:Y:S05]  /*13a0*/  CALL.REL.NOINC `($__internal_1_$__cuda_sm20_rem_u64) ;  /* 0x0000001c00c87944 */ /* 0x020fea0003c00000 */
[----:B------:R-:W-:-:S04]  /*13b0*/  ISETP.NE.U32.AND P0, PT, R30, RZ, PT ;  /* 0x000000ff1e00720c */ /* 0x000fc80003f05070 */
[----:B------:R-:W-:-:S13]  /*13c0*/  ISETP.NE.AND.EX P0, PT, R31, RZ, PT, P0 ;  /* 0x000000ff1f00720c */ /* 0x000fda0003f05300 */
.L_x_18:
[----:B------:R-:W-:Y:S05]  /*13d0*/  BSYNC.RECONVERGENT B1 ;  /* 0x0000000000017941 */ /* 0x000fea0003800200 */
.L_x_16:
[----:B------:R-:W-:Y:S05]  /*13e0*/  @P0 BRA `(.L_x_11) ;  /* 0x00000004000c0947 */ /* 0x000fea0003800000 */
[----:B------:R-:W-:Y:S01]  /*13f0*/  LOP3.LUT R9, R15, UR12, RZ, 0xfc, !PT ;  /* 0x0000000c0f097c12 */ /* 0x000fe2000f8efcff */
[----:B------:R-:W-:Y:S03]  /*1400*/  BSSY.RECONVERGENT B1, `(.L_x_19) ;  /* 0x000001e000017945 */ /* 0x000fe60003800200 */
[----:B------:R-:W-:-:S13]  /*1410*/  ISETP.NE.U32.AND P0, PT, R9, RZ, PT ;  /* 0x000000ff0900720c */ /* 0x000fda0003f05070 */
[----:B------:R-:W-:Y:S05]  /*1420*/  @P0 BRA `(.L_x_20) ;  /* 0x0000000000500947 */ /* 0x000fea0003800000 */
[----:B------:R-:W0:Y:S01]  /*1430*/  I2F.U32.RP R9, UR13 ;  /* 0x0000000d00097d06 */ /* 0x000e220008209000 */
[----:B------:R-:W-:Y:S01]  /*1440*/  ISETP.NE.U32.AND P2, PT, RZ, UR13, PT ;  /* 0x0000000dff007c0c */ /* 0x000fe2000bf45070 */
[----:B------:R-:W-:-:S06]  /*1450*/  IMAD.MOV.U32 R33, RZ, RZ, RZ ;  /* 0x000000ffff217224 */ /* 0x000fcc00078e00ff */
        /* <DEDUP_REMOVED lines=15> */
[----:B------:R-:W-:Y:S01]  /*1550*/  @!P2 LOP3.LUT R32, RZ, UR13, RZ, 0x33, !PT ;  /* 0x0000000dff20ac12 */ /* 0x000fe2000f8e33ff */
[----:B------:R-:W-:Y:S06]  /*1560*/  BRA `(.L_x_21) ;  /* 0x00000000001c7947 */ /* 0x000fec0003800000 */
.L_x_20:
[----:B------:R-:W0:Y:S01]  /*1570*/  LDCU.64 UR10, c[0x0][0x388] ;  /* 0x00007100ff0a77ac */ /* 0x000e220008000a00 */
[----:B------:R-:W-:Y:S02]  /*1580*/  MOV R30, 0x15c0 ;  /* 0x000015c0001e7802 */ /* 0x000fe40000000f00 */
[----:B0-----:R-:W-:Y:S01]  /*1590*/  MOV R10, UR10 ;  /* 0x0000000a000a7c02 */ /* 0x001fe20008000f00 */
[----:B------:R-:W-:-:S07]  /*15a0*/  IMAD.U32 R9, RZ, RZ, UR11 ;  /* 0x0000000bff097e24 */ /* 0x000fce000f8e00ff */
[----:B-----5:R-:W-:Y:S05]  /*15b0*/  CALL.REL.NOINC `($__internal_0_$__cuda_sm20_div_u64) ;  /* 0x0000001800307944 */ /* 0x020fea0003c00000 */
[----:B------:R-:W-:Y:S01]  /*15c0*/  IMAD.MOV.U32 R32, RZ, RZ, R10 ;  /* 0x000000ffff207224 */ /* 0x000fe200078e000a */
[----:B------:R-:W-:-:S07]  /*15d0*/  MOV R33, R15 ;  /* 0x0000000f00217202 */ /* 0x000fce0000000f00 */
.L_x_21:
[----:B------:R-:W-:Y:S05]  /*15e0*/  BSYNC.RECONVERGENT B1 ;  /* 0x0000000000017941 */ /* 0x000fea0003800200 */
.L_x_19:
[----:B------:R-:W-:-:S04]  /*15f0*/  ISETP.GE.U32.AND P0, PT, R32, UR16, PT ;  /* 0x0000001020007c0c */ /* 0x000fc8000bf06070 */
[----:B------:R-:W-:-:S13]  /*1600*/  ISETP.GE.U32.AND.EX P0, PT, R33, UR17, PT, P0 ;  /* 0x0000001121007c0c */ /* 0x000fda000bf06100 */
[----:B------:R-:W-:Y:S05]  /*1610*/  @P0 BRA `(.L_x_11) ;  /* 0x0000000000800947 */ /* 0x000fea0003800000 */
[----:B------:R-:W0:Y:S02]  /*1620*/  LDC.64 R34, c[0x0][0x3d0] ;  /* 0x0000f400ff227b82 */ /* 0x000e240000000a00 */
[----:B0-----:R-:W2:Y:S04]  /*1630*/  LDG.E.64 R28, desc[UR8][R34.64] ;  /* 0x00000008221c7981 */ /* 0x001ea8000c1e1b00 */
[----:B------:R-:W3:Y:S04]  /*1640*/  LDG.E.64 R30, desc[UR8][R34.64+0x8] ;  /* 0x00000808221e7981 */ /* 0x000ee8000c1e1b00 */
[----:B------:R-:W4:Y:S04]  /*1650*/  LDG.E.64 R14, desc[UR8][R34.64+0x10] ;  /* 0x00001008220e7981 */ /* 0x000f28000c1e1b00 */
[----:B------:R-:W4:Y:S01]  /*1660*/  LDG.E.64 R26, desc[UR8][R34.64+0x18] ;  /* 0x00001808221a7981 */ /* 0x000f22000c1e1b00 */
[----:B--2---:R-:W-:-:S04]  /*1670*/  IMAD R9, R29, R20, RZ ;  /* 0x000000141d097224 */ /* 0x004fc800078e02ff */
[C---:B------:R-:W-:Y:S02]  /*1680*/  IMAD R9, R28.reuse, R21, R9 ;  /* 0x000000151c097224 */ /* 0x040fe400078e0209 */
[----:B------:R-:W-:-:S04]  /*1690*/  IMAD.WIDE.U32 R28, R28, R20, RZ ;  /* 0x000000141c1c7225 */ /* 0x000fc800078e00ff */
[----:B------:R-:W-:Y:S02]  /*16a0*/  IMAD.IADD R29, R29, 0x1, R9 ;  /* 0x000000011d1d7824 */ /* 0x000fe400078e0209 */
[-C--:B---3--:R-:W-:Y:S02]  /*16b0*/  IMAD R9, R31, R12.reuse, RZ ;  /* 0x0000000c1f097224 */ /* 0x088fe400078e02ff */
[----:B------:R-:W-:-:S04]  /*16c0*/  IMAD.WIDE.U32 R28, R30, R12, R28 ;  /* 0x0000000c1e1c7225 */ /* 0x000fc800078e001c */
[----:B------:R-:W-:Y:S02]  /*16d0*/  IMAD R9, R30, R11, R9 ;  /* 0x0000000b1e097224 */ /* 0x000fe400078e0209 */
[-C--:B----4-:R-:W-:Y:S02]  /*16e0*/  IMAD R13, R15, R24.reuse, RZ ;  /* 0x000000180f0d7224 */ /* 0x090fe400078e02ff */
[----:B------:R-:W-:Y:S02]  /*16f0*/  IMAD.IADD R29, R29, 0x1, R9 ;  /* 0x000000011d1d7824 */ /* 0x000fe400078e0209 */
[C---:B------:R-:W-:Y:S02]  /*1700*/  IMAD R13, R14.reuse, R25, R13 ;  /* 0x000000190e0d7224 */ /* 0x040fe400078e020d */
[----:B------:R-:W-:-:S04]  /*1710*/  IMAD.WIDE.U32 R14, R14, R24, R28 ;  /* 0x000000180e0e7225 */ /* 0x000fc800078e001c */
[----:B------:R-:W-:Y:S01]  /*1720*/  IMAD R9, R27, R32, RZ ;  /* 0x000000201b097224 */ /* 0x000fe200078e02ff */
[----:B------:R-:W-:-:S03]  /*1730*/  IADD3 R15, PT, PT, R15, R13, RZ ;  /* 0x0000000d0f0f7210 */ /* 0x000fc60007ffe0ff */
[C---:B------:R-:W-:Y:S02]  /*1740*/  IMAD R9, R26.reuse, R33, R9 ;  /* 0x000000211a097224 */ /* 0x040fe400078e0209 */
[----:B------:R-:W-:-:S04]  /*1750*/  IMAD.WIDE.U32 R14, R26, R32, R14 ;  /* 0x000000201a0e7225 */ /* 0x000fc800078e000e */
[----:B------:R-:W-:Y:S02]  /*1760*/  IMAD.IADD R9, R15, 0x1, R9 ;  /* 0x000000010f097824 */ /* 0x000fe400078e0209 */
[----:B------:R-:W-:-:S03]  /*1770*/  IMAD.SHL.U32 R10, R14, 0x8, RZ ;  /* 0x000000080e0a7824 */ /* 0x000fc600078e00ff */
[----:B------:R-:W-:Y:S02]  /*1780*/  SHF.L.U64.HI R9, R14, 0x3, R9 ;  /* 0x000000030e097819 */ /* 0x000fe40000010209 */
[----:B------:R-:W-:-:S04]  /*1790*/  IADD3 R14, P0, PT, R10, UR18, RZ ;  /* 0x000000120a0e7c10 */ /* 0x000fc8000ff1e0ff */
[----:B------:R-:W-:-:S06]  /*17a0*/  IADD3.X R15, PT, PT, R9, UR19, RZ, P0, !PT ;  /* 0x00000013090f7c10 */ /* 0x000fcc00087fe4ff */
[----:B------:R-:W2:Y:S02]  /*17b0*/  LDG.E.64 R14, desc[UR8][R14.64] ;  /* 0x000000080e0e7981 */ /* 0x000ea4000c1e1b00 */
[----:B--2--5:R-:W-:-:S14]  /*17c0*/  DSETP.NEU.AND P0, PT, R14, R16, PT ;  /* 0x000000100e00722a */ /* 0x024fdc0003f0d000 */
[----:B------:R-:W-:Y:S05]  /*17d0*/  @P0 BRA `(.L_x_11) ;  /* 0x0000000000100947 */ /* 0x000fea0003800000 */
[----:B------:R-:W-:-:S04]  /*17e0*/  IADD3 R14, P0, PT, R10, UR20, RZ ;  /* 0x000000140a0e7c10 */ /* 0x000fc8000ff1e0ff */
[----:B------:R-:W-:-:S06]  /*17f0*/  IADD3.X R15, PT, PT, R9, UR21, RZ, P0, !PT ;  /* 0x00000015090f7c10 */ /* 0x000fcc00087fe4ff */
[----:B------:R-:W2:Y:S02]  /*1800*/  LDG.E.64 R14, desc[UR8][R14.64] ;  /* 0x000000080e0e7981 */ /* 0x000ea4000c1e1b00 */
[----:B--2---:R-:W-:-:S11]  /*1810*/  DADD R18, R18, R14 ;  /* 0x0000000012127229 */ /* 0x004fd6000000000e */
.L_x_11:
[----:B------:R-:W-:Y:S05]  /*1820*/  BSYNC.RECONVERGENT B0 ;  /* 0x0000000000007941 */ /* 0x000fea0003800200 */
.L_x_10:
[----:B------:R-:W-:Y:S04]  /*1830*/  BSSY.RECONVERGENT B0, `(.L_x_22) ;  /* 0x000008e000007945 */ /* 0x000fe80003800200 */
        /* <DEDUP_REMOVED lines=8> */
[----:B------:R-:W-:Y:S02]  /*18c0*/  MOV R26, R4 ;  /* 0x00000004001a7202 */ /* 0x000fe40000000f00 */
[----:B------:R-:W-:Y:S02]  /*18d0*/  MOV R15, R3 ;  /* 0x00000003000f7202 */ /* 0x000fe40000000f00 */
[----:B------:R-:W-:Y:S01]  /*18e0*/  MOV R14, 0x1920 ;  /* 0x00001920000e7802 */ /* 0x000fe20000000f00 */
[----:B0-----:R-:W-:Y:S02]  /*18f0*/  IMAD.U32 R10, RZ, RZ, UR10 ;  /* 0x0000000aff0a7e24 */ /* 0x001fe4000f8e00ff */
[----:B------:R-:W-:-:S07]  /*1900*/  IMAD.U32 R9, RZ, RZ, UR11 ;  /* 0x0000000bff097e24 */ /* 0x000fce000f8e00ff */
[----:B-----5:R-:W-:Y:S05]  /*1910*/  CALL.REL.NOINC `($__internal_1_$__cuda_sm20_rem_u64) ;  /* 0x00000018006c7944 */ /* 0x020fea0003c00000 */
[----:B------:R-:W-:-:S04]  /*1920*/  ISETP.NE.U32.AND P0, PT, R30, RZ, PT ;  /* 0x000000ff1e00720c */ /* 0x000fc80003f05070 */
[----:B------:R-:W-:-:S13]  /*1930*/  ISETP.NE.AND.EX P0, PT, R31, RZ, PT, P0 ;  /* 0x000000ff1f00720c */ /* 0x000fda0003f05300 */
.L_x_25:
[----:B------:R-:W-:Y:S05]  /*1940*/  BSYNC.RECONVERGENT B1 ;  /* 0x0000000000017941 */ /* 0x000fea0003800200 */
.L_x_24:
[----:B------:R-:W-:Y:S05]  /*1950*/  @P0 BRA `(.L_x_23) ;  /* 0x0000000400ec0947 */ /* 0x000fea0003800000 */
[----:B------:R-:W-:Y:S01]  /*1960*/  BSSY.RECONVERGENT B1, `(.L_x_26) ;  /* 0x000000d000017945 */ /* 0x000fe20003800200 */
[----:B------:R-:W-:Y:S02]  /*1970*/  @!P3 IMAD.MOV.U32 R24, RZ, RZ, R0 ;  /* 0x000000ffff18b224 */ /* 0x000fe400078e0000 */
[----:B------:R-:W-:Y:S01]  /*1980*/  @!P3 IMAD.MOV.U32 R25, RZ, RZ, RZ ;  /* 0x000000ffff19b224 */ /* 0x000fe200078e00ff */
[----:B------:R-:W-:Y:S06]  /*1990*/  @!P3 BRA `(.L_x_27) ;  /* 0x000000000024b947 */ /* 0x000fec0003800000 */
[----:B------:R-:W0:Y:S01]  /*19a0*/  LDCU.64 UR10, c[0x0][0x388] ;  /* 0x00007100ff0a77ac */ /* 0x000e220008000a00 */
[----:B------:R-:W-:Y:S02]  /*19b0*/  MOV R26, R4 ;  /* 0x00000004001a7202 */ /* 0x000fe40000000f00 */
[----:B------:R-:W-:Y:S02]  /*19c0*/  MOV R15, R3 ;  /* 0x00000003000f7202 */ /* 0x000fe40000000f00 */
[----:B------:R-:W-:Y:S01]  /*19d0*/  MOV R30, 0x1a10 ;  /* 0x00001a10001e7802 */ /* 0x000fe20000000f00 */
[----:B0-----:R-:W-:Y:S02]  /*19e0*/  IMAD.U32 R10, RZ, RZ, UR10 ;  /* 0x0000000aff0a7e24 */ /* 0x001fe4000f8e00ff */
[----:B------:R-:W-:-:S07]  /*19f0*/  IMAD.U32 R9, RZ, RZ, UR11 ;  /* 0x0000000bff097e24 */ /* 0x000fce000f8e00ff */
[----:B-----5:R-:W-:Y:S05]  /*1a00*/  CALL.REL.NOINC `($__internal_0_$__cuda_sm20_div_u64) ;  /* 0x00000014001c7944 */ /* 0x020fea0003c00000 */
[----:B------:R-:W-:Y:S02]  /*1a10*/  IMAD.MOV.U32 R24, RZ, RZ, R10 ;  /* 0x000000ffff187224 */ /* 0x000fe400078e000a */
[----:B------:R-:W-:-:S07]  /*1a20*/  IMAD.MOV.U32 R25, RZ, RZ, R15 ;  /* 0x000000ffff197224 */ /* 0x000fce00078e000f */
.L_x_27:
[----:B------:R-:W-:Y:S05]  /*1a30*/  BSYNC.RECONVERGENT B1 ;  /* 0x0000000000017941 */ /* 0x000fea0003800200 */
.L_x_26:
[----:B------:R-:W-:Y:S02]  /*1a40*/  ISETP.GT.U32.AND P0, PT, R7, UR4, PT ;  /* 0x0000000407007c0c */ /* 0x000fe4000bf04070 */
[----:B------:R-:W-:Y:S02]  /*1a50*/  ISETP.GE.U32.AND P1, PT, R24, UR14, PT ;  /* 0x0000000e18007c0c */ /* 0x000fe4000bf26070 */
[----:B------:R-:W-:-:S04]  /*1a60*/  ISETP.GT.U32.AND.EX P0, PT, R5, UR5, PT, P0 ;  /* 0x0000000505007c0c */ /* 0x000fc8000bf04100 */
[----:B------:R-:W-:-:S13]  /*1a70*/  ISETP.GE.U32.OR.EX P0, PT, R25, UR15, !P0, P1 ;  /* 0x0000000f19007c0c */ /* 0x000fda000c706510 */
[----:B------:R-:W-:Y:S05]  /*1a80*/  @P0 BRA `(.L_x_23) ;  /* 0x0000000400a00947 */ /* 0x000fea0003800000 */
[----:B------:R-:W-:Y:S01]  /*1a90*/  ULOP3.LUT UR10, URZ, UR4, URZ, 0x33, !UPT ;  /* 0x00000004ff0a7292 */ /* 0x000fe2000f8e33ff */
[----:B------:R-:W-:Y:S01]  /*1aa0*/  BSSY.RECONVERGENT B1, `(.L_x_28) ;  /* 0x0000022000017945 */ /* 0x000fe20003800200 */
[----:B------:R-:W-:-:S04]  /*1ab0*/  ULOP3.LUT UR11, URZ, UR5, URZ, 0x33, !UPT ;  /* 0x00000005ff0b7292 */ /* 0x000fc8000f8e33ff */
[----:B------:R-:W-:-:S04]  /*1ac0*/  IADD3 R26, P0, PT, R7, UR10, RZ ;  /* 0x0000000a071a7c10 */ /* 0x000fc8000ff1e0ff */
[----:B------:R-:W-:-:S04]  /*1ad0*/  IADD3.X R15, PT, PT, R5, UR11, RZ, P0, !PT ;  /* 0x0000000b050f7c10 */ /* 0x000fc800087fe4ff */
[----:B------:R-:W-:-:S04]  /*1ae0*/  LOP3.LUT R9, R15, UR12, RZ, 0xfc, !PT ;  /* 0x0000000c0f097c12 */ /* 0x000fc8000f8efcff */
[----:B------:R-:W-:-:S13]  /*1af0*/  ISETP.NE.U32.AND P0, PT, R9, RZ, PT ;  /* 0x000000ff0900720c */ /* 0x000fda0003f05070 */
[----:B------:R-:W-:Y:S05]  /*1b00*/  @P0 BRA `(.L_x_29) ;  /* 0x0000000000500947 */ /* 0x000fea0003800000 */
[----:B------:R-:W0:Y:S01]  /*1b10*/  I2F.U32.RP R10, UR13 ;  /* 0x0000000d000a7d06 */ /* 0x000e220008209000 */
        /* <DEDUP_REMOVED lines=8> */
[----:B------:R-:W-:-:S05]  /*1ba0*/  IMAD.HI.U32 R9, R9, R26, RZ ;  /* 0x0000001a09097227 */ /* 0x000fca00078e00ff */
[----:B------:R-:W-:-:S05]  /*1bb0*/  IADD3 R9, PT, PT, -R9, RZ, RZ ;  /* 0x000000ff09097210 */ /* 0x000fca0007ffe1ff */
[----:B------:R-:W-:-:S05]  /*1bc0*/  IMAD R9, R9, UR13, R26 ;  /* 0x0000000d09097c24 */ /* 0x000fca000f8e021a */
[----:B------:R-:W-:-:S13]  /*1bd0*/  ISETP.GE.U32.AND P0, PT, R9, UR13, PT ;  /* 0x0000000d09007c0c */ /* 0x000fda000bf06070 */
[----:B------:R-:W-:-:S05]  /*1be0*/  @P0 VIADD R9, R9, -UR13 ;  /* 0x8000000d09090c36 */ /* 0x000fca0008000000 */
[----:B------:R-:W-:-:S13]  /*1bf0*/  ISETP.GE.U32.AND P0, PT, R9, UR13, PT ;  /* 0x0000000d09007c0c */ /* 0x000fda000bf06070 */
[----:B------:R-:W-:Y:S01]  /*1c00*/  @P0 VIADD R9, R9, -UR13 ;  /* 0x8000000d09090c36 */ /* 0x000fe20008000000 */
[----:B------:R-:W-:-:S04]  /*1c10*/  @!P1 LOP3.LUT R9, RZ, UR13, RZ, 0x33, !PT ;  /* 0x0000000dff099c12 */ /* 0x000fc8000f8e33ff */
[----:B------:R-:W-:-:S04]  /*1c20*/  ISETP.NE.U32.AND P0, PT, R9, RZ, PT ;  /* 0x000000ff0900720c */ /* 0x000fc80003f05070 */
[----:B------:R-:W-:Y:S01]  /*1c30*/  ISETP.NE.AND.EX P0, PT, RZ, RZ, PT, P0 ;  /* 0x000000ffff00720c */ /* 0x000fe20003f05300 */
[----:B------:R-:W-:-:S12]  /*1c40*/  BRA `(.L_x_30) ;  /* 0x00000000001c7947 */ /* 0x000fd80003800000 */
.L_x_29:
[----:B------:R-:W0:Y:S01]  /*1c50*/  LDCU.64 UR10, c[0x0][0x388] ;  /* 0x00007100ff0a77ac */ /* 0x000e220008000a00 */
[----:B------:R-:W-:Y:S02]  /*1c60*/  MOV R14, 0x1ca0 ;  /* 0x00001ca0000e7802 */ /* 0x000fe40000000f00 */
[----:B0-----:R-:W-:Y:S01]  /*1c70*/  MOV R10, UR10 ;  /* 0x0000000a000a7c02 */ /* 0x001fe20008000f00 */
[----:B------:R-:W-:-:S07]  /*1c80*/  IMAD.U32 R9, RZ, RZ, UR11 ;  /* 0x0000000bff097e24 */ /* 0x000fce000f8e00ff */
[----:B-----5:R-:W-:Y:S05]  /*1c90*/  CALL.REL.NOINC `($__internal_1_$__cuda_sm20_rem_u64) ;  /* 0x00000014008c7944 */ /* 0x020fea0003c00000 */
[----:B------:R-:W-:-:S04]  /*1ca0*/  ISETP.NE.U32.AND P0, PT, R30, RZ, PT ;  /* 0x000000ff1e00720c */ /* 0x000fc80003f05070 */
[----:B------:R-:W-:-:S13]  /*1cb0*/  ISETP.NE.AND.EX P0, PT, R31, RZ, PT, P0 ;  /* 0x000000ff1f00720c */ /* 0x000fda0003f05300 */
.L_x_30:
[----:B------:R-:W-:Y:S05]  /*1cc0*/  BSYNC.RECONVERGENT B1 ;  /* 0x0000000000017941 */ /* 0x000fea0003800200 */
.L_x_28:
[----:B------:R-:W-:Y:S05]  /*1cd0*/  @P0 BRA `(.L_x_23) ;  /* 0x00000004000c0947 */ /* 0x000fea0003800000 */
[----:B------:R-:W-:Y:S01]  /*1ce0*/  LOP3.LUT R9, R15, UR12, RZ, 0xfc, !PT ;  /* 0x0000000c0f097c12 */ /* 0x000fe2000f8efcff */
[----:B------:R-:W-:Y:S03]  /*1cf0*/  BSSY.RECONVERGENT B1, `(.L_x_31) ;  /* 0x000001e000017945 */ /* 0x000fe60003800200 */
[----:B------:R-:W-:-:S13]  /*1d00*/  ISETP.NE.U32.AND P0, PT, R9, RZ, PT ;  /* 0x000000ff0900720c */ /* 0x000fda0003f05070 */
[----:B------:R-:W-:Y:S05]  /*1d10*/  @P0 BRA `(.L_x_32) ;  /* 0x0000000000500947 */ /* 0x000fea0003800000 */
[----:B------:R-:W0:Y:S01]  /*1d20*/  I2F.U32.RP R9, UR13 ;  /* 0x0000000d00097d06 */ /* 0x000e220008209000 */
[----:B------:R-:W-:Y:S01]  /*1d30*/  ISETP.NE.U32.AND P2, PT, RZ, UR13, PT ;  /* 0x0000000dff007c0c */ /* 0x000fe2000bf45070 */
[----:B------:R-:W-:-:S06]  /*1d40*/  HFMA2 R33, -RZ, RZ, 0, 0 ;  /* 0x00000000ff217431 */ /* 0x000fcc00000001ff */
        /* <DEDUP_REMOVED lines=15> */
[----:B------:R-:W-:Y:S01]  /*1e40*/  @!P2 LOP3.LUT R32, RZ, UR13, RZ, 0x33, !PT ;  /* 0x0000000dff20ac12 */ /* 0x000fe2000f8e33ff */
[----:B------:R-:W-:Y:S06]  /*1e50*/  BRA `(.L_x_33) ;  /* 0x00000000001c7947 */ /* 0x000fec0003800000 */
.L_x_32:
[----:B------:R-:W0:Y:S01]  /*1e60*/  LDCU.64 UR10, c[0x0][0x388] ;  /* 0x00007100ff0a77ac */ /* 0x000e220008000a00 */
[----:B------:R-:W-:Y:S01]  /*1e70*/  MOV R30, 0x1eb0 ;  /* 0x00001eb0001e7802 */ /* 0x000fe20000000f00 */
[----:B0-----:R-:W-:Y:S02]  /*1e80*/  IMAD.U32 R10, RZ, RZ, UR10 ;  /* 0x0000000aff0a7e24 */ /* 0x001fe4000f8e00ff */
[----:B------:R-:W-:-:S07]  /*1e90*/  IMAD.U32 R9, RZ, RZ, UR11 ;  /* 0x0000000bff097e24 */ /* 0x000fce000f8e00ff */
[----:B-----5:R-:W-:Y:S05]  /*1ea0*/  CALL.REL.NOINC `($__internal_0_$__cuda_sm20_div_u64) ;  /* 0x0000000c00f47944 */ /* 0x020fea0003c00000 */
[----:B------:R-:W-:Y:S01]  /*1eb0*/  MOV R32, R10 ;  /* 0x0000000a00207202 */ /* 0x000fe20000000f00 */
[----:B------:R-:W-:-:S07]  /*1ec0*/  IMAD.MOV.U32 R33, RZ, RZ, R15 ;  /* 0x000000ffff217224 */ /* 0x000fce00078e000f */
.L_x_33:
[----:B------:R-:W-:Y:S05]  /*1ed0*/  BSYNC.RECONVERGENT B1 ;  /* 0x0000000000017941 */ /* 0x000fea0003800200 */
.L_x_31:
        /* <DEDUP_REMOVED lines=12> */
[----:B---3--:R-:W-:Y:S02]  /*1fa0*/  IMAD R9, R27, R12, RZ ;  /* 0x0000000c1b097224 */ /* 0x008fe400078e02ff */
[----:B----4-:R-:W-:Y:S02]  /*1fb0*/  IMAD R13, R29, R24, RZ ;  /* 0x000000181d0d7224 */ /* 0x010fe400078e02ff */
[C---:B------:R-:W-:Y:S02]  /*1fc0*/  IMAD R9, R26.reuse, R11, R9 ;  /* 0x0000000b1a097224 */ /* 0x040fe400078e0209 */
[----:B------:R-:W-:-:S04]  /*1fd0*/  IMAD.WIDE.U32 R26, R26, R12, R30 ;  /* 0x0000000c1a1a7225 */ /* 0x000fc800078e001e */
[C---:B------:R-:W-:Y:S01]  /*1fe0*/  IMAD R13, R28.reuse, R25, R13 ;  /* 0x000000191c0d7224 */ /* 0x040fe200078e020d */
[----:B------:R-:W-:Y:S01]  /*1ff0*/  IADD3 R27, PT, PT, R27, R9, RZ ;  /* 0x000000091b1b7210 */ /* 0x000fe20007ffe0ff */
[----:B------:R-:W-:Y:S02]  /*2000*/  IMAD R9, R35, R32, RZ ;  /* 0x0000002023097224 */ /* 0x000fe400078e02ff */
[----:B------:R-:W-:-:S04]  /*2010*/  IMAD.WIDE.U32 R26, R28, R24, R26 ;  /* 0x000000181c1a7225 */ /* 0x000fc800078e001a */
[----:B------:R-:W-:Y:S02]  /*2020*/  IMAD.IADD R27, R27, 0x1, R13 ;  /* 0x000000011b1b7824 */ /* 0x000fe400078e020d */
[C---:B------:R-:W-:Y:S02]  /*2030*/  IMAD R9, R34.reuse, R33, R9 ;  /* 0x0000002122097224 */ /* 0x040fe400078e0209 */
[----:B------:R-:W-:-:S04]  /*2040*/  IMAD.WIDE.U32 R26, R34, R32, R26 ;  /* 0x00000020221a7225 */ /* 0x000fc800078e001a */
[----:B------:R-:W-:Y:S01]  /*2050*/  IMAD.IADD R9, R27, 0x1, R9 ;  /* 0x000000011b097824 */ /* 0x000fe200078e0209 */
[----:B------:R-:W-:-:S04]  /*2060*/  SHF.L.U32 R10, R26, 0x3, RZ ;  /* 0x000000031a0a7819 */ /* 0x000fc800000006ff */
        /* <DEDUP_REMOVED lines=10> */
.L_x_23:
[----:B------:R-:W-:Y:S05]  /*2110*/  BSYNC.RECONVERGENT B0 ;  /* 0x0000000000007941 */ /* 0x000fea0003800200 */
.L_x_22:
[----:B------:R-:W0:Y:S01]  /*2120*/  LDC.64 R14, c[0x0][0x380] ;  /* 0x0000e000ff0e7b82 */ /* 0x000e220000000a00 */
[----:B------:R-:W-:-:S04]  /*2130*/  UIADD3 UR4, UP0, UPT, UR4, 0x2, URZ ;  /* 0x0000000204047890 */ /* 0x000fc8000ff1e0ff */
[----:B------:R-:W-:Y:S01]  /*2140*/  UIADD3.X UR5, UPT, UPT, URZ, UR5, URZ, UP0, !UPT ;  /* 0x00000005ff057290 */ /* 0x000fe200087fe4ff */
[----:B0-----:R-:W-:-:S04]  /*2150*/  LOP3.LUT R9, R14, 0xfffffffe, RZ, 0xc0, !PT ;  /* 0xfffffffe0e097812 */ /* 0x001fc800078ec0ff */
[----:B------:R-:W-:-:S04]  /*2160*/  IADD3 R10, P1, PT, -R9, UR4, RZ ;  /* 0x00000004090a7c10 */ /* 0x000fc8000ff3e1ff */
[----:B------:R-:W-:Y:S02]  /*2170*/  ISETP.NE.U32.AND P0, PT, R10, RZ, PT ;  /* 0x000000ff0a00720c */ /* 0x000fe40003f05070 */
[----:B------:R-:W-:-:S04]  /*2180*/  IADD3.X R15, PT, PT, ~R15, UR5, RZ, P1, !PT ;  /* 0x000000050f0f7c10 */ /* 0x000fc80008ffe5ff */
[----:B------:R-:W-:-:S13]  /*2190*/  ISETP.NE.AND.EX P0, PT, R15, RZ, PT, P0 ;  /* 0x000000ff0f00720c */ /* 0x000fda0003f05300 */
[----:B------:R-:W-:Y:S05]  /*21a0*/  @P0 BRA `(.L_x_34) ;  /* 0xffffffec00640947 */ /* 0x000fea000383ffff */
[----:B------:R-:W-:Y:S01]  /*21b0*/  IMAD.MOV.U32 R0, RZ, RZ, R9 ;  /* 0x000000ffff007224 */ /* 0x000fe200078e0009 */
[----:B------:R-:W0:Y:S06]  /*21c0*/  LDCU UR4, c[0x0][0x384] ;  /* 0x00007080ff0477ac */ /* 0x000e2c0008000800 */
.L_x_9:
[----:B------:R-:W-:Y:S01]  /*21d0*/  LOP3.LUT R14, R14, 0x1, RZ, 0xc0, !PT ;  /* 0x000000010e0e7812 */ /* 0x000fe200078ec0ff */
[----:B------:R-:W-:Y:S01]  /*21e0*/  BSSY.RECONVERGENT B0, `(.L_x_35) ;  /* 0x00000bc000007945 */ /* 0x000fe20003800200 */
[----:B------:R-:W-:Y:S02]  /*21f0*/  ISETP.GE.U32.AND P1, PT, R8, UR6, PT ;  /* 0x0000000608007c0c */ /* 0x000fe4000bf26070 */
[----:B------:R-:W-:Y:S02]  /*2200*/  ISETP.NE.U32.AND P0, PT, R14, 0x1, PT ;  /* 0x000000010e00780c */ /* 0x000fe40003f05070 */
[----:B------:R-:W-:-:S04]  /*2210*/  ISETP.GE.U32.AND.EX P1, PT, R6, UR7, PT, P1 ;  /* 0x0000000706007c0c */ /* 0x000fc8000bf26110 */
[----:B------:R-:W-:-:S13]  /*2220*/  ISETP.NE.U32.OR.EX P0, PT, RZ, RZ, !P1, P0 ;  /* 0x000000ffff00720c */ /* 0x000fda0004f05500 */
[----:B------:R-:W-:Y:S05]  /*2230*/  @P0 BRA `(.L_x_36) ;  /* 0x0000000800d80947 */ /* 0x000fea0003800000 */
[----:B------:R-:W1:Y:S01]  /*2240*/  LDCU UR5, c[0x0][0x38c] ;  /* 0x00007180ff0577ac */ /* 0x000e620008000800 */
[----:B------:R-:W-:Y:S01]  /*2250*/  BSSY.RECONVERGENT B1, `(.L_x_37) ;  /* 0x0000022000017945 */ /* 0x000fe20003800200 */
[----:B-1----:R-:W-:-:S04]  /*2260*/  LOP3.LUT R2, R3, UR5, RZ, 0xfc, !PT ;  /* 0x0000000503027c12 */ /* 0x002fc8000f8efcff */
[----:B------:R-:W-:-:S13]  /*2270*/  ISETP.NE.U32.AND P3, PT, R2, RZ, PT ;  /* 0x000000ff0200720c */ /* 0x000fda0003f65070 */
[----:B------:R-:W-:Y:S05]  /*2280*/  @P3 BRA `(.L_x_38) ;  /* 0x0000000000543947 */ /* 0x000fea0003800000 */
[----:B------:R-:W1:Y:S02]  /*2290*/  LDCU UR5, c[0x0][0x388] ;  /* 0x00007100ff0577ac */ /* 0x000e640008000800 */
[----:B-1----:R-:W1:Y:S01]  /*22a0*/  I2F.U32.RP R2, UR5 ;  /* 0x0000000500027d06 */ /* 0x002e620008209000 */
[----:B------:R-:W-:-:S07]  /*22b0*/  ISETP.NE.U32.AND P1, PT, RZ, UR5, PT ;  /* 0x00000005ff007c0c */ /* 0x000fce000bf25070 */
[----:B-1----:R-:W1:Y:S02]  /*22c0*/  MUFU.RCP R2, R2 ;  /* 0x0000000200027308 */ /* 0x002e640000001000 */
[----:B-1----:R-:W-:-:S06]  /*22d0*/  VIADD R14, R2, 0xffffffe ;  /* 0x0ffffffe020e7836 */ /* 0x002fcc0000000000 */
[----:B------:R1:W2:Y:S02]  /*22e0*/  F2I.FTZ.U32.TRUNC.NTZ R15, R14 ;  /* 0x0000000e000f7305 */ /* 0x0002a4000021f000 */
[----:B-1----:R-:W-:Y:S01]  /*22f0*/  IMAD.MOV.U32 R14, RZ, RZ, RZ ;  /* 0x000000ffff0e7224 */ /* 0x002fe200078e00ff */
[----:B--2---:R-:W-:-:S05]  /*2300*/  IADD3 R9, PT, PT, RZ, -R15, RZ ;  /* 0x8000000fff097210 */ /* 0x004fca0007ffe0ff */
        /* <DEDUP_REMOVED lines=13> */
.L_x_38:
[----:B------:R-:W1:Y:S01]  /*23e0*/  LDCU.64 UR10, c[0x0][0x388] ;  /* 0x00007100ff0a77ac */ /* 0x000e620008000a00 */
[----:B------:R-:W-:Y:S01]  /*23f0*/  IMAD.MOV.U32 R26, RZ, RZ, R4 ;  /* 0x000000ffff1a7224 */ /* 0x000fe200078e0004 */
[----:B------:R-:W-:Y:S01]  /*2400*/  MOV R14, 0x2450 ;  /* 0x00002450000e7802 */ /* 0x000fe20000000f00 */
[----:B------:R-:W-:Y:S01]  /*2410*/  IMAD.MOV.U32 R15, RZ, RZ, R3 ;  /* 0x000000ffff0f7224 */ /* 0x000fe200078e0003 */
[----:B-1----:R-:W-:Y:S01]  /*2420*/  MOV R10, UR10 ;  /* 0x0000000a000a7c02 */ /* 0x002fe20008000f00 */
[----:B------:R-:W-:-:S07]  /*2430*/  IMAD.U32 R9, RZ, RZ, UR11 ;  /* 0x0000000bff097e24 */ /* 0x000fce000f8e00ff */
[----:B0----5:R-:W-:Y:S05]  /*2440*/  CALL.REL.NOINC `($__internal_1_$__cuda_sm20_rem_u64) ;  /* 0x0000000c00a07944 */ /* 0x021fea0003c00000 */
[----:B------:R-:W-:-:S04]  /*2450*/  ISETP.NE.U32.AND P0, PT, R30, RZ, PT ;  /* 0x000000ff1e00720c */ /* 0x000fc80003f05070 */
[----:B------:R-:W-:-:S13]  /*2460*/  ISETP.NE.AND.EX P0, PT, R31, RZ, PT, P0 ;  /* 0x000000ff1f00720c */ /* 0x000fda0003f05300 */
.L_x_39:
[----:B0-----:R-:W-:Y:S05]  /*2470*/  BSYNC.RECONVERGENT B1 ;  /* 0x0000000000017941 */ /* 0x001fea0003800200 */
.L_x_37:
[----:B------:R-:W-:Y:S05]  /*2480*/  @P0 BRA `(.L_x_36) ;  /* 0x0000000800440947 */ /* 0x000fea0003800000 */
[----:B------:R-:W-:Y:S04]  /*2490*/  BSSY.RECONVERGENT B1, `(.L_x_40) ;  /* 0x0000020000017945 */ /* 0x000fe80003800200 */
[----:B------:R-:W-:Y:S05]  /*24a0*/  @P3 BRA `(.L_x_41) ;  /* 0x0000000000543947 */ /* 0x000fea0003800000 */
[----:B------:R-:W0:Y:S02]  /*24b0*/  LDCU UR5, c[0x0][0x388] ;  /* 0x00007100ff0577ac */ /* 0x000e240008000800 */
        /* <DEDUP_REMOVED lines=13> */
[----:B------:R-:W-:Y:S02]  /*2590*/  @P0 VIADD R3, R3, -UR5 ;  /* 0x8000000503030c36 */ /* 0x000fe40008000000 */
[----:B------:R-:W-:-:S03]  /*25a0*/  @P0 VIADD R2, R2, 0x1 ;  /* 0x0000000102020836 */ /* 0x000fc60000000000 */
[----:B------:R-:W-:Y:S01]  /*25b0*/  ISETP.GE.U32.AND P1, PT, R3, UR5, PT ;  /* 0x0000000503007c0c */ /* 0x000fe2000bf26070 */
[----:B------:R-:W-:-:S12]  /*25c0*/  IMAD.MOV.U32 R3, RZ, RZ, RZ ;  /* 0x000000ffff037224 */ /* 0x000fd800078e00ff */
[----:B------:R-:W-:Y:S02]  /*25d0*/  @P1 IADD3 R2, PT, PT, R2, 0x1, RZ ;  /* 0x0000000102021810 */ /* 0x000fe40007ffe0ff */
[----:B------:R-:W-:Y:S01]  /*25e0*/  @!P2 LOP3.LUT R2, RZ, UR5, RZ, 0x33, !PT ;  /* 0x00000005ff02ac12 */ /* 0x000fe2000f8e33ff */
[----:B------:R-:W-:Y:S06]  /*25f0*/  BRA `(.L_x_42) ;  /* 0x0000000000247947 */ /* 0x000fec0003800000 */
.L_x_41:
        /* <DEDUP_REMOVED lines=9> */
.L_x_42:
[----:B------:R-:W-:Y:S05]  /*2690*/  BSYNC.RECONVERGENT B1 ;  /* 0x0000000000017941 */ /* 0x000fea0003800200 */
.L_x_40:
[----:B------:R-:W0:Y:S01]  /*26a0*/  LDCU.64 UR10, c[0x0][0x3b0] ;  /* 0x00007600ff0a77ac */ /* 0x000e220008000a00 */
[----:B------:R-:W-:-:S04]  /*26b0*/  ISETP.GE.U32.AND P0, PT, R7, R0, PT ;  /* 0x000000000700720c */ /* 0x000fc80003f06070 */
[----:B------:R-:W-:Y:S02]  /*26c0*/  ISETP.GE.U32.AND.EX P0, PT, R5, UR4, PT, P0 ;  /* 0x0000000405007c0c */ /* 0x000fe4000bf06100 */
[----:B0-----:R-:W-:-:S04]  /*26d0*/  ISETP.GE.U32.AND P1, PT, R2, UR10, PT ;  /* 0x0000000a02007c0c */ /* 0x001fc8000bf26070 */
[----:B------:R-:W-:-:S13]  /*26e0*/  ISETP.GE.U32.OR.EX P0, PT, R3, UR11, !P0, P1 ;  /* 0x0000000b03007c0c */ /* 0x000fda000c706510 */
[----:B------:R-:W-:Y:S05]  /*26f0*/  @P0 BRA `(.L_x_36) ;  /* 0x0000000400a80947 */ /* 0x000fea0003800000 */
[----:B------:R-:W0:Y:S01]  /*2700*/  LDCU UR5, c[0x0][0x38c] ;  /* 0x00007180ff0577ac */ /* 0x000e220008000800 */
[----:B------:R-:W-:Y:S01]  /*2710*/  IADD3 R26, P0, PT, -R0, R7, RZ ;  /* 0x00000007001a7210 */ /* 0x000fe20007f1e1ff */
[----:B------:R-:W-:Y:S03]  /*2720*/  BSSY.RECONVERGENT B1, `(.L_x_43) ;  /* 0x0000021000017945 */ /* 0x000fe60003800200 */
[----:B------:R-:W-:-:S04]  /*2730*/  IADD3.X R15, PT, PT, R5, ~UR4, RZ, P0, !PT ;  /* 0x80000004050f7c10 */ /* 0x000fc800087fe4ff */
[----:B0-----:R-:W-:-:S04]  /*2740*/  LOP3.LUT R0, R15, UR5, RZ, 0xfc, !PT ;  /* 0x000000050f007c12 */ /* 0x001fc8000f8efcff */
[----:B------:R-:W-:-:S13]  /*2750*/  ISETP.NE.U32.AND P3, PT, R0, RZ, PT ;  /* 0x000000ff0000720c */ /* 0x000fda0003f65070 */
[----:B------:R-:W-:Y:S05]  /*2760*/  @P3 BRA `(.L_x_44) ;  /* 0x0000000000543947 */ /* 0x000fea0003800000 */
[----:B------:R-:W0:Y:S02]  /*2770*/  LDCU UR5, c[0x0][0x388] ;  /* 0x00007100ff0577ac */ /* 0x000e240008000800 */
[----:B0-----:R-:W0:Y:S01]  /*2780*/  I2F.U32.RP R4, UR5 ;  /* 0x0000000500047d06 */ /* 0x001e220008209000 */
        /* <DEDUP_REMOVED lines=19> */
.L_x_44:
[----:B------:R-:W0:Y:S01]  /*28c0*/  LDCU.64 UR10, c[0x0][0x388] ;  /* 0x00007100ff0a77ac */ /* 0x000e220008000a00 */
[----:B------:R-:W-:Y:S01]  /*28d0*/  MOV R14, 0x2910 ;  /* 0x00002910000e7802 */ /* 0x000fe20000000f00 */
[----:B0-----:R-:W-:Y:S01]  /*28e0*/  IMAD.U32 R10, RZ, RZ, UR10 ;  /* 0x0000000aff0a7e24 */ /* 0x001fe2000f8e00ff */
[----:B------:R-:W-:-:S07]  /*28f0*/  MOV R9, UR11 ;  /* 0x0000000b00097c02 */ /* 0x000fce0008000f00 */
[----:B-----5:R-:W-:Y:S05]  /*2900*/  CALL.REL.NOINC `($__internal_1_$__cuda_sm20_rem_u64) ;  /* 0x0000000800707944 */ /* 0x020fea0003c00000 */
[----:B------:R-:W-:-:S04]  /*2910*/  ISETP.NE.U32.AND P0, PT, R30, RZ, PT ;  /* 0x000000ff1e00720c */ /* 0x000fc80003f05070 */
[----:B------:R-:W-:-:S13]  /*2920*/  ISETP.NE.AND.EX P0, PT, R31, RZ, PT, P0 ;  /* 0x000000ff1f00720c */ /* 0x000fda0003f05300 */
.L_x_45:
[----:B------:R-:W-:Y:S05]  /*2930*/  BSYNC.RECONVERGENT B1 ;  /* 0x0000000000017941 */ /* 0x000fea0003800200 */
.L_x_43:
[----:B------:R-:W-:Y:S05]  /*2940*/  @P0 BRA `(.L_x_36) ;  /* 0x0000000400140947 */ /* 0x000fea0003800000 */
[----:B------:R-:W-:Y:S04]  /*2950*/  BSSY.RECONVERGENT B1, `(.L_x_46) ;  /* 0x000001e000017945 */ /* 0x000fe80003800200 */
[----:B------:R-:W-:Y:S05]  /*2960*/  @P3 BRA `(.L_x_47) ;  /* 0x0000000000583947 */ /* 0x000fea0003800000 */
        /* <DEDUP_REMOVED lines=9> */
[----:B------:R-:W-:Y:S01]  /*2a00*/  IMAD.HI.U32 R9, R15, R9, R14 ;  /* 0x000000090f097227 */ /* 0x000fe200078e000e */
[----:B------:R-:W-:-:S05]  /*2a10*/  MOV R15, RZ ;  /* 0x000000ff000f7202 */ /* 0x000fca0000000f00 */
        /* <DEDUP_REMOVED lines=9> */
[----:B------:R-:W-:Y:S01]  /*2ab0*/  IMAD.MOV.U32 R14, RZ, RZ, R9 ;  /* 0x000000ffff0e7224 */ /* 0x000fe200078e0009 */
[----:B------:R-:W-:Y:S06]  /*2ac0*/  BRA `(.L_x_48) ;  /* 0x0000000000187947 */ /* 0x000fec0003800000 */
.L_x_47:
[----:B------:R-:W0:Y:S01]  /*2ad0*/  LDCU.64 UR10, c[0x0][0x388] ;  /* 0x00007100ff0a77ac */ /* 0x000e220008000a00 */
[----:B------:R-:W-:Y:S01]  /*2ae0*/  MOV R30, 0x2b20 ;  /* 0x00002b20001e7802 */ /* 0x000fe20000000f00 */
[----:B0-----:R-:W-:Y:S02]  /*2af0*/  IMAD.U32 R10, RZ, RZ, UR10 ;  /* 0x0000000aff0a7e24 */ /* 0x001fe4000f8e00ff */
[----:B------:R-:W-:-:S07]  /*2b00*/  IMAD.U32 R9, RZ, RZ, UR11 ;  /* 0x0000000bff097e24 */ /* 0x000fce000f8e00ff */
[----:B-----5:R-:W-:Y:S05]  /*2b10*/  CALL.REL.NOINC `($__internal_0_$__cuda_sm20_div_u64) ;  /* 0x0000000000d87944 */ /* 0x020fea0003c00000 */
[----:B------:R-:W-:-:S07]  /*2b20*/  MOV R14, R10 ;  /* 0x0000000a000e7202 */ /* 0x000fce0000000f00 */
.L_x_48:
[----:B------:R-:W-:Y:S05]  /*2b30*/  BSYNC.RECONVERGENT B1 ;  /* 0x0000000000017941 */ /* 0x000fea0003800200 */
.L_x_46:
[----:B------:R-:W0:Y:S02]  /*2b40*/  LDCU.64 UR10, c[0x0][0x3c0] ;  /* 0x00007800ff0a77ac */ /* 0x000e240008000a00 */
[----:B0-----:R-:W-:-:S04]  /*2b50*/  ISETP.GE.U32.AND P0, PT, R14, UR10, PT ;  /* 0x0000000a0e007c0c */ /* 0x001fc8000bf06070 */
[----:B------:R-:W-:-:S13]  /*2b60*/  ISETP.GE.U32.AND.EX P0, PT, R15, UR11, PT, P0 ;  /* 0x0000000b0f007c0c */ /* 0x000fda000bf06100 */
[----:B------:R-:W-:Y:S05]  /*2b70*/  @P0 BRA `(.L_x_36) ;  /* 0x0000000000880947 */ /* 0x000fea0003800000 */
[----:B------:R-:W0:Y:S01]  /*2b80*/  LDC.64 R32, c[0x0][0x3d0] ;  /* 0x0000f400ff207b82 */ /* 0x000e220000000a00 */
[----:B------:R-:W1:Y:S01]  /*2b90*/  LDCU.64 UR10, c[0x0][0x3e8] ;  /* 0x00007d00ff0a77ac */ /* 0x000e620008000a00 */
[----:B0-----:R-:W2:Y:S04]  /*2ba0*/  LDG.E.64 R30, desc[UR8][R32.64] ;  /* 0x00000008201e7981 */ /* 0x001ea8000c1e1b00 */
[----:B------:R-:W3:Y:S04]  /*2bb0*/  LDG.E.64 R28, desc[UR8][R32.64+0x8] ;  /* 0x00000808201c7981 */ /* 0x000ee8000c1e1b00 */
[----:B------:R-:W4:Y:S04]  /*2bc0*/  LDG.E.64 R26, desc[UR8][R32.64+0x10] ;  /* 0x00001008201a7981 */ /* 0x000f28000c1e1b00 */
[----:B------:R-:W4:Y:S01]  /*2bd0*/  LDG.E.64 R24, desc[UR8][R32.64+0x18] ;  /* 0x0000180820187981 */ /* 0x000f22000c1e1b00 */
[----:B--2---:R-:W-:-:S04]  /*2be0*/  IMAD R9, R31, R20, RZ ;  /* 0x000000141f097224 */ /* 0x004fc800078e02ff */
[C---:B------:R-:W-:Y:S02]  /*2bf0*/  IMAD R9, R30.reuse, R21, R9 ;  /* 0x000000151e097224 */ /* 0x040fe400078e0209 */
[----:B------:R-:W-:-:S04]  /*2c00*/  IMAD.WIDE.U32 R30, R30, R20, RZ ;  /* 0x000000141e1e7225 */ /* 0x000fc800078e00ff */
[-C--:B---3--:R-:W-:Y:S02]  /*2c10*/  IMAD R0, R29, R12.reuse, RZ ;  /* 0x0000000c1d007224 */ /* 0x088fe400078e02ff */
[----:B------:R-:W-:Y:S02]  /*2c20*/  IMAD.IADD R31, R31, 0x1, R9 ;  /* 0x000000011f1f7824 */ /* 0x000fe400078e0209 */
[C---:B------:R-:W-:Y:S02]  /*2c30*/  IMAD R9, R28.reuse, R11, R0 ;  /* 0x0000000b1c097224 */ /* 0x040fe400078e0200 */
[----:B------:R-:W-:-:S04]  /*2c40*/  IMAD.WIDE.U32 R28, R28, R12, R30 ;  /* 0x0000000c1c1c7225 */ /* 0x000fc800078e001e */
        /* <DEDUP_REMOVED lines=11> */
[----:B-1----:R-:W-:-:S04]  /*2d00*/  IADD3 R2, P0, PT, R0, UR10, RZ ;  /* 0x0000000a00027c10 */ /* 0x002fc8000ff1e0ff */
[----:B------:R-:W-:-:S06]  /*2d10*/  IADD3.X R3, PT, PT, R14, UR11, RZ, P0, !PT ;  /* 0x0000000b0e037c10 */ /* 0x000fcc00087fe4ff */
[----:B------:R-:W2:Y:S02]  /*2d20*/  LDG.E.64 R2, desc[UR8][R2.64] ;  /* 0x0000000802027981 */ /* 0x000ea4000c1e1b00 */
[----:B--2--5:R-:W-:-:S14]  /*2d30*/  DSETP.NEU.AND P0, PT, R2, R16, PT ;  /* 0x000000100200722a */ /* 0x024fdc0003f0d000 */
[----:B------:R-:W-:Y:S05]  /*2d40*/  @P0 BRA `(.L_x_36) ;  /* 0x0000000000140947 */ /* 0x000fea0003800000 */
[----:B------:R-:W0:Y:S02]  /*2d50*/  LDCU.64 UR10, c[0x0][0x3f0] ;  /* 0x00007e00ff0a77ac */ /* 0x000e240008000a00 */
[----:B0-----:R-:W-:-:S04]  /*2d60*/  IADD3 R2, P0, PT, R0, UR10, RZ ;  /* 0x0000000a00027c10 */ /* 0x001fc8000ff1e0ff */
[----:B------:R-:W-:-:S06]  /*2d70*/  IADD3.X R3, PT, PT, R14, UR11, RZ, P0, !PT ;  /* 0x0000000b0e037c10 */ /* 0x000fcc00087fe4ff */
[----:B------:R-:W2:Y:S02]  /*2d80*/  LDG.E.64 R2, desc[UR8][R2.64] ;  /* 0x0000000802027981 */ /* 0x000ea4000c1e1b00 */
[----:B--2---:R-:W-:-:S11]  /*2d90*/  DADD R18, R18, R2 ;  /* 0x0000000012127229 */ /* 0x004fd60000000002 */
.L_x_36:
[----:B0-----:R-:W-:Y:S05]  /*2da0*/  BSYNC.RECONVERGENT B0 ;  /* 0x0000000000007941 */ /* 0x001fea0003800200 */
.L_x_35:
[----:B------:R-:W0:Y:S01]  /*2db0*/  LDCU.64 UR4, c[0x0][0x380] ;  /* 0x00007000ff0477ac */ /* 0x000e220008000a00 */
[----:B------:R-:W-:-:S04]  /*2dc0*/  UIADD3 UR6, UP0, UPT, UR6, 0x1, URZ ;  /* 0x0000000106067890 */ /* 0x000fc8000ff1e0ff */
[----:B------:R-:W-:Y:S02]  /*2dd0*/  UIADD3.X UR7, UPT, UPT, URZ, UR7, URZ, UP0, !UPT ;  /* 0x00000007ff077290 */ /* 0x000fe400087fe4ff */
[----:B0-----:R-:W-:-:S04]  /*2de0*/  UISETP.NE.U32.AND UP0, UPT, UR6, UR4, UPT ;  /* 0x000000040600728c */ /* 0x001fc8000bf05070 */
[----:B------:R-:W-:-:S09]  /*2df0*/  UISETP.NE.AND.EX UP0, UPT, UR7, UR5, UPT, UP0 ;  /* 0x000000050700728c */ /* 0x000fd2000bf05300 */
[----:B------:R-:W-:Y:S05]  /*2e00*/  BRA.U UP0, `(.L_x_49) ;  /* 0xffffffdd00b07547 */ /* 0x000fea000b83ffff */
.L_x_8:
[----:B------:R-:W0:Y:S02]  /*2e10*/  LDCU.64 UR4, c[0x0][0x3e0] ;  /* 0x00007c00ff0477ac */ /* 0x000e240008000a00 */
[----:B0-----:R-:W-:-:S04]  /*2e20*/  LEA R2, P0, R22, UR4, 0x3 ;  /* 0x0000000416027c11 */ /* 0x001fc8000f8018ff */
[----:B------:R-:W-:-:S05]  /*2e30*/  LEA.HI.X R3, R22, UR5, RZ, 0x3, P0 ;  /* 0x0000000516037c11 */ /* 0x000fca00080f1cff */
[----:B------:R-:W2:Y:S02]  /*2e40*/  LDG.E.64 R4, desc[UR8][R2.64] ;  /* 0x0000000802047981 */ /* 0x000ea4000c1e1b00 */
[----:B--2---:R-:W-:-:S07]  /*2e50*/  DADD R4, R4, R18 ;  /* 0x0000000004047229 */ /* 0x004fce0000000012 */
[----:B------:R-:W-:Y:S01]  /*2e60*/  STG.E.64 desc[UR8][R2.64], R4 ;  /* 0x0000000402007986 */ /* 0x000fe2000c101b08 */
[----:B------:R-:W-:Y:S05]  /*2e70*/  EXIT ;  /* 0x000000000000794d */ /* 0x000fea0003800000 */
        .weak           $__internal_0_$__cuda_sm20_div_u64
        .type           $__internal_0_$__cuda_sm20_div_u64,@function
        .size           $__internal_0_$__cuda_sm20_div_u64,($__internal_1_$__cuda_sm20_rem_u64 - $__internal_0_$__cuda_sm20_div_u64)
$__internal_0_$__cuda_sm20_div_u64:
[----:B------:R-:W-:Y:S01]  /*2e80*/  MOV R36, R10 ;  /* 0x0000000a00247202 */ /* 0x000fe20000000f00 */
[----:B------:R-:W-:-:S04]  /*2e90*/  IMAD.MOV.U32 R37, RZ, RZ, R9 ;  /* 0x000000ffff257224 */ /* 0x000fc800078e0009 */
[----:B------:R-:W0:Y:S08]  /*2ea0*/  I2F.U64.RP R29, R36 ;  /* 0x00000024001d7312 */ /* 0x000e300000309000 */
[----:B0-----:R-:W0:Y:S02]  /*2eb0*/  MUFU.RCP R27, R29 ;  /* 0x0000001d001b7308 */ /* 0x001e240000001000 */
[----:B0-----:R-:W-:-:S06]  /*2ec0*/  VIADD R27, R27, 0x1ffffffe ;  /* 0x1ffffffe1b1b7836 */ /* 0x001fcc0000000000 */
[----:B------:R-:W0:Y:S02]  /*2ed0*/  F2I.U64.TRUNC R34, R27 ;  /* 0x0000001b00227311 */ /* 0x000e24000020d800 */
[----:B0-----:R-:W-:-:S04]  /*2ee0*/  IMAD.WIDE.U32 R32, R34, R10, RZ ;  /* 0x0000000a22207225 */ /* 0x001fc800078e00ff */
[C---:B------:R-:W-:Y:S01]  /*2ef0*/  IMAD R13, R34.reuse, R9, R33 ;  /* 0x00000009220d7224 */ /* 0x040fe200078e0221 */
[----:B------:R-:W-:Y:S01]  /*2f00*/  IADD3 R28, P0, PT, RZ, -R32, RZ ;  /* 0x80000020ff1c7210 */ /* 0x000fe20007f1e0ff */
[----:B------:R-:W-:Y:S02]  /*2f10*/  IMAD.MOV.U32 R33, RZ, RZ, R34 ;  /* 0x000000ffff217224 */ /* 0x000fe400078e0022 */
[----:B------:R-:W-:Y:S02]  /*2f20*/  IMAD R14, R35, R10, R13 ;  /* 0x0000000a230e7224 */ /* 0x000fe400078e020d */
[----:B------:R-:W-:-:S03]  /*2f30*/  IMAD.HI.U32 R32, R34, R28, RZ ;  /* 0x0000001c22207227 */ /* 0x000fc600078e00ff */
[----:B------:R-:W-:-:S05]  /*2f40*/  IADD3.X R14, PT, PT, RZ, ~R14, RZ, P0, !PT ;  /* 0x8000000eff0e7210 */ /* 0x000fca00007fe4ff */
[----:B------:R-:W-:-:S04]  /*2f50*/  IMAD.WIDE.U32 R32, P0, R34, R14, R32 ;  /* 0x0000000e22207225 */ /* 0x000fc80007800020 */
[C---:B------:R-:W-:Y:S02]  /*2f60*/  IMAD R13, R35.reuse, R14, RZ ;  /* 0x0000000e230d7224 */ /* 0x040fe400078e02ff */
[----:B------:R-:W-:-:S04]  /*2f70*/  IMAD.HI.U32 R28, P1, R35, R28, R32 ;  /* 0x0000001c231c7227 */ /* 0x000fc80007820020 */
[----:B------:R-:W-:Y:S01]  /*2f80*/  IMAD.HI.U32 R14, R35, R14, RZ ;  /* 0x0000000e230e7227 */ /* 0x000fe200078e00ff */
[----:B------:R-:W-:-:S03]  /*2f90*/  IADD3 R33, P2, PT, R13, R28, RZ ;  /* 0x0000001c0d217210 */ /* 0x000fc60007f5e0ff */
[----:B------:R-:W-:Y:S02]  /*2fa0*/  IMAD.X R14, R14, 0x1, R35, P0 ;  /* 0x000000010e0e7824 */ /* 0x000fe400000e0623 */
[----:B------:R-:W-:-:S03]  /*2fb0*/  IMAD.WIDE.U32 R28, R33, R10, RZ ;  /* 0x0000000a211c7225 */ /* 0x000fc600078e00ff */
[----:B------:R-:W-:Y:S01]  /*2fc0*/  IADD3.X R27, PT, PT, RZ, RZ, R14, P2, P1 ;  /* 0x000000ffff1b7210 */ /* 0x000fe200017e240e */
[----:B------:R-:W-:Y:S01]  /*2fd0*/  IMAD R14, R33, R9, R29 ;  /* 0x00000009210e7224 */ /* 0x000fe200078e021d */
[----:B------:R-:W-:-:S03]  /*2fe0*/  IADD3 R28, P0, PT, RZ, -R28, RZ ;  /* 0x8000001cff1c7210 */ /* 0x000fc60007f1e0ff */
        /* <DEDUP_REMOVED lines=9> */
[----:B------:R-:W-:-:S03]  /*3080*/  IMAD.HI.U32 R32, R13, R26, RZ ;  /* 0x0000001a0d207227 */ /* 0x000fc600078e00ff */
[----:B------:R-:W-:Y:S01]  /*3090*/  IADD3.X R28, PT, PT, RZ, RZ, R14, P2, P1 ;  /* 0x000000ffff1c7210 */ /* 0x000fe200017e240e */
[----:B------:R-:W-:Y:S02]  /*30a0*/  IMAD.MOV.U32 R33, RZ, RZ, RZ ;  /* 0x000000ffff217224 */ /* 0x000fe400078e00ff */
[----:B------:R-:W-:-:S04]  /*30b0*/  IMAD.WIDE.U32 R32, R13, R15, R32 ;  /* 0x0000000f0d207225 */ /* 0x000fc800078e0020 */
[C---:B------:R-:W-:Y:S02]  /*30c0*/  IMAD R31, R28.reuse, R15, RZ ;  /* 0x0000000f1c1f7224 */ /* 0x040fe400078e02ff */
[----:B------:R-:W-:-:S04]  /*30d0*/  IMAD.HI.U32 R14, P0, R28, R26, R32 ;  /* 0x0000001a1c0e7227 */ /* 0x000fc80007800020 */
[----:B------:R-:W-:Y:S01]  /*30e0*/  IMAD.HI.U32 R13, R28, R15, RZ ;  /* 0x0000000f1c0d7227 */ /* 0x000fe200078e00ff */
[----:B------:R-:W-:-:S04]  /*30f0*/  IADD3 R31, P1, PT, R31, R14, RZ ;  /* 0x0000000e1f1f7210 */ /* 0x000fc80007f3e0ff */
[----:B------:R-:W-:Y:S01]  /*3100*/  IADD3.X R13, PT, PT, R13, RZ, RZ, P0, !PT ;  /* 0x000000ff0d0d7210 */ /* 0x000fe200007fe4ff */
[C---:B------:R-:W-:Y:S01]  /*3110*/  IMAD.WIDE.U32 R32, R31.reuse, R10, RZ ;  /* 0x0000000a1f207225 */ /* 0x040fe200078e00ff */
[----:B------:R-:W-:-:S03]  /*3120*/  IADD3 R28, P2, PT, R31, 0x1, RZ ;  /* 0x000000011f1c7810 */ /* 0x000fc60007f5e0ff */
[----:B------:R-:W-:Y:S01]  /*3130*/  IMAD.X R29, RZ, RZ, R13, P1 ;  /* 0x000000ffff1d7224 */ /* 0x000fe200008e060d */
[----:B------:R-:W-:Y:S01]  /*3140*/  IADD3 R27, P1, PT, -R32, R26, RZ ;  /* 0x0000001a201b7210 */ /* 0x000fe20007f3e1ff */
[----:B------:R-:W-:Y:S02]  /*3150*/  IMAD R13, R31, R9, R33 ;  /* 0x000000091f0d7224 */ /* 0x000fe400078e0221 */
[----:B------:R-:W-:Y:S01]  /*3160*/  IMAD.X R26, RZ, RZ, R29, P2 ;  /* 0x000000ffff1a7224 */ /* 0x000fe200010e061d */
[-C--:B------:R-:W-:Y:S01]  /*3170*/  ISETP.GE.U32.AND P0, PT, R27, R10.reuse, PT ;  /* 0x0000000a1b00720c */ /* 0x080fe20003f06070 */
[----:B------:R-:W-:-:S04]  /*3180*/  IMAD R14, R29, R10, R13 ;  /* 0x0000000a1d0e7224 */ /* 0x000fc800078e020d */
[----:B------:R-:W-:Y:S01]  /*3190*/  IMAD.X R14, R15, 0x1, ~R14, P1 ;  /* 0x000000010f0e7824 */ /* 0x000fe200008e0e0e */
[----:B------:R-:W-:-:S04]  /*31a0*/  IADD3 R15, P1, PT, -R10, R27, RZ ;  /* 0x0000001b0a0f7210 */ /* 0x000fc80007f3e1ff */
[----:B------:R-:W-:Y:S02]  /*31b0*/  ISETP.GE.U32.AND.EX P0, PT, R14, R9, PT, P0 ;  /* 0x000000090e00720c */ /* 0x000fe40003f06100 */
[-C--:B------:R-:W-:Y:S02]  /*31c0*/  IADD3.X R13, PT, PT, ~R9, R14.reuse, RZ, P1, !PT ;  /* 0x0000000e090d7210 */ /* 0x080fe40000ffe5ff */
[----:B------:R-:W-:Y:S01]  /*31d0*/  SEL R28, R28, R31, P0 ;  /* 0x0000001f1c1c7207 */ /* 0x000fe20000000000 */
[----:B------:R-:W-:Y:S01]  /*31e0*/  HFMA2 R31, -RZ, RZ, 0, 0 ;  /* 0x00000000ff1f7431 */ /* 0x000fe200000001ff */
[----:B------:R-:W-:Y:S02]  /*31f0*/  SEL R15, R15, R27, P0 ;  /* 0x0000001b0f0f7207 */ /* 0x000fe40000000000 */
[----:B------:R-:W-:Y:S02]  /*3200*/  SEL R14, R13, R14, P0 ;  /* 0x0000000e0d0e7207 */ /* 0x000fe40000000000 */
[----:B------:R-:W-:-:S02]  /*3210*/  SEL R26, R26, R29, P0 ;  /* 0x0000001d1a1a7207 */ /* 0x000fc40000000000 */
[----:B------:R-:W-:Y:S02]  /*3220*/  IADD3 R13, P2, PT, R28, 0x1, RZ ;  /* 0x000000011c0d7810 */ /* 0x000fe40007f5e0ff */
[----:B------:R-:W-:Y:S02]  /*3230*/  ISETP.GE.U32.AND P0, PT, R15, R10, PT ;  /* 0x0000000a0f00720c */ /* 0x000fe40003f06070 */
[----:B------:R-:W-:Y:S01]  /*3240*/  ISETP.NE.U32.AND P1, PT, R10, RZ, PT ;  /* 0x000000ff0a00720c */ /* 0x000fe20003f25070 */
[----:B------:R-:W-:Y:S01]  /*3250*/  IMAD.X R15, RZ, RZ, R26, P2 ;  /* 0x000000ffff0f7224 */ /* 0x000fe200010e061a */
[----:B------:R-:W-:Y:S02]  /*3260*/  ISETP.GE.U32.AND.EX P0, PT, R14, R9, PT, P0 ;  /* 0x000000090e00720c */ /* 0x000fe40003f06100 */
[----:B------:R-:W-:Y:S02]  /*3270*/  ISETP.NE.AND.EX P1, PT, R9, RZ, PT, P1 ;  /* 0x000000ff0900720c */ /* 0x000fe40003f25310 */
[----:B------:R-:W-:-:S02]  /*3280*/  SEL R13, R13, R28, P0 ;  /* 0x0000001c0d0d7207 */ /* 0x000fc40000000000 */
[----:B------:R-:W-:Y:S02]  /*3290*/  SEL R15, R15, R26, P0 ;  /* 0x0000001a0f0f7207 */ /* 0x000fe40000000000 */
[----:B------:R-:W-:Y:S02]  /*32a0*/  SEL R10, R13, 0xffffffff, P1 ;  /* 0xffffffff0d0a7807 */ /* 0x000fe40000800000 */
[----:B------:R-:W-:Y:S01]  /*32b0*/  SEL R15, R15, 0xffffffff, P1 ;  /* 0xffffffff0f0f7807 */ /* 0x000fe20000800000 */
[----:B------:R-:W-:Y:S06]  /*32c0*/  RET.REL.NODEC R30 `(max_pool2d_backward_f64) ;  /* 0xffffffcc1e4c7950 */ /* 0x000fec0003c3ffff */
        .weak           $__internal_1_$__cuda_sm20_rem_u64
        .type           $__internal_1_$__cuda_sm20_rem_u64,@function
        .size           $__internal_1_$__cuda_sm20_rem_u64,(.L_x_509 - $__internal_1_$__cuda_sm20_rem_u64)
$__internal_1_$__cuda_sm20_rem_u64:
[----:B------:R-:W-:Y:S02]  /*32d0*/  IMAD.MOV.U32 R30, RZ, RZ, R10 ;  /* 0x000000ffff1e7224 */ /* 0x000fe400078e000a */
[----:B------:R-:W-:-:S04]  /*32e0*/  IMAD.MOV.U32 R31, RZ, RZ, R9 ;  /* 0x000000ffff1f7224 */ /* 0x000fc800078e0009 */
[----:B------:R0:W1:Y:S02]  /*32f0*/  I2F.U64.RP R30, R30 ;  /* 0x0000001e001e7312 */ /* 0x0000640000309000 */
[----:B0-----:R-:W-:-:S06]  /*3300*/  IMAD.MOV.U32 R31, RZ, RZ, RZ ;  /* 0x000000ffff1f7224 */ /* 0x001fcc00078e00ff */
[----:B-1----:R-:W0:Y:S02]  /*3310*/  MUFU.RCP R29, R30 ;  /* 0x0000001e001d7308 */ /* 0x002e240000001000 */
[----:B0-----:R-:W-:-:S06]  /*3320*/  IADD3 R29, PT, PT, R29, 0x1ffffffe, RZ ;  /* 0x1ffffffe1d1d7810 */ /* 0x001fcc0007ffe0ff */
[----:B------:R-:W0:Y:S02]  /*3330*/  F2I.U64.TRUNC R28, R29 ;  /* 0x0000001d001c7311 */ /* 0x000e24000020d800 */
[----:B0-----:R-:W-:-:S04]  /*3340*/  IMAD.WIDE.U32 R32, R28, R10, RZ ;  /* 0x0000000a1c207225 */ /* 0x001fc800078e00ff */
[C---:B------:R-:W-:Y:S01]  /*3350*/  IMAD R27, R28.reuse, R9, R33 ;  /* 0x000000091c1b7224 */ /* 0x040fe200078e0221 */
[----:B------:R-:W-:Y:S01]  /*3360*/  IADD3 R13, P0, PT, RZ, -R32, RZ ;  /* 0x80000020ff0d7210 */ /* 0x000fe20007f1e0ff */
[----:B------:R-:W-:Y:S02]  /*3370*/  IMAD.MOV.U32 R33, RZ, RZ, R28 ;  /* 0x000000ffff217224 */ /* 0x000fe400078e001c */
[----:B------:R-:W-:Y:S02]  /*3380*/  IMAD R27, R29, R10, R27 ;  /* 0x0000000a1d1b7224 */ /* 0x000fe400078e021b */
[----:B------:R-:W-:-:S04]  /*3390*/  IMAD.HI.U32 R32, R28, R13, RZ ;  /* 0x0000000d1c207227 */ /* 0x000fc800078e00ff */
[----:B------:R-:W-:-:S04]  /*33a0*/  IMAD.X R27, RZ, RZ, ~R27, P0 ;  /* 0x000000ffff1b7224 */ /* 0x000fc800000e0e1b */
[----:B------:R-:W-:-:S04]  /*33b0*/  IMAD.WIDE.U32 R32, P0, R28, R27, R32 ;  /* 0x0000001b1c207225 */ /* 0x000fc80007800020 */
[C---:B------:R-:W-:Y:S02]  /*33c0*/  IMAD R28, R29.reuse, R27, RZ ;  /* 0x0000001b1d1c7224 */ /* 0x040fe400078e02ff */
[----:B------:R-:W-:-:S04]  /*33d0*/  IMAD.HI.U32 R13, P1, R29, R13, R32 ;  /* 0x0000000d1d0d7227 */ /* 0x000fc80007820020 */
[----:B------:R-:W-:Y:S01]  /*33e0*/  IMAD.HI.U32 R27, R29, R27, RZ ;  /* 0x0000001b1d1b7227 */ /* 0x000fe200078e00ff */
[----:B------:R-:W-:-:S04]  /*33f0*/  IADD3 R33, P2, PT, R28, R13, RZ ;  /* 0x0000000d1c217210 */ /* 0x000fc80007f5e0ff */
[----:B------:R-:W-:Y:S01]  /*3400*/  IADD3.X R13, PT, PT, R27, R29, RZ, P0, !PT ;  /* 0x0000001d1b0d7210 */ /* 0x000fe200007fe4ff */
[----:B------:R-:W-:-:S03]  /*3410*/  IMAD.WIDE.U32 R28, R33, R10, RZ ;  /* 0x0000000a211c7225 */ /* 0x000fc600078e00ff */
[----:B------:R-:W-:Y:S01]  /*3420*/  IADD3.X R13, PT, PT, RZ, RZ, R13, P2, P1 ;  /* 0x000000ffff0d7210 */ /* 0x000fe200017e240d */
[----:B------:R-:W-:Y:S01]  /*3430*/  IMAD R27, R33, R9, R29 ;  /* 0x00000009211b7224 */ /* 0x000fe200078e021d */
[----:B------:R-:W-:-:S03]  /*3440*/  IADD3 R28, P0, PT, RZ, -R28, RZ ;  /* 0x8000001cff1c7210 */ /* 0x000fc60007f1e0ff */
        /* <DEDUP_REMOVED lines=9> */
[----:B------:R-:W-:-:S03]  /*34e0*/  IMAD.HI.U32 R30, R27, R26, RZ ;  /* 0x0000001a1b1e7227 */ /* 0x000fc600078e00ff */
[----:B------:R-:W-:Y:S02]  /*34f0*/  IADD3.X R28, PT, PT, RZ, RZ, R28, P2, P1 ;  /* 0x000000ffff1c7210 */ /* 0x000fe400017e241c */
[----:B------:R-:W-:Y:S01]  /*3500*/  ISETP.NE.U32.AND P2, PT, R10, RZ, PT ;  /* 0x000000ff0a00720c */ /* 0x000fe20003f45070 */
[----:B------:R-:W-:-:S03]  /*3510*/  IMAD.WIDE.U32 R30, R27, R15, R30 ;  /* 0x0000000f1b1e7225 */ /* 0x000fc600078e001e */
[----:B------:R-:W-:Y:S01]  /*3520*/  ISETP.NE.AND.EX P2, PT, R9, RZ, PT, P2 ;  /* 0x000000ff0900720c */ /* 0x000fe20003f45320 */
[C---:B------:R-:W-:Y:S02]  /*3530*/  IMAD R13, R28.reuse, R15, RZ ;  /* 0x0000000f1c0d7224 */ /* 0x040fe400078e02ff */
[----:B------:R-:W-:-:S04]  /*3540*/  IMAD.HI.U32 R30, P0, R28, R26, R30 ;  /* 0x0000001a1c1e7227 */ /* 0x000fc8000780001e */
[----:B------:R-:W-:Y:S01]  /*3550*/  IMAD.HI.U32 R28, R28, R15, RZ ;  /* 0x0000000f1c1c7227 */ /* 0x000fe200078e00ff */
[----:B------:R-:W-:-:S04]  /*3560*/  IADD3 R13, P1, PT, R13, R30, RZ ;  /* 0x0000001e0d0d7210 */ /* 0x000fc80007f3e0ff */
[----:B------:R-:W-:Y:S01]  /*3570*/  IADD3.X R27, PT, PT, R28, RZ, RZ, P0, !PT ;  /* 0x000000ff1c1b7210 */ /* 0x000fe200007fe4ff */
[----:B------:R-:W-:-:S04]  /*3580*/  IMAD.WIDE.U32 R28, R13, R10, RZ ;  /* 0x0000000a0d1c7225 */ /* 0x000fc800078e00ff */
[----:B------:R-:W-:Y:S02]  /*3590*/  IMAD.X R27, RZ, RZ, R27, P1 ;  /* 0x000000ffff1b7224 */ /* 0x000fe400008e061b */
[----:B------:R-:W-:Y:S01]  /*35a0*/  IMAD R13, R13, R9, R29 ;  /* 0x000000090d0d7224 */ /* 0x000fe200078e021d */
[----:B------:R-:W-:-:S03]  /*35b0*/  IADD3 R29, P1, PT, -R28, R26, RZ ;  /* 0x0000001a1c1d7210 */ /* 0x000fc60007f3e1ff */
[-C--:B------:R-:W-:Y:S01]  /*35c0*/  IMAD R28, R27, R10.reuse, R13 ;  /* 0x0000000a1b1c7224 */ /* 0x080fe200078e020d */
[----:B------:R-:W-:-:S04]  /*35d0*/  ISETP.GE.U32.AND P0, PT, R29, R10, PT ;  /* 0x0000000a1d00720c */ /* 0x000fc80003f06070 */
[----:B------:R-:W-:Y:S02]  /*35e0*/  IADD3.X R28, PT, PT, ~R28, R15, RZ, P1, !PT ;  /* 0x0000000f1c1c7210 */ /* 0x000fe40000ffe5ff */
[----:B------:R-:W-:Y:S02]  /*35f0*/  IADD3 R30, P1, PT, -R10, R29, RZ ;  /* 0x0000001d0a1e7210 */ /* 0x000fe40007f3e1ff */
[----:B------:R-:W-:-:S03]  /*3600*/  ISETP.GE.U32.AND.EX P0, PT, R28, R9, PT, P0 ;  /* 0x000000091c00720c */ /* 0x000fc60003f06100 */
[----:B------:R-:W-:Y:S01]  /*3610*/  IMAD.X R13, R28, 0x1, ~R9, P1 ;  /* 0x000000011c0d7824 */ /* 0x000fe200008e0e09 */
[----:B------:R-:W-:-:S04]  /*3620*/  SEL R29, R30, R29, P0 ;  /* 0x0000001d1e1d7207 */ /* 0x000fc80000000000 */
[----:B------:R-:W-:Y:S02]  /*3630*/  SEL R28, R13, R28, P0 ;  /* 0x0000001c0d1c7207 */ /* 0x000fe40000000000 */
[----:B------:R-:W-:Y:S02]  /*3640*/  ISETP.GE.U32.AND P0, PT, R29, R10, PT ;  /* 0x0000000a1d00720c */ /* 0x000fe40003f06070 */
[----:B------:R-:W-:Y:S02]  /*3650*/  IADD3 R30, P1, PT, -R10, R29, RZ ;  /* 0x0000001d0a1e7210 */ /* 0x000fe40007f3e1ff */
[----:B------:R-:W-:Y:S02]  /*3660*/  ISETP.GE.U32.AND.EX P0, PT, R28, R9, PT, P0 ;  /* 0x000000091c00720c */ /* 0x000fe40003f06100 */
[----:B------:R-:W-:Y:S02]  /*3670*/  IADD3.X R13, PT, PT, ~R9, R28, RZ, P1, !PT ;  /* 0x0000001c090d7210 */ /* 0x000fe40000ffe5ff */
[----:B------:R-:W-:-:S02]  /*3680*/  SEL R30, R30, R29, P0 ;  /* 0x0000001d1e1e7207 */ /* 0x000fc40000000000 */
[----:B------:R-:W-:Y:S01]  /*3690*/  SEL R13, R13, R28, P0 ;  /* 0x0000001c0d0d7207 */ /* 0x000fe20000000000 */
[----:B------:R-:W-:Y:S01]  /*36a0*/  IMAD.MOV.U32 R28, RZ, RZ, R14 ;  /* 0x000000ffff1c7224 */ /* 0x000fe200078e000e */
[----:B------:R-:W-:Y:S02]  /*36b0*/  MOV R29, 0x0 ;  /* 0x00000000001d7802 */ /* 0x000fe40000000f00 */
[----:B------:R-:W-:Y:S02]  /*36c0*/  SEL R30, R30, 0xffffffff, P2 ;  /* 0xffffffff1e1e7807 */ /* 0x000fe40001000000 */
[----:B------:R-:W-:Y:S01]  /*36d0*/  SEL R31, R13, 0xffffffff, P2 ;  /* 0xffffffff0d1f7807 */ /* 0x000fe20001000000 */
[----:B------:R-:W-:Y:S06]  /*36e0*/  RET.REL.NODEC R28 `(max_pool2d_backward_f64) ;  /* 0xffffffc81c447950 */ /* 0x000fec0003c3ffff */
.L_x_50:
[----:B------:R-:W-:-:S00]  /*36f0*/  BRA `(.L_x_50) ;  /* 0xfffffffc00fc7947 */ /* 0x000fc0000383ffff */
[----:B------:R-:W-:-:S00]  /*3700*/  NOP ;  /* 0x0000000000007918 */ /* 0x000fc00000000000 */
[----:B------:R-:W-:-:S00]  /*3710*/  NOP ;  /* 0x0000000000007918 */ /* 0x000fc00000000000 */
[----:B------:R-:W-:-:S00]  /*3720*/  NOP ;  /* 0x0000000000007918 */ /* 0x000fc00000000000 */
[----:B------:R-:W-:-:S00]  /*3730*/  NOP ;  /* 0x0000000000007918 */ /* 0x000fc00000000000 */
[----:B------:R-:W-:-:S00]  /*3740*/  NOP ;  /* 0x0000000000007918 */ /* 0x000fc00000000000 */
[----:B------:R-:W-:-:S00]  /*3750*/  NOP ;  /* 0x0000000000007918 */ /* 0x000fc00000000000 */
[----:B------:R-:W-:-:S00]  /*3760*/  NOP ;  /* 0x0000000000007918 */ /* 0x000fc00000000000 */
[----:B------:R-:W-:-:S00]  /*3770*/  NOP ;  /* 0x0000000000007918 */ /* 0x000fc00000000000 */
.L_x_509:


//--------------------- .text.max_pool2d_forward_f64 --------------------------
	.section	.text.max_pool2d_forward_f64,"ax",@progbits
	.align	128
        .global         max_pool2d_forward_f64
        .type           max_pool2d_forward_f64,@function
        .size           max_pool2d_forward_f64,(.L_x_511 - max_pool2d_forward_f64)
        .other          max_pool2d_forward_f64,@"STO_CUDA_ENTRY STV_DEFAULT"
max_pool2d_forward_f64:
.text.max_pool2d_forward_f64:
[----:B------:R-:W-:Y:S01]  /*0000*/  LDC R1, c[0x0][0x37c] ;  /* 0x0000df00ff017b82 */ /* 0x000fe20000000800 */
[----:B------:R-:W0:Y:S01]  /*0010*/  LDCU.64 UR8, c[0x0][0x398] ;  /* 0x00007300ff0877ac */ /* 0x000e220008000a00 */
[----:B------:R-:W1:Y:S06]  /*0020*/  S2R R21, SR_TID.X ;  /* 0x0000000000157919 */ /* 0x000e6c0000002100 */
[----:B------:R-:W1:Y:S01]  /*0030*/  LDC R20, c[0x0][0x360] ;  /* 0x0000d800ff147b82 */ /* 0x000e620000000800 */
[----:B------:R-:W0:Y:S01]  /*0040*/  LDCU.64 UR10, c[0x0][0x3a0] ;  /* 0x00007400ff0a77ac */ /* 0x000e220008000a00 */
[----:B------:R-:W2:Y:S01]  /*0050*/  LDCU.64 UR12, c[0x0][0x3b0] ;  /* 0x00007600ff0c77ac */ /* 0x000ea20008000a00 */
[----:B------:R-:W3:Y:S01]  /*0060*/  LDCU.64 UR14, c[0x0][0x3c0] ;  /* 0x00007800ff0e77ac */ /* 0x000ee20008000a00 */
[----:B0-----:R-:W-:-:S02]  /*0070*/  UIMAD UR6, UR9, UR10, URZ ;  /* 0x0000000a090672a4 */ /* 0x001fc4000f8e02ff */
[----:B------:R-:W-:Y:S02]  /*0080*/  UIMAD.WIDE.U32 UR4, UR8, UR10, URZ ;  /* 0x0000000a080472a5 */ /* 0x000fe4000f8e00ff */
[----:B------:R-:W-:Y:S01]  /*0090*/  UIMAD UR6, UR8, UR11, UR6 ;  /* 0x0000000b080672a4 */ /* 0x000fe2000f8e0206 */
[----:B------:R-:W1:Y:S03]  /*00a0*/  S2UR UR8, SR_CTAID.X ;  /* 0x00000000000879c3 */ /* 0x000e660000002500 */
[----:B------:R-:W-:Y:S02]  /*00b0*/  UIADD3 UR5, UPT, UPT, UR5, UR6, URZ ;  /* 0x0000000605057290 */ /* 0x000fe4000fffe0ff */
[----:B--2---:R-:W-:Y:S02]  /*00c0*/  UIMAD.WIDE.U32 UR6, UR4, UR12, URZ ;  /* 0x0000000c040672a5 */ /* 0x004fe4000f8e00ff */
[----:B------:R-:W-:-:S02]  /*00d0*/  UIMAD UR5, UR5, UR12, URZ ;  /* 0x0000000c050572a4 */ /* 0x000fc4000f8e02ff */
[----:B---3--:R-:W-:Y:S02]  /*00e0*/  UIMAD.WIDE.U32 UR10, UR6, UR14, URZ ;  /* 0x0000000e060a72a5 */ /* 0x008fe4000f8e00ff */
[----:B------:R-:W-:-:S04]  /*00f0*/  UIMAD UR4, UR4, UR13, UR5 ;  /* 0x0000000d040472a4 */ /* 0x000fc8000f8e0205 */
[----:B------:R-:W-:-:S04]  /*0100*/  UIADD3 UR4, UPT, UPT, UR7, UR4, URZ ;  /* 0x0000000407047290 */ /* 0x000fc8000fffe0ff */
[----:B------:R-:W-:-:S04]  /*0110*/  UIMAD UR4, UR4, UR14, URZ ;  /* 0x0000000e040472a4 */ /* 0x000fc8000f8e02ff */
[----:B------:R-:W-:Y:S01]  /*0120*/  UIMAD UR4, UR6, UR15, UR4 ;  /* 0x0000000f060472a4 */ /* 0x000fe2000f8e0204 */
[----:B-1----:R-:W-:-:S03]  /*0130*/  IMAD R20, R20, UR8, R21 ;  /* 0x0000000814147c24 */ /* 0x002fc6000f8e0215 */
[----:B------:R-:W-:Y:S02]  /*0140*/  UIADD3 UR4, UPT, UPT, UR11, UR4, URZ ;  /* 0x000000040b047290 */ /* 0x000fe4000fffe0ff */
[----:B------:R-:W-:-:S04]  /*0150*/  ISETP.LT.U32.AND P0, PT, R20, UR10, PT ;  /* 0x0000000a14007c0c */ /* 0x000fc8000bf01070 */
        /* <DEDUP_REMOVED lines=14> */
[----:B------:R-:W-:-:S05]  /*0240*/  IMAD.HI.U32 R4, R3, R20, RZ ;  /* 0x0000001403047227 */ /* 0x000fca00078e00ff */
[----:B------:R-:W-:-:S05]  /*0250*/  IADD3 R3, PT, PT, -R4, RZ, RZ ;  /* 0x000000ff04037210 */ /* 0x000fca0007ffe1ff */
[----:B------:R-:W-:-:S05]  /*0260*/  IMAD R3, R3, UR14, R20 ;  /* 0x0000000e03037c24 */ /* 0x000fca000f8e0214 */
[----:B------:R-:W-:-:S13]  /*0270*/  ISETP.GE.U32.AND P0, PT, R3, UR14, PT ;  /* 0x0000000e03007c0c */ /* 0x000fda000bf06070 */
[----:B------:R-:W-:Y:S01]  /*0280*/  @P0 VIADD R3, R3, -UR14 ;  /* 0x8000000e03030c36 */ /* 0x000fe20008000000 */
[----:B------:R-:W-:-:S04]  /*0290*/  @P0 IADD3 R4, PT, PT, R4, 0x1, RZ ;  /* 0x0000000104040810 */ /* 0x000fc80007ffe0ff */
[----:B------:R-:W-:Y:S01]  /*02a0*/  ISETP.GE.U32.AND P1, PT, R3, UR14, PT ;  /* 0x0000000e03007c0c */ /* 0x000fe2000bf26070 */
[----:B------:R-:W-:-:S12]  /*02b0*/  IMAD.MOV.U32 R3, RZ, RZ, RZ ;  /* 0x000000ffff037224 */ /* 0x000fd800078e00ff */
[----:B------:R-:W-:Y:S01]  /*02c0*/  @P1 VIADD R4, R4, 0x1 ;  /* 0x0000000104041836 */ /* 0x000fe20000000000 */
[----:B------:R-:W-:-:S04]  /*02d0*/  @!P2 LOP3.LUT R4, RZ, UR14, RZ, 0x33, !PT ;  /* 0x0000000eff04ac12 */ /* 0x000fc8000f8e33ff */
[----:B------:R-:W-:-:S05]  /*02e0*/  IADD3 R5, PT, PT, -R4, RZ, RZ ;  /* 0x000000ff04057210 */ /* 0x000fca0007ffe1ff */
[----:B------:R-:W-:Y:S02]  /*02f0*/  IMAD R0, R5, UR14, R20 ;  /* 0x0000000e05007c24 */ /* 0x000fe4000f8e0214 */
[----:B------:R-:W-:Y:S01]  /*0300*/  HFMA2 R5, -RZ, RZ, 0, 0 ;  /* 0x00000000ff057431 */ /* 0x000fe200000001ff */
[----:B------:R-:W-:Y:S06]  /*0310*/  BRA `(.L_x_52) ;  /* 0x0000000000407947 */ /* 0x000fec0003800000 */
.L_x_51:
[----:B------:R-:W-:Y:S01]  /*0320*/  IMAD.MOV.U32 R9, RZ, RZ, R20 ;  /* 0x000000ffff097224 */ /* 0x000fe200078e0014 */
[----:B------:R-:W-:Y:S01]  /*0330*/  MOV R10, RZ ;  /* 0x000000ff000a7202 */ /* 0x000fe20000000f00 */
[----:B------:R-:W0:Y:S01]  /*0340*/  LDCU.64 UR4, c[0x0][0x3c0] ;  /* 0x00007800ff0477ac */ /* 0x000e220008000a00 */
[----:B------:R-:W-:-:S07]  /*0350*/  MOV R8, 0x370 ;  /* 0x0000037000087802 */ /* 0x000fce0000000f00 */
[----:B0-----:R-:W-:Y:S05]  /*0360*/  CALL.REL.NOINC `($__internal_2_$__cuda_sm20_div_u64) ;  /* 0x0000002000787944 */ /* 0x001fea0003c00000 */
[----:B------:R-:W0:Y:S01]  /*0370*/  LDCU.64 UR4, c[0x0][0x3c0] ;  /* 0x00007800ff0477ac */ /* 0x000e220008000a00 */
[----:B------:R-:W-:Y:S01]  /*0380*/  IADD3 R5, P0, PT, RZ, -R10, RZ ;  /* 0x8000000aff057210 */ /* 0x000fe20007f1e0ff */
[----:B------:R-:W-:Y:S02]  /*0390*/  HFMA2 R21, -RZ, RZ, 0, 0 ;  /* 0x00000000ff157431 */ /* 0x000fe400000001ff */
[----:B------:R-:W-:Y:S02]  /*03a0*/  IMAD.MOV.U32 R4, RZ, RZ, R10 ;  /* 0x000000ffff047224 */ /* 0x000fe400078e000a */
[----:B------:R-:W-:-:S04]  /*03b0*/  IMAD.X R0, RZ, RZ, ~R11, P0 ;  /* 0x000000ffff007224 */ /* 0x000fc800000e0e0b */
[----:B0-----:R-:W-:Y:S02]  /*03c0*/  IMAD R0, R0, UR4, RZ ;  /* 0x0000000400007c24 */ /* 0x001fe4000f8e02ff */
[----:B------:R-:W-:-:S04]  /*03d0*/  IMAD.WIDE.U32 R2, R5, UR4, R20 ;  /* 0x0000000405027c25 */ /* 0x000fc8000f8e0014 */
[----:B------:R-:W-:Y:S02]  /*03e0*/  IMAD R5, R5, UR5, R0 ;  /* 0x0000000505057c24 */ /* 0x000fe4000f8e0200 */
[----:B------:R-:W-:-:S03]  /*03f0*/  IMAD.MOV.U32 R0, RZ, RZ, R2 ;  /* 0x000000ffff007224 */ /* 0x000fc600078e0002 */
[----:B------:R-:W-:Y:S02]  /*0400*/  IADD3 R3, PT, PT, R3, R5, RZ ;  /* 0x0000000503037210 */ /* 0x000fe40007ffe0ff */
[----:B------:R-:W-:-:S07]  /*0410*/  MOV R5, R11 ;  /* 0x0000000b00057202 */ /* 0x000fce0000000f00 */
.L_x_52:
[----:B------:R-:W0:Y:S02]  /*0420*/  LDCU UR4, c[0x0][0x3b4] ;  /* 0x00007680ff0477ac */ /* 0x000e240008000800 */
[----:B0-----:R-:W-:-:S09]  /*0430*/  UISETP.NE.U32.AND UP0, UPT, UR4, URZ, UPT ;  /* 0x000000ff0400728c */ /* 0x001fd2000bf05070 */
[----:B------:R-:W-:Y:S05]  /*0440*/  BRA.U UP0, `(.L_x_53) ;  /* 0x0000000100607547 */ /* 0x000fea000b800000 */
[----:B------:R-:W0:Y:S02]  /*0450*/  LDCU UR4, c[0x0][0x3b0] ;  /* 0x00007600ff0477ac */ /* 0x000e240008000800 */
[----:B0-----:R-:W0:Y:S01]  /*0460*/  I2F.U32.RP R2, UR4 ;  /* 0x0000000400027d06 */ /* 0x001e220008209000 */
[----:B------:R-:W-:-:S07]  /*0470*/  ISETP.NE.U32.AND P2, PT, RZ, UR4, PT ;  /* 0x00000004ff007c0c */ /* 0x000fce000bf45070 */
[----:B0-----:R-:W0:Y:S02]  /*0480*/  MUFU.RCP R2, R2 ;  /* 0x0000000200027308 */ /* 0x001e240000001000 */
[----:B0-----:R-:W-:Y:S02]  /*0490*/  VIADD R6, R2, 0xffffffe ;  /* 0x0ffffffe02067836 */ /* 0x001fe40000000000 */
[----:B------:R-:W-:-:S04]  /*04a0*/  IMAD.MOV.U32 R2, RZ, RZ, RZ ;  /* 0x000000ffff027224 */ /* 0x000fc800078e00ff */
[----:B------:R0:W1:Y:S02]  /*04b0*/  F2I.FTZ.U32.TRUNC.NTZ R7, R6 ;  /* 0x0000000600077305 */ /* 0x000064000021f000 */
[----:B0-----:R-:W-:Y:S01]  /*04c0*/  IMAD.MOV.U32 R6, RZ, RZ, RZ ;  /* 0x000000ffff067224 */ /* 0x001fe200078e00ff */
[----:B-1----:R-:W-:-:S05]  /*04d0*/  IADD3 R5, PT, PT, RZ, -R7, RZ ;  /* 0x80000007ff057210 */ /* 0x002fca0007ffe0ff */
[----:B------:R-:W-:-:S04]  /*04e0*/  IMAD R5, R5, UR4, RZ ;  /* 0x0000000405057c24 */ /* 0x000fc8000f8e02ff */
[----:B------:R-:W-:-:S06]  /*04f0*/  IMAD.HI.U32 R7, R7, R5, R6 ;  /* 0x0000000507077227 */ /* 0x000fcc00078e0006 */
[----:B------:R-:W-:-:S04]  /*0500*/  IMAD.HI.U32 R6, R7, R4, RZ ;  /* 0x0000000407067227 */ /* 0x000fc800078e00ff */
[----:B------:R-:W-:Y:S01]  /*0510*/  HFMA2 R7, -RZ, RZ, 0, 0 ;  /* 0x00000000ff077431 */ /* 0x000fe200000001ff */
[----:B------:R-:W-:-:S05]  /*0520*/  IADD3 R5, PT, PT, -R6, RZ, RZ ;  /* 0x000000ff06057210 */ /* 0x000fca0007ffe1ff */
[----:B------:R-:W-:-:S05]  /*0530*/  IMAD R5, R5, UR4, R4 ;  /* 0x0000000405057c24 */ /* 0x000fca000f8e0204 */
[----:B------:R-:W-:-:S13]  /*0540*/  ISETP.GE.U32.AND P0, PT, R5, UR4, PT ;  /* 0x0000000405007c0c */ /* 0x000fda000bf06070 */
[----:B------:R-:W-:Y:S01]  /*0550*/  @P0 VIADD R5, R5, -UR4 ;  /* 0x8000000405050c36 */ /* 0x000fe20008000000 */
[----:B------:R-:W-:-:S04]  /*0560*/  @P0 IADD3 R6, PT, PT, R6, 0x1, RZ ;  /* 0x0000000106060810 */ /* 0x000fc80007ffe0ff */
[----:B------:R-:W-:-:S13]  /*0570*/  ISETP.GE.U32.AND P1, PT, R5, UR4, PT ;  /* 0x0000000405007c0c */ /* 0x000fda000bf26070 */
[----:B------:R-:W-:Y:S01]  /*0580*/  @P1 VIADD R6, R6, 0x1 ;  /* 0x0000000106061836 */ /* 0x000fe20000000000 */
[----:B------:R-:W-:-:S04]  /*0590*/  @!P2 LOP3.LUT R6, RZ, UR4, RZ, 0x33, !PT ;  /* 0x00000004ff06ac12 */ /* 0x000fc8000f8e33ff */
[----:B------:R-:W-:-:S05]  /*05a0*/  IADD3 R5, PT, PT, -R6, RZ, RZ ;  /* 0x000000ff06057210 */ /* 0x000fca0007ffe1ff */
[----:B------:R-:W-:Y:S01]  /*05b0*/  IMAD R4, R5, UR4, R4 ;  /* 0x0000000405047c24 */ /* 0x000fe2000f8e0204 */
[----:B------:R-:W-:Y:S06]  /*05c0*/  BRA `(.L_x_54) ;  /* 0x0000000000387947 */ /* 0x000fec0003800000 */
.L_x_53:
[----:B------:R-:W-:Y:S01]  /*05d0*/  IMAD.MOV.U32 R9, RZ, RZ, R4 ;  /* 0x000000ffff097224 */ /* 0x000fe200078e0004 */
[----:B------:R-:W-:Y:S01]  /*05e0*/  MOV R10, R5 ;  /* 0x00000005000a7202 */ /* 0x000fe20000000f00 */
[----:B------:R-:W0:Y:S01]  /*05f0*/  LDCU.64 UR4, c[0x0][0x3b0] ;  /* 0x00007600ff0477ac */ /* 0x000e220008000a00 */
[----:B------:R-:W-:-:S07]  /*0600*/  MOV R8, 0x620 ;  /* 0x0000062000087802 */ /* 0x000fce0000000f00 */
[----:B0-----:R-:W-:Y:S05]  /*0610*/  CALL.REL.NOINC `($__internal_2_$__cuda_sm20_div_u64) ;  /* 0x0000001c00cc7944 */ /* 0x001fea0003c00000 */
[----:B------:R-:W0:Y:S01]  /*0620*/  LDCU.64 UR4, c[0x0][0x3b0] ;  /* 0x00007600ff0477ac */ /* 0x000e220008000a00 */
[----:B------:R-:W-:Y:S01]  /*0630*/  IADD3 R7, P0, PT, RZ, -R10, RZ ;  /* 0x8000000aff077210 */ /* 0x000fe20007f1e0ff */
[----:B------:R-:W-:-:S04]  /*0640*/  IMAD.MOV.U32 R6, RZ, RZ, R10 ;  /* 0x000000ffff067224 */ /* 0x000fc800078e000a */
[----:B------:R-:W-:-:S04]  /*0650*/  IMAD.X R2, RZ, RZ, ~R11, P0 ;  /* 0x000000ffff027224 */ /* 0x000fc800000e0e0b */
[----:B0-----:R-:W-:Y:S02]  /*0660*/  IMAD R2, R2, UR4, RZ ;  /* 0x0000000402027c24 */ /* 0x001fe4000f8e02ff */
[----:B------:R-:W-:-:S04]  /*0670*/  IMAD.WIDE.U32 R4, R7, UR4, R4 ;  /* 0x0000000407047c25 */ /* 0x000fc8000f8e0004 */
[----:B------:R-:W-:-:S05]  /*0680*/  IMAD R7, R7, UR5, R2 ;  /* 0x0000000507077c24 */ /* 0x000fca000f8e0202 */
[----:B------:R-:W-:Y:S02]  /*0690*/  IADD3 R2, PT, PT, R5, R7, RZ ;  /* 0x0000000705027210 */ /* 0x000fe40007ffe0ff */
[----:B------:R-:W-:-:S07]  /*06a0*/  MOV R7, R11 ;  /* 0x0000000b00077202 */ /* 0x000fce0000000f00 */
.L_x_54:
        /* <DEDUP_REMOVED lines=27> */
.L_x_55:
[----:B------:R-:W-:Y:S01]  /*0860*/  IMAD.MOV.U32 R9, RZ, RZ, R6 ;  /* 0x000000ffff097224 */ /* 0x000fe200078e0006 */
[----:B------:R-:W-:Y:S01]  /*0870*/  MOV R10, R7 ;  /* 0x00000007000a7202 */ /* 0x000fe20000000f00 */
[----:B------:R-:W0:Y:S01]  /*0880*/  LDCU.64 UR4, c[0x0][0x3a0] ;  /* 0x00007400ff0477ac */ /* 0x000e220008000a00 */
[----:B------:R-:W-:-:S07]  /*0890*/  MOV R8, 0x8b0 ;  /* 0x000008b000087802 */ /* 0x000fce0000000f00 */
[----:B0-----:R-:W-:Y:S05]  /*08a0*/  CALL.REL.NOINC `($__internal_2_$__cuda_sm20_div_u64) ;  /* 0x0000001c00287944 */ /* 0x001fea0003c00000 */
[----:B------:R-:W0:Y:S01]  /*08b0*/  LDCU.64 UR4, c[0x0][0x3a0] ;  /* 0x00007400ff0477ac */ /* 0x000e220008000a00 */
[----:B------:R-:W-:-:S05]  /*08c0*/  IADD3 R8, P0, PT, RZ, -R10, RZ ;  /* 0x8000000aff087210 */ /* 0x000fca0007f1e0ff */
[----:B------:R-:W-:-:S04]  /*08d0*/  IMAD.X R5, RZ, RZ, ~R11, P0 ;  /* 0x000000ffff057224 */ /* 0x000fc800000e0e0b */
[----:B0-----:R-:W-:Y:S02]  /*08e0*/  IMAD R5, R5, UR4, RZ ;  /* 0x0000000405057c24 */ /* 0x001fe4000f8e02ff */
[----:B------:R-:W-:-:S04]  /*08f0*/  IMAD.WIDE.U32 R6, R8, UR4, R6 ;  /* 0x0000000408067c25 */ /* 0x000fc8000f8e0006 */
[----:B------:R-:W-:-:S05]  /*0900*/  IMAD R5, R8, UR5, R5 ;  /* 0x0000000508057c24 */ /* 0x000fca000f8e0205 */
[----:B------:R-:W-:-:S07]  /*0910*/  IADD3 R5, PT, PT, R7, R5, RZ ;  /* 0x0000000507057210 */ /* 0x000fce0007ffe0ff */
.L_x_56:
[----:B------:R-:W0:Y:S02]  /*0920*/  LDCU UR4, c[0x0][0x39c] ;  /* 0x00007380ff0477ac */ /* 0x000e240008000800 */
[----:B0-----:R-:W-:-:S09]  /*0930*/  UISETP.NE.U32.AND UP0, UPT, UR4, URZ, UPT ;  /* 0x000000ff0400728c */ /* 0x001fd2000bf05070 */
[----:B------:R-:W-:Y:S05]  /*0940*/  BRA.U UP0, `(.L_x_57) ;  /* 0x0000000100507547 */ /* 0x000fea000b800000 */
[----:B------:R-:W0:Y:S01]  /*0950*/  LDCU UR4, c[0x0][0x398] ;  /* 0x00007300ff0477ac */ /* 0x000e220008000800 */
[----:B------:R-:W-:Y:S01]  /*0960*/  IMAD.MOV.U32 R19, RZ, RZ, RZ ;  /* 0x000000ffff137224 */ /* 0x000fe200078e00ff */
        /* <DEDUP_REMOVED lines=15> */
[----:B------:R-:W-:Y:S02]  /*0a60*/  @P0 IADD3 R18, PT, PT, R18, -UR4, RZ ;  /* 0x8000000412120c10 */ /* 0x000fe4000fffe0ff */
[----:B------:R-:W-:Y:S01]  /*0a70*/  @!P1 LOP3.LUT R18, RZ, UR4, RZ, 0x33, !PT ;  /* 0x00000004ff129c12 */ /* 0x000fe2000f8e33ff */
[----:B------:R-:W-:Y:S06]  /*0a80*/  BRA `(.L_x_58) ;  /* 0x00000000000c7947 */ /* 0x000fec0003800000 */
.L_x_57:
[----:B------:R-:W-:Y:S02]  /*0a90*/  MOV R7, R11 ;  /* 0x0000000b00077202 */ /* 0x000fe40000000f00 */
[----:B------:R-:W-:-:S07]  /*0aa0*/  MOV R12, 0xac0 ;  /* 0x00000ac0000c7802 */ /* 0x000fce0000000f00 */
[----:B------:R-:W-:Y:S05]  /*0ab0*/  CALL.REL.NOINC `($__internal_3_$__cuda_sm20_rem_u64) ;  /* 0x0000001c00b07944 */ /* 0x000fea0003c00000 */
.L_x_58:
[----:B------:R-:W0:Y:S01]  /*0ac0*/  LDCU.64 UR4, c[0x0][0x380] ;  /* 0x00007000ff0477ac */ /* 0x000e220008000a00 */
[----:B------:R-:W-:Y:S01]  /*0ad0*/  IMAD.MOV.U32 R16, RZ, RZ, 0x0 ;  /* 0x00000000ff107424 */ /* 0x000fe200078e00ff */
[----:B------:R-:W-:Y:S01]  /*0ae0*/  MOV R17, 0xfff00000 ;  /* 0xfff0000000117802 */ /* 0x000fe20000000f00 */
[----:B------:R-:W1:Y:S01]  /*0af0*/  LDCU.64 UR10, c[0x0][0x358] ;  /* 0x00006b00ff0a77ac */ /* 0x000e620008000a00 */
[----:B0-----:R-:W-:-:S04]  /*0b00*/  UISETP.NE.U32.AND UP0, UPT, UR4, URZ, UPT ;  /* 0x000000ff0400728c */ /* 0x001fc8000bf05070 */
[----:B------:R-:W-:-:S09]  /*0b10*/  UISETP.NE.AND.EX UP0, UPT, UR5, URZ, UPT, UP0 ;  /* 0x000000ff0500728c */ /* 0x000fd2000bf05300 */
[----:B-1----:R-:W-:Y:S05]  /*0b20*/  BRA.U !UP0, `(.L_x_59) ;  /* 0x0000001908747547 */ /* 0x002fea000b800000 */
[----:B------:R-:W0:Y:S01]  /*0b30*/  LDCU.64 UR4, c[0x0][0x388] ;  /* 0x00007100ff0477ac */ /* 0x000e220008000a00 */
[----:B------:R-:W-:Y:S01]  /*0b40*/  HFMA2 R15, -RZ, RZ, 0, 0 ;  /* 0x00000000ff0f7431 */ /* 0x000fe200000001ff */
[----:B------:R-:W-:Y:S01]  /*0b50*/  MOV R13, 0x0 ;  /* 0x00000000000d7802 */ /* 0x000fe20000000f00 */
[----:B------:R-:W-:Y:S01]  /*0b60*/  IMAD.MOV.U32 R12, RZ, RZ, 0x2 ;  /* 0x00000002ff0c7424 */ /* 0x000fe200078e00ff */
[----:B------:R-:W-:Y:S01]  /*0b70*/  MOV R17, 0xfff00000 ;  /* 0xfff0000000117802 */ /* 0x000fe20000000f00 */
[----:B------:R-:W-:Y:S01]  /*0b80*/  IMAD.MOV.U32 R14, RZ, RZ, 0x1 ;  /* 0x00000001ff0e7424 */ /* 0x000fe200078e00ff */
[----:B------:R-:W-:Y:S01]  /*0b90*/  UMOV UR6, URZ ;  /* 0x000000ff00067c82 */ /* 0x000fe20008000000 */
[----:B------:R-:W-:Y:S01]  /*0ba0*/  IMAD.MOV.U32 R16, RZ, RZ, 0x0 ;  /* 0x00000000ff107424 */ /* 0x000fe200078e00ff */
[----:B------:R-:W-:Y:S01]  /*0bb0*/  UMOV UR7, URZ ;  /* 0x000000ff00077c82 */ /* 0x000fe20008000000 */
[----:B0-----:R-:W-:Y:S02]  /*0bc0*/  IMAD R7, R3, UR4, RZ ;  /* 0x0000000403077c24 */ /* 0x001fe4000f8e02ff */
[----:B------:R-:W-:-:S04]  /*0bd0*/  IMAD.WIDE.U32 R12, R0, UR4, R12 ;  /* 0x00000004000c7c25 */ /* 0x000fc8000f8e000c */
[C---:B------:R-:W-:Y:S02]  /*0be0*/  IMAD R7, R0.reuse, UR5, R7 ;  /* 0x0000000500077c24 */ /* 0x040fe4000f8e0207 */
[----:B------:R-:W-:-:S03]  /*0bf0*/  IMAD.WIDE.U32 R14, R0, UR4, R14 ;  /* 0x00000004000e7c25 */ /* 0x000fc6000f8e000e */
[----:B------:R-:W-:Y:S01]  /*0c00*/  IADD3 R9, PT, PT, R7, R13, RZ ;  /* 0x0000000d07097210 */ /* 0x000fe20007ffe0ff */
[----:B------:R-:W-:-:S07]  /*0c10*/  IMAD.IADD R8, R15, 0x1, R7 ;  /* 0x000000010f087824 */ /* 0x000fce00078e0207 */
.L_x_76:
[----:B------:R-:W0:Y:S01]  /*0c20*/  LDCU.128 UR16, c[0x0][0x380] ;  /* 0x00007000ff1077ac */ /* 0x000e220008000c00 */
[----:B------:R-:W-:Y:S01]  /*0c30*/  MOV R11, UR7 ;  /* 0x00000007000b7c02 */ /* 0x000fe20008000f00 */
[----:B------:R-:W-:Y:S01]  /*0c40*/  IMAD.U32 R10, RZ, RZ, UR6 ;  /* 0x00000006ff0a7e24 */ /* 0x000fe2000f8e00ff */
[----:B-1----:R-:W1:Y:S01]  /*0c50*/  LDCU.64 UR12, c[0x0][0x390] ;  /* 0x00007200ff0c77ac */ /* 0x002e620008000a00 */
[----:B------:R-:W-:Y:S01]  /*0c60*/  UIADD3 UR6, UP2, UPT, UR6, 0x1, URZ ;  /* 0x0000000106067890 */ /* 0x000fe2000ff5e0ff */
[----:B------:R-:W-:Y:S01]  /*0c70*/  UMOV UR4, URZ ;  /* 0x000000ff00047c82 */ /* 0x000fe20008000000 */
[----:B------:R-:W-:Y:S02]  /*0c80*/  UMOV UR5, URZ ;  /* 0x000000ff00057c82 */ /* 0x000fe40008000000 */
[----:B------:R-:W-:Y:S02]  /*0c90*/  UIADD3.X UR7, UPT, UPT, URZ, UR7, URZ, UP2, !UPT ;  /* 0x00000007ff077290 */ /* 0x000fe400097fe4ff */
[----:B0-----:R-:W-:Y:S01]  /*0ca0*/  UISETP.GE.U32.AND UP1, UPT, UR16, 0x4, UPT ;  /* 0x000000041000788c */ /* 0x001fe2000bf26070 */
[----:B------:R-:W-:Y:S01]  /*0cb0*/  IMAD R7, R2, UR18, RZ ;  /* 0x0000001202077c24 */ /* 0x000fe2000f8e02ff */
[----:B------:R-:W-:Y:S01]  /*0cc0*/  UISETP.NE.U32.AND UP0, UPT, UR6, UR16, UPT ;  /* 0x000000100600728c */ /* 0x000fe2000bf05070 */
[----:B------:R-:W-:Y:S01]  /*0cd0*/  IMAD.WIDE.U32 R10, R4, UR18, R10 ;  /* 0x00000012040a7c25 */ /* 0x000fe2000f8e000a */
[----:B------:R-:W-:-:S02]  /*0ce0*/  UISETP.GE.U32.AND.EX UP1, UPT, UR17, URZ, UPT, UP1 ;  /* 0x000000ff1100728c */ /* 0x000fc4000bf26110 */
[----:B------:R-:W-:Y:S01]  /*0cf0*/  UISETP.NE.AND.EX UP0, UPT, UR7, UR17, UPT, UP0 ;  /* 0x000000110700728c */ /* 0x000fe2000bf05300 */
[----:B------:R-:W-:Y:S01]  /*0d00*/  IMAD R7, R4, UR19, R7 ;  /* 0x0000001304077c24 */ /* 0x000fe2000f8e0207 */
[----:B-1----:R-:W-:-:S03]  /*0d10*/  IADD3 R29, P0, PT, R10, -UR12, RZ ;  /* 0x8000000c0a1d7c10 */ /* 0x002fc6000ff1e0ff */
[----:B------:R-:W-:-:S05]  /*0d20*/  IMAD.IADD R28, R11, 0x1, R7 ;  /* 0x000000010b1c7824 */ /* 0x000fca00078e0207 */
[----:B------:R-:W-:Y:S01]  /*0d30*/  IADD3.X R7, PT, PT, R28, ~UR13, RZ, P0, !PT ;  /* 0x8000000d1c077c10 */ /* 0x000fe200087fe4ff */
[----:B------:R-:W-:Y:S06]  /*0d40*/  BRA.U !UP1, `(.L_x_60) ;  /* 0x0000000d09547547 */ /* 0x000fec000b800000 */
[----:B------:R-:W0:Y:S01]  /*0d50*/  LDCU.64 UR4, c[0x0][0x3a8] ;  /* 0x00007500ff0477ac */ /* 0x000e220008000a00 */
[----:B------:R-:W-:Y:S01]  /*0d60*/  ISETP.LT.U32.AND P1, PT, R10, UR12, PT ;  /* 0x0000000c0a007c0c */ /* 0x000fe2000bf21070 */
[----:B------:R-:W1:Y:S01]  /*0d70*/  LDCU UR8, c[0x0][0x380] ;  /* 0x00007000ff0877ac */ /* 0x000e620008000800 */
[----:B------:R-:W2:Y:S01]  /*0d80*/  LDCU UR9, c[0x0][0x384] ;  /* 0x00007080ff0977ac */ /* 0x000ea20008000800 */
[----:B------:R-:W3:Y:S01]  /*0d90*/  LDCU.64 UR14, c[0x0][0x3b8] ;  /* 0x00007700ff0e77ac */ /* 0x000ee20008000a00 */
[----:B------:R-:W4:Y:S01]  /*0da0*/  LDCU.64 UR16, c[0x0][0x3d8] ;  /* 0x00007b00ff1077ac */ /* 0x000f220008000a00 */
[----:B0-----:R-:W-:Y:S01]  /*0db0*/  ISETP.GE.U32.AND P0, PT, R29, UR4, PT ;  /* 0x000000041d007c0c */ /* 0x001fe2000bf06070 */
[----:B------:R-:W-:-:S03]  /*0dc0*/  UMOV UR4, URZ ;  /* 0x000000ff00047c82 */ /* 0x000fc60008000000 */
[----:B------:R-:W-:Y:S01]  /*0dd0*/  ISETP.GE.U32.AND.EX P0, PT, R7, UR5, PT, P0 ;  /* 0x0000000507007c0c */ /* 0x000fe2000bf06100 */
[----:B-1----:R-:W-:Y:S01]  /*0de0*/  ULOP3.LUT UR8, UR8, 0xfffffffc, URZ, 0xc0, !UPT ;  /* 0xfffffffc08087892 */ /* 0x002fe2000f8ec0ff */
[----:B------:R-:W-:Y:S02]  /*0df0*/  UMOV UR5, URZ ;  /* 0x000000ff00057c82 */ /* 0x000fe40008000000 */
[----:B--234-:R-:W-:-:S13]  /*0e00*/  ISETP.LT.U32.OR.EX P0, PT, R28, UR13, P0, P1 ;  /* 0x0000000d1c007c0c */ /* 0x01cfda0008701510 */
.L_x_69:
[----:B------:R-:W-:Y:S01]  /*0e10*/  UIADD3 UR8, UP1, UPT, UR8, -0x4, URZ ;  /* 0xfffffffc08087890 */ /* 0x000fe2000ff3e0ff */
[----:B------:R-:W-:Y:S03]  /*0e20*/  BSSY.RECONVERGENT B0, `(.L_x_61) ;  /* 0x0000033000007945 */ /* 0x000fe60003800200 */
[----:B------:R-:W-:Y:S02]  /*0e30*/  UIADD3.X UR9, UPT, UPT, UR9, -0x1, URZ, UP1, !UPT ;  /* 0xffffffff09097890 */ /* 0x000fe40008ffe4ff */
[----:B------:R-:W-:-:S04]  /*0e40*/  UISETP.NE.U32.AND UP1, UPT, UR8, URZ, UPT ;  /* 0x000000ff0800728c */ /* 0x000fc8000bf25070 */
[----:B------:R-:W-:Y:S01]  /*0e50*/  UISETP.NE.AND.EX UP1, UPT, UR9, URZ, UPT, UP1 ;  /* 0x000000ff0900728c */ /* 0x000fe2000bf25310 */
[----:B------:R-:W-:Y:S10]  /*0e60*/  @P0 BRA `(.L_x_62) ;  /* 0x0000000000b80947 */ /* 0x000ff40003800000 */
[----:B------:R-:W0:Y:S08]  /*0e70*/  LDC.64 R24, c[0x0][0x388] ;  /* 0x0000e200ff187b82 */ /* 0x000e300000000a00 */
[----:B------:R-:W1:Y:S01]  /*0e80*/  LDC.64 R22, c[0x0][0x390] ;  /* 0x0000e400ff167b82 */ /* 0x000e620000000a00 */
[-C--:B0-----:R-:W-:Y:S02]  /*0e90*/  IMAD R30, R3, R24.reuse, RZ ;  /* 0x00000018031e7224 */ /* 0x081fe400078e02ff */
[----:B------:R-:W-:-:S04]  /*0ea0*/  IMAD.WIDE.U32 R26, R0, R24, UR4 ;  /* 0x00000004001a7e25 */ /* 0x000fc8000f8e0018 */
[----:B------:R-:W-:Y:S01]  /*0eb0*/  IMAD R25, R0, R25, R30 ;  /* 0x0000001900197224 */ /* 0x000fe200078e021e */
[----:B-1----:R-:W-:-:S04]  /*0ec0*/  ISETP.GE.U32.AND P1, PT, R26, R22, PT ;  /* 0x000000161a00720c */ /* 0x002fc80003f26070 */
[----:B------:R-:W-:-:S04]  /*0ed0*/  IADD3 R24, PT, PT, R25, R27, RZ ;  /* 0x0000001b19187210 */ /* 0x000fc80007ffe0ff */
[----:B------:R-:W-:-:S13]  /*0ee0*/  ISETP.GE.U32.AND.EX P1, PT, R24, R23, PT, P1 ;  /* 0x000000171800720c */ /* 0x000fda0003f26110 */
[----:B------:R-:W-:Y:S05]  /*0ef0*/  @!P1 BRA `(.L_x_62) ;  /* 0x0000000000949947 */ /* 0x000fea0003800000 */
[----:B------:R-:W-:-:S05]  /*0f00*/  IADD3 R33, P1, PT, R26, -R22, RZ ;  /* 0x800000161a217210 */ /* 0x000fca0007f3e0ff */
[----:B------:R-:W-:Y:S01]  /*0f10*/  IMAD.X R35, R24, 0x1, ~R23, P1 ;  /* 0x0000000118237824 */ /* 0x000fe200008e0e17 */
[----:B------:R-:W-:-:S04]  /*0f20*/  ISETP.GE.U32.AND P1, PT, R33, UR14, PT ;  /* 0x0000000e21007c0c */ /* 0x000fc8000bf26070 */
[----:B------:R-:W-:-:S13]  /*0f30*/  ISETP.GE.U32.AND.EX P1, PT, R35, UR15, PT, P1 ;  /* 0x0000000f23007c0c */ /* 0x000fda000bf26110 */
[----:B------:R-:W-:Y:S05]  /*0f40*/  @P1 BRA `(.L_x_62) ;  /* 0x0000000000801947 */ /* 0x000fea0003800000 */
[----:B------:R-:W0:Y:S02]  /*0f50*/  LDC.64 R36, c[0x0][0x3c8] ;  /* 0x0000f200ff247b82 */ /* 0x000e240000000a00 */
[----:B0-----:R-:W2:Y:S04]  /*0f60*/  LDG.E.64 R22, desc[UR10][R36.64] ;  /* 0x0000000a24167981 */ /* 0x001ea8000c1e1b00 */
[----:B------:R-:W3:Y:S04]  /*0f70*/  LDG.E.64 R30, desc[UR10][R36.64+0x8] ;  /* 0x0000080a241e7981 */ /* 0x000ee8000c1e1b00 */
[----:B------:R-:W4:Y:S04]  /*0f80*/  LDG.E.64 R26, desc[UR10][R36.64+0x10] ;  /* 0x0000100a241a7981 */ /* 0x000f28000c1e1b00 */
[----:B------:R-:W5:Y:S01]  /*0f90*/  LDG.E.64 R24, desc[UR10][R36.64+0x18] ;  /* 0x0000180a24187981 */ /* 0x000f62000c1e1b00 */
[----:B--2---:R-:W-:-:S04]  /*0fa0*/  IMAD R23, R23, R18, RZ ;  /* 0x0000001217177224 */ /* 0x004fc800078e02ff */
[C---:B------:R-:W-:Y:S02]  /*0fb0*/  IMAD R32, R22.reuse, R19, R23 ;  /* 0x0000001316207224 */ /* 0x040fe400078e0217 */
[----:B------:R-:W-:-:S04]  /*0fc0*/  IMAD.WIDE.U32 R22, R22, R18, RZ ;  /* 0x0000001216167225 */ /* 0x000fc800078e00ff */
[----:B---3--:R-:W-:Y:S01]  /*0fd0*/  IMAD R31, R31, R6, RZ ;  /* 0x000000061f1f7224 */ /* 0x008fe200078e02ff */
[----:B------:R-:W-:Y:S01]  /*0fe0*/  IADD3 R23, PT, PT, R23, R32, RZ ;  /* 0x0000002017177210 */ /* 0x000fe20007ffe0ff */
[----:B----4-:R-:W-:Y:S02]  /*0ff0*/  IMAD R27, R27, R29, RZ ;  /* 0x0000001d1b1b7224 */ /* 0x010fe400078e02ff */
[C---:B------:R-:W-:Y:S02]  /*1000*/  IMAD R31, R30.reuse, R5, R31 ;  /* 0x000000051e1f7224 */ /* 0x040fe400078e021f */
[----:B------:R-:W-:-:S04]  /*1010*/  IMAD.WIDE.U32 R22, R30, R6, R22 ;  /* 0x000000061e167225 */ /* 0x000fc800078e0016 */
[----:B------:R-:W-:Y:S02]  /*1020*/  IMAD.IADD R23, R23, 0x1, R31 ;  /* 0x0000000117177824 */ /* 0x000fe400078e021f */
[C---:B------:R-:W-:Y:S02]  /*1030*/  IMAD R27, R26.reuse, R7, R27 ;  /* 0x000000071a1b7224 */ /* 0x040fe400078e021b */
[----:B------:R-:W-:-:S04]  /*1040*/  IMAD.WIDE.U32 R22, R26, R29, R22 ;  /* 0x0000001d1a167225 */ /* 0x000fc800078e0016 */
[----:B-----5:R-:W-:Y:S01]  /*1050*/  IMAD R25, R25, R33, RZ ;  /* 0x0000002119197224 */ /* 0x020fe200078e02ff */
[----:B------:R-:W-:-:S03]  /*1060*/  IADD3 R23, PT, PT, R23, R27, RZ ;  /* 0x0000001b17177210 */ /* 0x000fc60007ffe0ff */
[C---:B------:R-:W-:Y:S02]  /*1070*/  IMAD R35, R24.reuse, R35, R25 ;  /* 0x0000002318237224 */ /* 0x040fe400078e0219 */
[----:B------:R-:W-:-:S04]  /*1080*/  IMAD.WIDE.U32 R24, R24, R33, R22 ;  /* 0x0000002118187225 */ /* 0x000fc800078e0016 */
[----:B------:R-:W-:Y:S01]  /*1090*/  IMAD.IADD R23, R25, 0x1, R35 ;  /* 0x0000000119177824 */ /* 0x000fe200078e0223 */
[----:B------:R-:W-:-:S04]  /*10a0*/  LEA R22, P1, R24, UR16, 0x3 ;  /* 0x0000001018167c11 */ /* 0x000fc8000f8218ff */
[----:B------:R-:W-:-:S06]  /*10b0*/  LEA.HI.X R23, R24, UR17, R23, 0x3, P1 ;  /* 0x0000001118177c11 */ /* 0x000fcc00088f1c17 */
[----:B------:R-:W2:Y:S01]  /*10c0*/  LDG.E.64 R22, desc[UR10][R22.64] ;  /* 0x0000000a16167981 */ /* 0x000ea2000c1e1b00 */
[----:B------:R-:W-:Y:S01]  /*10d0*/  MOV R24, R17 ;  /* 0x0000001100187202 */ /* 0x000fe20000000f00 */
[----:B--2---:R-:W-:Y:S01]  /*10e0*/  DSETP.MAX.AND P1, P2, R16, R22, PT ;  /* 0x000000161000722a */ /* 0x004fe20003a2f000 */
[----:B------:R-:W-:Y:S01]  /*10f0*/  IMAD.MOV.U32 R25, RZ, RZ, R23 ;  /* 0x000000ffff197224 */ /* 0x000fe200078e0017 */
[----:B------:R-:W-:-:S04]  /*1100*/  MOV R17, R22 ;  /* 0x0000001600117202 */ /* 0x000fc80000000f00 */
[----:B------:R-:W-:Y:S02]  /*1110*/  FSEL R27, R24, R25, P1 ;  /* 0x00000019181b7208 */ /* 0x000fe40000800000 */
[----:B------:R-:W-:-:S06]  /*1120*/  SEL R16, R16, R17, P1 ;  /* 0x0000001110107207 */ /* 0x000fcc0000800000 */
[----:B------:R-:W-:-:S05]  /*1130*/  @P2 LOP3.LUT R27, R25, 0x80000, RZ, 0xfc, !PT ;  /* 0x00080000191b2812 */ /* 0x000fca00078efcff */
[----:B------:R-:W-:-:S07]  /*1140*/  IMAD.MOV.U32 R17, RZ, RZ, R27 ;  /* 0x000000ffff117224 */ /* 0x000fce00078e001b */
.L_x_62:
[----:B------:R-:W-:Y:S05]  /*1150*/  BSYNC.RECONVERGENT B0 ;  /* 0x0000000000007941 */ /* 0x000fea0003800200 */
.L_x_61:
[----:B------:R-:W-:Y:S04]  /*1160*/  BSSY.RECONVERGENT B0, `(.L_x_63) ;  /* 0x000002d000007945 */ /* 0x000fe80003800200 */
[----:B------:R-:W-:Y:S05]  /*1170*/  @P0 BRA `(.L_x_64) ;  /* 0x0000000000ac0947 */ /* 0x000fea0003800000 */
[----:B------:R-:W0:Y:S01]  /*1180*/  LDC.64 R22, c[0x0][0x390] ;  /* 0x0000e400ff167b82 */ /* 0x000e220000000a00 */
[----:B------:R-:W-:-:S04]  /*1190*/  IADD3 R33, P1, PT, R14, UR4, RZ ;  /* 0x000000040e217c10 */ /* 0x000fc8000ff3e0ff */
[----:B------:R-:W-:Y:S02]  /*11a0*/  IADD3.X R24, PT, PT, R8, UR5, RZ, P1, !PT ;  /* 0x0000000508187c10 */ /* 0x000fe40008ffe4ff */
[----:B0-----:R-:W-:-:S04]  /*11b0*/  ISETP.GE.U32.AND P1, PT, R33, R22, PT ;  /* 0x000000162100720c */ /* 0x001fc80003f26070 */
[----:B------:R-:W-:-:S13]  /*11c0*/  ISETP.GE.U32.AND.EX P1, PT, R24, R23, PT, P1 ;  /* 0x000000171800720c */ /* 0x000fda0003f26110 */
[----:B------:R-:W-:Y:S05]  /*11d0*/  @!P1 BRA `(.L_x_64) ;  /* 0x0000000000949947 */ /* 0x000fea0003800000 */
[----:B------:R-:W-:-:S04]  /*11e0*/  IADD3 R33, P1, PT, R33, -R22, RZ ;  /* 0x8000001621217210 */ /* 0x000fc80007f3e0ff */
[----:B------:R-:W-:Y:S02]  /*11f0*/  IADD3.X R35, PT, PT, R24, ~R23, RZ, P1, !PT ;  /* 0x8000001718237210 */ /* 0x000fe40000ffe4ff */
        /* <DEDUP_REMOVED lines=11> */
[----:B------:R-:W-:Y:S02]  /*12b0*/  IMAD.IADD R27, R27, 0x1, R32 ;  /* 0x000000011b1b7824 */ /* 0x000fe400078e0220 */
[-C--:B---3--:R-:W-:Y:S02]  /*12c0*/  IMAD R31, R31, R6.reuse, RZ ;  /* 0x000000061f1f7224 */ /* 0x088fe400078e02ff */
[----:B------:R-:W-:-:S04]  /*12d0*/  IMAD.WIDE.U32 R26, R30, R6, R26 ;  /* 0x000000061e1a7225 */ /* 0x000fc800078e001a */
[----:B------:R-:W-:Y:S02]  /*12e0*/  IMAD R31, R30, R5, R31 ;  /* 0x000000051e1f7224 */ /* 0x000fe400078e021f */
[----:B----4-:R-:W-:Y:S02]  /*12f0*/  IMAD R25, R25, R29, RZ ;  /* 0x0000001d19197224 */ /* 0x010fe400078e02ff */
[----:B-----5:R-:W-:Y:S01]  /*1300*/  IMAD R23, R23, R33, RZ ;  /* 0x0000002117177224 */ /* 0x020fe200078e02ff */
[----:B------:R-:W-:Y:S01]  /*1310*/  IADD3 R27, PT, PT, R27, R31, RZ ;  /* 0x0000001f1b1b7210 */ /* 0x000fe20007ffe0ff */
[----:B------:R-:W-:Y:S02]  /*1320*/  IMAD R31, R24, R7, R25 ;  /* 0x00000007181f7224 */ /* 0x000fe400078e0219 */
[----:B------:R-:W-:Y:S02]  /*1330*/  IMAD R23, R22, R35, R23 ;  /* 0x0000002316177224 */ /* 0x000fe400078e0217 */
[----:B------:R-:W-:-:S04]  /*1340*/  IMAD.WIDE.U32 R24, R24, R29, R26 ;  /* 0x0000001d18187225 */ /* 0x000fc800078e001a */
[----:B------:R-:W-:Y:S02]  /*1350*/  IMAD.IADD R25, R25, 0x1, R31 ;  /* 0x0000000119197824 */ /* 0x000fe400078e021f */
[----:B------:R-:W-:-:S05]  /*1360*/  IMAD.WIDE.U32 R24, R22, R33, R24 ;  /* 0x0000002116187225 */ /* 0x000fca00078e0018 */
[----:B------:R-:W-:Y:S02]  /*1370*/  IADD3 R23, PT, PT, R25, R23, RZ ;  /* 0x0000001719177210 */ /* 0x000fe40007ffe0ff */
[----:B------:R-:W-:-:S04]  /*1380*/  LEA R22, P1, R24, UR16, 0x3 ;  /* 0x0000001018167c11 */ /* 0x000fc8000f8218ff */
[----:B------:R-:W-:-:S06]  /*1390*/  LEA.HI.X R23, R24, UR17, R23, 0x3, P1 ;  /* 0x0000001118177c11 */ /* 0x000fcc00088f1c17 */
[----:B------:R-:W2:Y:S01]  /*13a0*/  LDG.E.64 R22, desc[UR10][R22.64] ;  /* 0x0000000a16167981 */ /* 0x000ea2000c1e1b00 */
[----:B------:R-:W-:Y:S01]  /*13b0*/  IMAD.MOV.U32 R24, RZ, RZ, R17 ;  /* 0x000000ffff187224 */ /* 0x000fe200078e0011 */
[----:B--2---:R-:W-:Y:S01]  /*13c0*/  DSETP.MAX.AND P1, P2, R16, R22, PT ;  /* 0x000000161000722a */ /* 0x004fe20003a2f000 */
[----:B------:R-:W-:Y:S01]  /*13d0*/  MOV R25, R23 ;  /* 0x0000001700197202 */ /* 0x000fe20000000f00 */
[----:B------:R-:W-:-:S04]  /*13e0*/  IMAD.MOV.U32 R17, RZ, RZ, R22 ;  /* 0x000000ffff117224 */ /* 0x000fc800078e0016 */
[----:B------:R-:W-:Y:S02]  /*13f0*/  FSEL R27, R24, R25, P1 ;  /* 0x00000019181b7208 */ /* 0x000fe40000800000 */
[----:B------:R-:W-:-:S06]  /*1400*/  SEL R16, R16, R17, P1 ;  /* 0x0000001110107207 */ /* 0x000fcc0000800000 */
[----:B------:R-:W-:-:S04]  /*1410*/  @P2 LOP3.LUT R27, R25, 0x80000, RZ, 0xfc, !PT ;  /* 0x00080000191b2812 */ /* 0x000fc800078efcff */
[----:B------:R-:W-:-:S07]  /*1420*/  MOV R17, R27 ;  /* 0x0000001b00117202 */ /* 0x000fce0000000f00 */
.L_x_64:
[----:B------:R-:W-:Y:S05]  /*1430*/  BSYNC.RECONVERGENT B0 ;  /* 0x0000000000007941 */ /* 0x000fea0003800200 */
.L_x_63:
        /* <DEDUP_REMOVED lines=45> */
.L_x_66:
[----:B------:R-:W-:Y:S05]  /*1710*/  BSYNC.RECONVERGENT B0 ;  /* 0x0000000000007941 */ /* 0x000fea0003800200 */
.L_x_65:
[----:B------:R-:W-:Y:S04]  /*1720*/  BSSY.RECONVERGENT B0, `(.L_x_67) ;  /* 0x0000031000007945 */ /* 0x000fe80003800200 */
[----:B------:R-:W-:Y:S05]  /*1730*/  @P0 BRA `(.L_x_68) ;  /* 0x0000000000bc0947 */ /* 0x000fea0003800000 */
[----:B------:R-:W0:Y:S08]  /*1740*/  LDC.64 R24, c[0x0][0x388] ;  /* 0x0000e200ff187b82 */ /* 0x000e300000000a00 */
[----:B------:R-:W1:Y:S01]  /*1750*/  LDC.64 R22, c[0x0][0x390] ;  /* 0x0000e400ff167b82 */ /* 0x000e620000000a00 */
[-C--:B0-----:R-:W-:Y:S02]  /*1760*/  IMAD R30, R3, R24.reuse, RZ ;  /* 0x00000018031e7224 */ /* 0x081fe400078e02ff */
[----:B------:R-:W-:-:S04]  /*1770*/  IMAD.WIDE.U32 R26, R0, R24, UR4 ;  /* 0x00000004001a7e25 */ /* 0x000fc8000f8e0018 */
[----:B------:R-:W-:Y:S01]  /*1780*/  IMAD R25, R0, R25, R30 ;  /* 0x0000001900197224 */ /* 0x000fe200078e021e */
[----:B------:R-:W-:-:S04]  /*1790*/  IADD3 R33, P1, PT, R26, 0x3, RZ ;  /* 0x000000031a217810 */ /* 0x000fc80007f3e0ff */
[----:B------:R-:W-:Y:S02]  /*17a0*/  IADD3.X R26, PT, PT, R25, R27, RZ, P1, !PT ;  /* 0x0000001b191a7210 */ /* 0x000fe40000ffe4ff */
[----:B-1----:R-:W-:-:S04]  /*17b0*/  ISETP.GE.U32.AND P1, PT, R33, R22, PT ;  /* 0x000000162100720c */ /* 0x002fc80003f26070 */
        /* <DEDUP_REMOVED lines=39> */
.L_x_68:
[----:B------:R-:W-:Y:S05]  /*1a30*/  BSYNC.RECONVERGENT B0 ;  /* 0x0000000000007941 */ /* 0x000fea0003800200 */
.L_x_67:
[----:B------:R-:W-:-:S04]  /*1a40*/  UIADD3 UR4, UP2, UPT, UR4, 0x4, URZ ;  /* 0x0000000404047890 */ /* 0x000fc8000ff5e0ff */
[----:B------:R-:W-:Y:S01]  /*1a50*/  UIADD3.X UR5, UPT, UPT, URZ, UR5, URZ, UP2, !UPT ;  /* 0x00000005ff057290 */ /* 0x000fe200097fe4ff */
[----:B------:R-:W-:Y:S11]  /*1a60*/  BRA.U UP1, `(.L_x_69) ;  /* 0xfffffff101e87547 */ /* 0x000ff6000b83ffff */
[----:B------:R-:W0:Y:S01]  /*1a70*/  LDCU UR4, c[0x0][0x380] ;  /* 0x00007000ff0477ac */ /* 0x000e220008000800 */
[----:B------:R-:W1:Y:S01]  /*1a80*/  LDCU UR5, c[0x0][0x384] ;  /* 0x00007080ff0577ac */ /* 0x000e620008000800 */
[----:B0-----:R-:W-:-:S12]  /*1a90*/  ULOP3.LUT UR4, UR4, 0xfffffffc, URZ, 0xc0, !UPT ;  /* 0xfffffffc04047892 */ /* 0x001fd8000f8ec0ff */
.L_x_60:
[----:B------:R-:W0:Y:S02]  /*1aa0*/  LDC R30, c[0x0][0x380] ;  /* 0x0000e000ff1e7b82 */ /* 0x000e240000000800 */
[----:B0-----:R-:W-:-:S04]  /*1ab0*/  LOP3.LUT R30, R30, 0x3, RZ, 0xc0, !PT ;  /* 0x000000031e1e7812 */ /* 0x001fc800078ec0ff */
[----:B------:R-:W-:-:S04]  /*1ac0*/  ISETP.NE.U32.AND P0, PT, R30, RZ, PT ;  /* 0x000000ff1e00720c */ /* 0x000fc80003f05070 */
[----:B------:R-:W-:-:S13]  /*1ad0*/  ISETP.NE.AND.EX P0, PT, RZ, RZ, PT, P0 ;  /* 0x000000ffff00720c */ /* 0x000fda0003f05300 */
[----:B------:R-:W-:Y:S05]  /*1ae0*/  @!P0 BRA `(.L_x_70) ;  /* 0x0000000800808947 */ /* 0x000fea0003800000 */
[----:B------:R-:W0:Y:S01]  /*1af0*/  LDCU.64 UR8, c[0x0][0x3a8] ;  /* 0x00007500ff0877ac */ /* 0x000e220008000a00 */
[----:B------:R-:W-:Y:S01]  /*1b00*/  BSSY.RECONVERGENT B0, `(.L_x_71) ;  /* 0x0000038000007945 */ /* 0x000fe20003800200 */
[----:B------:R-:W2:Y:S01]  /*1b10*/  LDCU.64 UR12, c[0x0][0x390] ;  /* 0x00007200ff0c77ac */ /* 0x000ea20008000a00 */
[----:B0-----:R-:W-:Y:S02]  /*1b20*/  ISETP.GE.U32.AND P0, PT, R29, UR8, PT ;  /* 0x000000081d007c0c */ /* 0x001fe4000bf06070 */
[C---:B--2---:R-:W-:Y:S02]  /*1b30*/  ISETP.LT.U32.AND P3, PT, R10.reuse, UR12, PT ;  /* 0x0000000c0a007c0c */ /* 0x044fe4000bf61070 */
[----:B------:R-:W-:Y:S02]  /*1b40*/  ISETP.GE.U32.AND.EX P2, PT, R7, UR9, PT, P0 ;  /* 0x0000000907007c0c */ /* 0x000fe4000bf46100 */
[----:B------:R-:W-:Y:S02]  /*1b50*/  ISETP.GE.U32.AND P1, PT, R10, UR12, PT ;  /* 0x0000000c0a007c0c */ /* 0x000fe4000bf26070 */
[----:B------:R-:W-:-:S02]  /*1b60*/  ISETP.LT.U32.OR.EX P2, PT, R28, UR13, P2, P3 ;  /* 0x0000000d1c007c0c */ /* 0x000fc40009741530 */
[----:B------:R-:W-:-:S11]  /*1b70*/  ISETP.GE.U32.AND.EX P1, PT, R28, UR13, PT, P1 ;  /* 0x0000000d1c007c0c */ /* 0x000fd6000bf26110 */
[----:B------:R-:W-:Y:S05]  /*1b80*/  @P2 BRA `(.L_x_72) ;  /* 0x0000000000bc2947 */ /* 0x000fea0003800000 */
[----:B------:R-:W0:Y:S02]  /*1b90*/  LDC.64 R22, c[0x0][0x388] ;  /* 0x0000e200ff167b82 */ /* 0x000e240000000a00 */
[-C--:B0-----:R-:W-:Y:S02]  /*1ba0*/  IMAD R24, R3, R22.reuse, RZ ;  /* 0x0000001603187224 */ /* 0x081fe400078e02ff */
[----:B-1----:R-:W-:-:S04]  /*1bb0*/  IMAD.WIDE.U32 R10, R0, R22, UR4 ;  /* 0x00000004000a7e25 */ /* 0x002fc8000f8e0016 */
[----:B------:R-:W-:Y:S01]  /*1bc0*/  IMAD R23, R0, R23, R24 ;  /* 0x0000001700177224 */ /* 0x000fe200078e0218 */
[----:B------:R-:W-:-:S04]  /*1bd0*/  ISETP.GE.U32.AND P3, PT, R10, UR12, PT ;  /* 0x0000000c0a007c0c */ /* 0x000fc8000bf66070 */
[----:B------:R-:W-:-:S04]  /*1be0*/  IADD3 R35, PT, PT, R23, R11, RZ ;  /* 0x0000000b17237210 */ /* 0x000fc80007ffe0ff */
[----:B------:R-:W-:-:S13]  /*1bf0*/  ISETP.GE.U32.AND.EX P3, PT, R35, UR13, PT, P3 ;  /* 0x0000000d23007c0c */ /* 0x000fda000bf66130 */
[----:B------:R-:W-:Y:S05]  /*1c00*/  @!P3 BRA `(.L_x_72) ;  /* 0x00000000009cb947 */ /* 0x000fea0003800000 */
[----:B------:R-:W0:Y:S01]  /*1c10*/  LDCU.64 UR8, c[0x0][0x3b8] ;  /* 0x00007700ff0877ac */ /* 0x000e220008000a00 */
[----:B------:R-:W-:-:S04]  /*1c20*/  IADD3 R31, P3, PT, R10, -UR12, RZ ;  /* 0x8000000c0a1f7c10 */ /* 0x000fc8000ff7e0ff */
[----:B------:R-:W-:Y:S02]  /*1c30*/  IADD3.X R35, PT, PT, R35, ~UR13, RZ, P3, !PT ;  /* 0x8000000d23237c10 */ /* 0x000fe40009ffe4ff */
        /* <DEDUP_REMOVED lines=25> */
[----:B-1----:R-:W-:-:S04]  /*1dd0*/  LEA R22, P3, R10, UR8, 0x3 ;  /* 0x000000080a167c11 */ /* 0x002fc8000f8618ff */
        /* <DEDUP_REMOVED lines=10> */
.L_x_72:
[----:B-1----:R-:W-:Y:S05]  /*1e80*/  BSYNC.RECONVERGENT B0 ;  /* 0x0000000000007941 */ /* 0x002fea0003800200 */
.L_x_71:
[----:B------:R-:W-:-:S04]  /*1e90*/  ISETP.NE.U32.AND P3, PT, R30, 0x1, PT ;  /* 0x000000011e00780c */ /* 0x000fc80003f65070 */
[----:B------:R-:W-:-:S13]  /*1ea0*/  ISETP.NE.AND.EX P3, PT, RZ, RZ, PT, P3 ;  /* 0x000000ffff00720c */ /* 0x000fda0003f65330 */
[----:B------:R-:W-:Y:S05]  /*1eb0*/  @!P3 BRA `(.L_x_70) ;  /* 0x00000004008cb947 */ /* 0x000fea0003800000 */
[----:B------:R-:W-:Y:S04]  /*1ec0*/  BSSY.RECONVERGENT B0, `(.L_x_73) ;  /* 0x000002f000007945 */ /* 0x000fe80003800200 */
[----:B------:R-:W-:Y:S05]  /*1ed0*/  @P2 BRA `(.L_x_74) ;  /* 0x0000000000b42947 */ /* 0x000fea0003800000 */
[----:B------:R-:W0:Y:S01]  /*1ee0*/  LDC R10, c[0x0][0x390] ;  /* 0x0000e400ff0a7b82 */ /* 0x000e220000000800 */
[----:B------:R-:W-:-:S04]  /*1ef0*/  IADD3 R31, P2, PT, R14, UR4, RZ ;  /* 0x000000040e1f7c10 */ /* 0x000fc8000ff5e0ff */
[----:B------:R-:W-:Y:S02]  /*1f00*/  IADD3.X R35, PT, PT, R8, UR5, RZ, P2, !PT ;  /* 0x0000000508237c10 */ /* 0x000fe400097fe4ff */
[----:B0-----:R-:W-:-:S04]  /*1f10*/  ISETP.GE.U32.AND P2, PT, R31, R10, PT ;  /* 0x0000000a1f00720c */ /* 0x001fc80003f46070 */
[----:B------:R-:W-:-:S13]  /*1f20*/  ISETP.GE.U32.AND.EX P2, PT, R35, UR13, PT, P2 ;  /* 0x0000000d23007c0c */ /* 0x000fda000bf46120 */
[----:B------:R-:W-:Y:S05]  /*1f30*/  @!P2 BRA `(.L_x_74) ;  /* 0x00000000009ca947 */ /* 0x000fea0003800000 */
[----:B------:R-:W0:Y:S01]  /*1f40*/  LDCU.64 UR8, c[0x0][0x3b8] ;  /* 0x00007700ff0877ac */ /* 0x000e220008000a00 */
[----:B------:R-:W-:-:S04]  /*1f50*/  IADD3 R31, P2, PT, R31, -R10, RZ ;  /* 0x8000000a1f1f7210 */ /* 0x000fc80007f5e0ff */
        /* <DEDUP_REMOVED lines=37> */
.L_x_74:
[----:B------:R-:W-:Y:S05]  /*21b0*/  BSYNC.RECONVERGENT B0 ;  /* 0x0000000000007941 */ /* 0x000fea0003800200 */
.L_x_73:
[----:B------:R-:W0:Y:S01]  /*21c0*/  LDCU UR8, c[0x0][0x3ac] ;  /* 0x00007580ff0877ac */ /* 0x000e220008000800 */
[----:B------:R-:W-:Y:S01]  /*21d0*/  ISETP.EQ.U32.AND P2, PT, R30, 0x2, PT ;  /* 0x000000021e00780c */ /* 0x000fe20003f42070 */
[----:B------:R-:W-:Y:S03]  /*21e0*/  BSSY.RECONVERGENT B0, `(.L_x_70) ;  /* 0x0000030000007945 */ /* 0x000fe60003800200 */
[----:B------:R-:W-:-:S04]  /*21f0*/  ISETP.EQ.OR.EX P1, PT, RZ, RZ, !P1, P2 ;  /* 0x000000ffff00720c */ /* 0x000fc80004f22720 */
[----:B0-----:R-:W-:-:S13]  /*2200*/  ISETP.GE.U32.OR.EX P1, PT, R7, UR8, P1, P0 ;  /* 0x0000000807007c0c */ /* 0x001fda0008f26500 */
        /* <DEDUP_REMOVED lines=26> */
[----:B----4-:R-:W-:-:S03]  /*23b0*/  IMAD R11, R11, R29, RZ ;  /* 0x0000001d0b0b7224 */ /* 0x010fc600078e02ff */
[----:B------:R-:W-:Y:S01]  /*23c0*/  IADD3 R25, PT, PT, R25, R27, RZ ;  /* 0x0000001b19197210 */ /* 0x000fe20007ffe0ff */
[C---:B------:R-:W-:Y:S02]  /*23d0*/  IMAD R27, R10.reuse, R7, R11 ;  /* 0x000000070a1b7224 */ /* 0x040fe400078e020b */
[----:B-----5:R-:W-:Y:S02]  /*23e0*/  IMAD R7, R23, R33, RZ ;  /* 0x0000002117077224 */ /* 0x020fe400078e02ff */
[----:B------:R-:W-:-:S04]  /*23f0*/  IMAD.WIDE.U32 R10, R10, R29, R24 ;  /* 0x0000001d0a0a7225 */ /* 0x000fc800078e0018 */
[----:B------:R-:W-:Y:S02]  /*2400*/  IMAD.IADD R11, R11, 0x1, R27 ;  /* 0x000000010b0b7824 */ /* 0x000fe400078e021b */
[C---:B------:R-:W-:Y:S02]  /*2410*/  IMAD R7, R22.reuse, R35, R7 ;  /* 0x0000002316077224 */ /* 0x040fe400078e0207 */
[----:B------:R-:W-:-:S05]  /*2420*/  IMAD.WIDE.U32 R10, R22, R33, R10 ;  /* 0x00000021160a7225 */ /* 0x000fca00078e000a */
[----:B------:R-:W-:Y:S02]  /*2430*/  IADD3 R7, PT, PT, R11, R7, RZ ;  /* 0x000000070b077210 */ /* 0x000fe40007ffe0ff */
[----:B-1----:R-:W-:-:S04]  /*2440*/  LEA R22, P0, R10, UR8, 0x3 ;  /* 0x000000080a167c11 */ /* 0x002fc8000f8018ff */
[----:B------:R-:W-:-:S05]  /*2450*/  LEA.HI.X R23, R10, UR9, R7, 0x3, P0 ;  /* 0x000000090a177c11 */ /* 0x000fca00080f1c07 */
[----:B------:R-:W2:Y:S01]  /*2460*/  LDG.E.64 R10, desc[UR10][R22.64] ;  /* 0x0000000a160a7981 */ /* 0x000ea2000c1e1b00 */
[----:B------:R-:W-:Y:S01]  /*2470*/  IMAD.MOV.U32 R7, RZ, RZ, R17 ;  /* 0x000000ffff077224 */ /* 0x000fe200078e0011 */
[----:B--2---:R-:W-:Y:S01]  /*2480*/  DSETP.MAX.AND P0, P1, R16, R10, PT ;  /* 0x0000000a1000722a */ /* 0x004fe2000390f000 */
[----:B------:R-:W-:-:S05]  /*2490*/  MOV R24, R11 ;  /* 0x0000000b00187202 */ /* 0x000fca0000000f00 */
[----:B------:R-:W-:Y:S02]  /*24a0*/  FSEL R7, R7, R24, P0 ;  /* 0x0000001807077208 */ /* 0x000fe40000000000 */
[----:B------:R-:W-:-:S06]  /*24b0*/  SEL R16, R16, R10, P0 ;  /* 0x0000000a10107207 */ /* 0x000fcc0000000000 */
[----:B------:R-:W-:-:S05]  /*24c0*/  @P1 LOP3.LUT R7, R24, 0x80000, RZ, 0xfc, !PT ;  /* 0x0008000018071812 */ /* 0x000fca00078efcff */
[----:B------:R-:W-:-:S07]  /*24d0*/  IMAD.MOV.U32 R17, RZ, RZ, R7 ;  /* 0x000000ffff117224 */ /* 0x000fce00078e0007 */
.L_x_75:
[----:B------:R-:W-:Y:S05]  /*24e0*/  BSYNC.RECONVERGENT B0 ;  /* 0x0000000000007941 */ /* 0x000fea0003800200 */
.L_x_70:
[----:B------:R-:W-:Y:S05]  /*24f0*/  BRA.U UP0, `(.L_x_76) ;  /* 0xffffffe500c87547 */ /* 0x000fea000b83ffff */
.L_x_59:
[----:B-1----:R-:W0:Y:S02]  /*2500*/  LDCU.64 UR4, c[0x0][0x3e0] ;  /* 0x00007c00ff0477ac */ /* 0x002e240008000a00 */
[----:B0-----:R-:W-:-:S04]  /*2510*/  LEA R2, P0, R20, UR4, 0x3 ;  /* 0x0000000414027c11 */ /* 0x001fc8000f8018ff */
[----:B------:R-:W-:-:S05]  /*2520*/  LEA.HI.X R3, R20, UR5, RZ, 0x3, P0 ;  /* 0x0000000514037c11 */ /* 0x000fca00080f1cff */
[----:B------:R-:W-:Y:S01]  /*2530*/  STG.E.64 desc[UR10][R2.64], R16 ;  /* 0x0000001002007986 */ /* 0x000fe2000c101b0a */
[----:B------:R-:W-:Y:S05]  /*2540*/  EXIT ;  /* 0x000000000000794d */ /* 0x000fea0003800000 */
        .weak           $__internal_2_$__cuda_sm20_div_u64
        .type           $__internal_2_$__cuda_sm20_div_u64,@function
        .size           $__internal_2_$__cuda_sm20_div_u64,($__internal_3_$__cuda_sm20_rem_u64 - $__internal_2_$__cuda_sm20_div_u64)
$__internal_2_$__cuda_sm20_div_u64:
[----:B------:R-:W0:Y:S08]  /*2550*/  I2F.U64.RP R11, UR4 ;  /* 0x00000004000b7d12 */ /* 0x000e300008309000 */
[----:B0-----:R-:W0:Y:S02]  /*2560*/  MUFU.RCP R11, R11 ;  /* 0x0000000b000b7308 */ /* 0x001e240000001000 */
[----:B0-----:R-:W-:-:S06]  /*2570*/  IADD3 R12, PT, PT, R11, 0x1ffffffe, RZ ;  /* 0x1ffffffe0b0c7810 */ /* 0x001fcc0007ffe0ff */
[----:B------:R-:W0:Y:S02]  /*2580*/  F2I.U64.TRUNC R12, R12 ;  /* 0x0000000c000c7311 */ /* 0x000e24000020d800 */
[----:B0-----:R-:W-:-:S04]  /*2590*/  IMAD.WIDE.U32 R14, R12, UR4, RZ ;  /* 0x000000040c0e7c25 */ /* 0x001fc8000f8e00ff */
[----:B------:R-:W-:Y:S01]  /*25a0*/  IMAD R15, R12, UR5, R15 ;  /* 0x000000050c0f7c24 */ /* 0x000fe2000f8e020f */
[----:B------:R-:W-:-:S03]  /*25b0*/  IADD3 R17, P0, PT, RZ, -R14, RZ ;  /* 0x8000000eff117210 */ /* 0x000fc60007f1e0ff */
[----:B------:R-:W-:Y:S02]  /*25c0*/  IMAD R15, R13, UR4, R15 ;  /* 0x000000040d0f7c24 */ /* 0x000fe4000f8e020f */
[----:B------:R-:W-:-:S04]  /*25d0*/  IMAD.HI.U32 R14, R12, R17, RZ ;  /* 0x000000110c0e7227 */ /* 0x000fc800078e00ff */
[----:B------:R-:W-:Y:S01]  /*25e0*/  IMAD.X R19, RZ, RZ, ~R15, P0 ;  /* 0x000000ffff137224 */ /* 0x000fe200000e0e0f */
[----:B------:R-:W-:-:S03]  /*25f0*/  MOV R15, R12 ;  /* 0x0000000c000f7202 */ /* 0x000fc60000000f00 */
[-C--:B------:R-:W-:Y:S02]  /*2600*/  IMAD R23, R13, R19.reuse, RZ ;  /* 0x000000130d177224 */ /* 0x080fe400078e02ff */
[----:B------:R-:W-:-:S04]  /*2610*/  IMAD.WIDE.U32 R14, P0, R12, R19, R14 ;  /* 0x000000130c0e7225 */ /* 0x000fc8000780000e */
[----:B------:R-:W-:-:S04]  /*2620*/  IMAD.HI.U32 R11, R13, R19, RZ ;  /* 0x000000130d0b7227 */ /* 0x000fc800078e00ff */
[----:B------:R-:W-:-:S04]  /*2630*/  IMAD.HI.U32 R14, P1, R13, R17, R14 ;  /* 0x000000110d0e7227 */ /* 0x000fc8000782000e */
[----:B------:R-:W-:Y:S01]  /*2640*/  IMAD.X R11, R11, 0x1, R13, P0 ;  /* 0x000000010b0b7824 */ /* 0x000fe200000e060d */
[----:B------:R-:W-:-:S04]  /*2650*/  IADD3 R15, P2, PT, R23, R14, RZ ;  /* 0x0000000e170f7210 */ /* 0x000fc80007f5e0ff */
[----:B------:R-:W-:Y:S01]  /*2660*/  IADD3.X R11, PT, PT, RZ, RZ, R11, P2, P1 ;  /* 0x000000ffff0b7210 */ /* 0x000fe200017e240b */
[----:B------:R-:W-:-:S04]  /*2670*/  IMAD.WIDE.U32 R12, R15, UR4, RZ ;  /* 0x000000040f0c7c25 */ /* 0x000fc8000f8e00ff */
[----:B------:R-:W-:Y:S01]  /*2680*/  IMAD R14, R15, UR5, R13 ;  /* 0x000000050f0e7c24 */ /* 0x000fe2000f8e020d */
[----:B------:R-:W-:-:S03]  /*2690*/  IADD3 R13, P0, PT, RZ, -R12, RZ ;  /* 0x8000000cff0d7210 */ /* 0x000fc60007f1e0ff */
[----:B------:R-:W-:Y:S02]  /*26a0*/  IMAD R12, R11, UR4, R14 ;  /* 0x000000040b0c7c24 */ /* 0x000fe4000f8e020e */
[----:B------:R-:W-:-:S03]  /*26b0*/  IMAD.HI.U32 R14, R15, R13, RZ ;  /* 0x0000000d0f0e7227 */ /* 0x000fc600078e00ff */
[----:B------:R-:W-:-:S05]  /*26c0*/  IADD3.X R12, PT, PT, RZ, ~R12, RZ, P0, !PT ;  /* 0x8000000cff0c7210 */ /* 0x000fca00007fe4ff */
[----:B------:R-:W-:-:S04]  /*26d0*/  IMAD.WIDE.U32 R14, P0, R15, R12, R14 ;  /* 0x0000000c0f0e7225 */ /* 0x000fc8000780000e */
[C---:B------:R-:W-:Y:S02]  /*26e0*/  IMAD R16, R11.reuse, R12, RZ ;  /* 0x0000000c0b107224 */ /* 0x040fe400078e02ff */
[----:B------:R-:W-:-:S04]  /*26f0*/  IMAD.HI.U32 R15, P1, R11, R13, R14 ;  /* 0x0000000d0b0f7227 */ /* 0x000fc8000782000e */
[----:B------:R-:W-:Y:S02]  /*2700*/  HFMA2 R13, -RZ, RZ, 0, 0 ;  /* 0x00000000ff0d7431 */ /* 0x000fe400000001ff */
[----:B------:R-:W-:Y:S01]  /*2710*/  IMAD.HI.U32 R12, R11, R12, RZ ;  /* 0x0000000c0b0c7227 */ /* 0x000fe200078e00ff */
[----:B------:R-:W-:-:S03]  /*2720*/  IADD3 R15, P2, PT, R16, R15, RZ ;  /* 0x0000000f100f7210 */ /* 0x000fc60007f5e0ff */
[----:B------:R-:W-:Y:S02]  /*2730*/  IMAD.X R11, R12, 0x1, R11, P0 ;  /* 0x000000010c0b7824 */ /* 0x000fe400000e060b */
[----:B------:R-:W-:-:S03]  /*2740*/  IMAD.HI.U32 R12, R15, R9, RZ ;  /* 0x000000090f0c7227 */ /* 0x000fc600078e00ff */
[----:B------:R-:W-:Y:S01]  /*2750*/  IADD3.X R11, PT, PT, RZ, RZ, R11, P2, P1 ;  /* 0x000000ffff0b7210 */ /* 0x000fe200017e240b */
[----:B------:R-:W-:-:S04]  /*2760*/  IMAD.WIDE.U32 R12, R15, R10, R12 ;  /* 0x0000000a0f0c7225 */ /* 0x000fc800078e000c */
[C---:B------:R-:W-:Y:S02]  /*2770*/  IMAD R15, R11.reuse, R10, RZ ;  /* 0x0000000a0b0f7224 */ /* 0x040fe400078e02ff */
[----:B------:R-:W-:-:S04]  /*2780*/  IMAD.HI.U32 R12, P0, R11, R9, R12 ;  /* 0x000000090b0c7227 */ /* 0x000fc8000780000c */
[----:B------:R-:W-:Y:S01]  /*2790*/  IMAD.HI.U32 R11, R11, R10, RZ ;  /* 0x0000000a0b0b7227 */ /* 0x000fe200078e00ff */
[----:B------:R-:W-:-:S03]  /*27a0*/  IADD3 R15, P1, PT, R15, R12, RZ ;  /* 0x0000000c0f0f7210 */ /* 0x000fc60007f3e0ff */
[----:B------:R-:W-:Y:S02]  /*27b0*/  IMAD.X R11, RZ, RZ, R11, P0 ;  /* 0x000000ffff0b7224 */ /* 0x000fe400000e060b */
[----:B------:R-:W-:-:S03]  /*27c0*/  IMAD.WIDE.U32 R12, R15, UR4, RZ ;  /* 0x000000040f0c7c25 */ /* 0x000fc6000f8e00ff */
[----:B------:R-:W-:Y:S01]  /*27d0*/  IADD3.X R11, PT, PT, RZ, R11, RZ, P1, !PT ;  /* 0x0000000bff0b7210 */ /* 0x000fe20000ffe4ff */
[----:B------:R-:W-:Y:S01]  /*27e0*/  IMAD R14, R15, UR5, R13 ;  /* 0x000000050f0e7c24 */ /* 0x000fe2000f8e020d */
[----:B------:R-:W-:-:S03]  /*27f0*/  IADD3 R16, P1, PT, -R12, R9, RZ ;  /* 0x000000090c107210 */ /* 0x000fc60007f3e1ff */
[----:B------:R-:W-:Y:S01]  /*2800*/  IMAD R9, R11, UR4, R14 ;  /* 0x000000040b097c24 */ /* 0x000fe2000f8e020e */
[----:B------:R-:W-:-:S03]  /*2810*/  ISETP.GE.U32.AND P0, PT, R16, UR4, PT ;  /* 0x0000000410007c0c */ /* 0x000fc6000bf06070 */
[----:B------:R-:W-:Y:S01]  /*2820*/  IMAD.X R14, R10, 0x1, ~R9, P1 ;  /* 0x000000010a0e7824 */ /* 0x000fe200008e0e09 */
[----:B------:R-:W-:Y:S02]  /*2830*/  IADD3 R10, P2, PT, R15, 0x1, RZ ;  /* 0x000000010f0a7810 */ /* 0x000fe40007f5e0ff */
[----:B------:R-:W-:Y:S02]  /*2840*/  IADD3 R9, P1, PT, R16, -UR4, RZ ;  /* 0x8000000410097c10 */ /* 0x000fe4000ff3e0ff */
[----:B------:R-:W-:Y:S02]  /*2850*/  ISETP.GE.U32.AND.EX P0, PT, R14, UR5, PT, P0 ;  /* 0x000000050e007c0c */ /* 0x000fe4000bf06100 */
[----:B------:R-:W-:Y:S02]  /*2860*/  IADD3.X R12, PT, PT, RZ, R11, RZ, P2, !PT ;  /* 0x0000000bff0c7210 */ /* 0x000fe400017fe4ff */
[----:B------:R-:W-:Y:S02]  /*2870*/  SEL R15, R10, R15, P0 ;  /* 0x0000000f0a0f7207 */ /* 0x000fe40000000000 */
[----:B------:R-:W-:-:S02]  /*2880*/  IADD3.X R13, PT, PT, R14, ~UR5, RZ, P1, !PT ;  /* 0x800000050e0d7c10 */ /* 0x000fc40008ffe4ff */
[----:B------:R-:W-:Y:S02]  /*2890*/  SEL R9, R9, R16, P0 ;  /* 0x0000001009097207 */ /* 0x000fe40000000000 */
[----:B------:R-:W-:Y:S02]  /*28a0*/  SEL R12, R12, R11, P0 ;  /* 0x0000000b0c0c7207 */ /* 0x000fe40000000000 */
[----:B------:R-:W-:Y:S02]  /*28b0*/  IADD3 R10, P2, PT, R15, 0x1, RZ ;  /* 0x000000010f0a7810 */ /* 0x000fe40007f5e0ff */
[----:B------:R-:W-:Y:S02]  /*28c0*/  SEL R13, R13, R14, P0 ;  /* 0x0000000e0d0d7207 */ /* 0x000fe40000000000 */
[----:B------:R-:W-:Y:S01]  /*28d0*/  ISETP.GE.U32.AND P0, PT, R9, UR4, PT ;  /* 0x0000000409007c0c */ /* 0x000fe2000bf06070 */
[----:B------:R-:W-:Y:S01]  /*28e0*/  IMAD.X R11, RZ, RZ, R12, P2 ;  /* 0x000000ffff0b7224 */ /* 0x000fe200010e060c */
[----:B------:R-:W-:-:S02]  /*28f0*/  ISETP.NE.U32.AND P1, PT, RZ, UR4, PT ;  /* 0x00000004ff007c0c */ /* 0x000fc4000bf25070 */
[----:B------:R-:W-:Y:S02]  /*2900*/  ISETP.GE.U32.AND.EX P0, PT, R13, UR5, PT, P0 ;  /* 0x000000050d007c0c */ /* 0x000fe4000bf06100 */
[----:B------:R-:W-:Y:S02]  /*2910*/  MOV R9, 0x0 ;  /* 0x0000000000097802 */ /* 0x000fe40000000f00 */
[----:B------:R-:W-:Y:S02]  /*2920*/  ISETP.NE.AND.EX P1, PT, RZ, UR5, PT, P1 ;  /* 0x00000005ff007c0c */ /* 0x000fe4000bf25310 */
[----:B------:R-:W-:Y:S02]  /*2930*/  SEL R10, R10, R15, P0 ;  /* 0x0000000f0a0a7207 */ /* 0x000fe40000000000 */
[----:B------:R-:W-:Y:S02]  /*2940*/  SEL R11, R11, R12, P0 ;  /* 0x0000000c0b0b7207 */ /* 0x000fe40000000000 */
[----:B------:R-:W-:-:S02]  /*2950*/  SEL R10, R10, 0xffffffff, P1 ;  /* 0xffffffff0a0a7807 */ /* 0x000fc40000800000 */
[----:B------:R-:W-:Y:S01]  /*2960*/  SEL R11, R11, 0xffffffff, P1 ;  /* 0xffffffff0b0b7807 */ /* 0x000fe20000800000 */
[----:B------:R-:W-:Y:S06]  /*2970*/  RET.REL.NODEC R8 `(max_pool2d_forward_f64) ;  /* 0xffffffd408a07950 */ /* 0x000fec0003c3ffff */
        .weak           $__internal_3_$__cuda_sm20_rem_u64
        .type           $__internal_3_$__cuda_sm20_rem_u64,@function
        .size           $__internal_3_$__cuda_sm20_rem_u64,(.L_x_511 - $__internal_3_$__cuda_sm20_rem_u64)
$__internal_3_$__cuda_sm20_rem_u64:
[----:B------:R-:W0:Y:S01]  /*2980*/  LDCU.64 UR4, c[0x0][0x398] ;  /* 0x00007300ff0477ac */ /* 0x000e220008000a00 */
[----:B------:R-:W1:Y:S01]  /*2990*/  LDC.64 R8, c[0x0][0x398] ;  /* 0x0000e600ff087b82 */ /* 0x000e620000000a00 */
[----:B0-----:R-:W0:Y:S08]  /*29a0*/  I2F.U64.RP R11, UR4 ;  /* 0x00000004000b7d12 */ /* 0x001e300008309000 */
[----:B0-----:R-:W0:Y:S02]  /*29b0*/  MUFU.RCP R11, R11 ;  /* 0x0000000b000b7308 */ /* 0x001e240000001000 */
[----:B0-----:R-:W-:-:S06]  /*29c0*/  VIADD R14, R11, 0x1ffffffe ;  /* 0x1ffffffe0b0e7836 */ /* 0x001fcc0000000000 */
[----:B------:R-:W1:Y:S02]  /*29d0*/  F2I.U64.TRUNC R14, R14 ;  /* 0x0000000e000e7311 */ /* 0x000e64000020d800 */
[----:B-1----:R-:W-:-:S04]  /*29e0*/  IMAD.WIDE.U32 R16, R14, R8, RZ ;  /* 0x000000080e107225 */ /* 0x002fc800078e00ff */
        /* <DEDUP_REMOVED lines=23> */
[----:B------:R-:W-:-:S03]  /*2b60*/  IADD3 R13, P2, PT, R18, R13, RZ ;  /* 0x0000000d120d7210 */ /* 0x000fc60007f5e0ff */
[----:B------:R-:W-:Y:S01]  /*2b70*/  IMAD.MOV.U32 R15, RZ, RZ, RZ ;  /* 0x000000ffff0f7224 */ /* 0x000fe200078e00ff */
[----:B------:R-:W-:Y:S01]  /*2b80*/  IADD3.X R11, PT, PT, R14, R11, RZ, P0, !PT ;  /* 0x0000000b0e0b7210 */ /* 0x000fe200007fe4ff */
[----:B------:R-:W-:-:S03]  /*2b90*/  IMAD.HI.U32 R14, R13, R10, RZ ;  /* 0x0000000a0d0e7227 */ /* 0x000fc600078e00ff */
[----:B------:R-:W-:Y:S01]  /*2ba0*/  IADD3.X R11, PT, PT, RZ, RZ, R11, P2, P1 ;  /* 0x000000ffff0b7210 */ /* 0x000fe200017e240b */
[----:B------:R-:W-:-:S04]  /*2bb0*/  IMAD.WIDE.U32 R14, R13, R7, R14 ;  /* 0x000000070d0e7225 */ /* 0x000fc800078e000e */
        /* <DEDUP_REMOVED lines=10> */
[----:B------:R-:W-:Y:S01]  /*2c60*/  ISETP.GE.U32.AND P0, PT, R15, R8, PT ;  /* 0x000000080f00720c */ /* 0x000fe20003f06070 */
[----:B------:R-:W-:-:S03]  /*2c70*/  HFMA2 R13, -RZ, RZ, 0, 0 ;  /* 0x00000000ff0d7431 */ /* 0x000fc600000001ff */
[----:B------:R-:W-:Y:S02]  /*2c80*/  IADD3.X R14, PT, PT, ~R10, R7, RZ, P1, !PT ;  /* 0x000000070a0e7210 */ /* 0x000fe40000ffe5ff */
[----:B------:R-:W-:Y:S02]  /*2c90*/  IADD3 R7, P1, PT, R15, -R8, RZ ;  /* 0x800000080f077210 */ /* 0x000fe40007f3e0ff */
[----:B------:R-:W-:-:S03]  /*2ca0*/  ISETP.GE.U32.AND.EX P0, PT, R14, R9, PT, P0 ;  /* 0x000000090e00720c */ /* 0x000fc60003f06100 */
[----:B------:R-:W-:Y:S01]  /*2cb0*/  IMAD.X R10, R14, 0x1, ~R9, P1 ;  /* 0x000000010e0a7824 */ /* 0x000fe200008e0e09 */
[----:B------:R-:W-:Y:S02]  /*2cc0*/  SEL R7, R7, R15, P0 ;  /* 0x0000000f07077207 */ /* 0x000fe40000000000 */
[----:B------:R-:W-:Y:S02]  /*2cd0*/  ISETP.NE.U32.AND P1, PT, R8, RZ, PT ;  /* 0x000000ff0800720c */ /* 0x000fe40003f25070 */
[----:B------:R-:W-:Y:S02]  /*2ce0*/  SEL R10, R10, R14, P0 ;  /* 0x0000000e0a0a7207 */ /* 0x000fe40000000000 */
[CC--:B------:R-:W-:Y:S02]  /*2cf0*/  ISETP.GE.U32.AND P0, PT, R7.reuse, R8.reuse, PT ;  /* 0x000000080700720c */ /* 0x0c0fe40003f06070 */
[----:B------:R-:W-:Y:S02]  /*2d00*/  IADD3 R18, P2, PT, R7, -R8, RZ ;  /* 0x8000000807127210 */ /* 0x000fe40007f5e0ff */
[----:B------:R-:W-:-:S02]  /*2d10*/  ISETP.GE.U32.AND.EX P0, PT, R10, R9, PT, P0 ;  /* 0x000000090a00720c */ /* 0x000fc40003f06100 */
[----:B------:R-:W-:Y:S02]  /*2d20*/  IADD3.X R19, PT, PT, R10, ~R9, RZ, P2, !PT ;  /* 0x800000090a137210 */ /* 0x000fe400017fe4ff */
[----:B------:R-:W-:Y:S02]  /*2d30*/  ISETP.NE.AND.EX P1, PT, R9, RZ, PT, P1 ;  /* 0x000000ff0900720c */ /* 0x000fe40003f25310 */
[----:B------:R-:W-:Y:S02]  /*2d40*/  SEL R18, R18, R7, P0 ;  /* 0x0000000712127207 */ /* 0x000fe40000000000 */
[----:B------:R-:W-:Y:S02]  /*2d50*/  SEL R19, R19, R10, P0 ;  /* 0x0000000a13137207 */ /* 0x000fe40000000000 */
[----:B------:R-:W-:Y:S02]  /*2d60*/  SEL R18, R18, 0xffffffff, P1 ;  /* 0xffffffff12127807 */ /* 0x000fe40000800000 */
[----:B------:R-:W-:Y:S01]  /*2d70*/  SEL R19, R19, 0xffffffff, P1 ;  /* 0xffffffff13137807 */ /* 0x000fe20000800000 */
[----:B------:R-:W-:Y:S06]  /*2d80*/  RET.REL.NODEC R12 `(max_pool2d_forward_f64) ;  /* 0xffffffd00c9c7950 */ /* 0x000fec0003c3ffff */
.L_x_77:
        /* <DEDUP_REMOVED lines=15> */
.L_x_511:


//--------------------- .text.min_pool2d_backward_f64 --------------------------
	.section	.text.min_pool2d_backward_f64,"ax",@progbits
	.align	128
        .global         min_pool2d_backward_f64
        .type           min_pool2d_backward_f64,@function
        .size           min_pool2d_backward_f64,(.L_x_513 - min_pool2d_backward_f64)
        .other          min_pool2d_backward_f64,@"STO_CUDA_ENTRY STV_DEFAULT"
min_pool2d_backward_f64:
.text.min_pool2d_backward_f64:
        /* <DEDUP_REMOVED lines=49> */
.L_x_78:
[----:B------:R-:W0:Y:S01]  /*0310*/  LDCU.64 UR4, c[0x0][0x3b8] ;  /* 0x00007700ff0477ac */ /* 0x000e220008000a00 */
[----:B------:R-:W-:Y:S01]  /*0320*/  HFMA2 R15, -RZ, RZ, 0, 0 ;  /* 0x00000000ff0f7431 */ /* 0x000fe200000001ff */
[----:B------:R-:W-:Y:S02]  /*0330*/  MOV R26, R22 ;  /* 0x00000016001a7202 */ /* 0x000fe40000000f00 */
[----:B------:R-:W-:Y:S01]  /*0340*/  MOV R30, 0x380 ;  /* 0x00000380001e7802 */ /* 0x000fe20000000f00 */
[----:B0-----:R-:W-:Y:S02]  /*0350*/  IMAD.U32 R10, RZ, RZ, UR4 ;  /* 0x00000004ff0a7e24 */ /* 0x001fe4000f8e00ff */
[----:B------:R-:W-:-:S07]  /*0360*/  IMAD.U32 R9, RZ, RZ, UR5 ;  /* 0x00000005ff097e24 */ /* 0x000fce000f8e00ff */
[----:B------:R-:W-:Y:S05]  /*0370*/  CALL.REL.NOINC `($__internal_4_$__cuda_sm20_div_u64) ;  /* 0x0000002800c07944 */ /* 0x000fea0003c00000 */
        /* <DEDUP_REMOVED lines=11> */
.L_x_79:
        /* <DEDUP_REMOVED lines=27> */
.L_x_80:
[----:B------:R-:W0:Y:S01]  /*05e0*/  LDCU.64 UR4, c[0x0][0x3a8] ;  /* 0x00007500ff0477ac */ /* 0x000e220008000a00 */
[----:B------:R-:W-:Y:S01]  /*05f0*/  IMAD.MOV.U32 R26, RZ, RZ, R2 ;  /* 0x000000ffff1a7224 */ /* 0x000fe200078e0002 */
[----:B------:R-:W-:Y:S01]  /*0600*/  MOV R30, 0x650 ;  /* 0x00000650001e7802 */ /* 0x000fe20000000f00 */
[----:B------:R-:W-:Y:S01]  /*0610*/  IMAD.MOV.U32 R15, RZ, RZ, R3 ;  /* 0x000000ffff0f7224 */ /* 0x000fe200078e0003 */
[----:B0-----:R-:W-:Y:S01]  /*0620*/  MOV R10, UR4 ;  /* 0x00000004000a7c02 */ /* 0x001fe20008000f00 */
[----:B------:R-:W-:-:S07]  /*0630*/  IMAD.U32 R9, RZ, RZ, UR5 ;  /* 0x00000005ff097e24 */ /* 0x000fce000f8e00ff */
[----:B------:R-:W-:Y:S05]  /*0640*/  CALL.REL.NOINC `($__internal_4_$__cuda_sm20_div_u64) ;  /* 0x00000028000c7944 */ /* 0x000fea0003c00000 */
        /* <DEDUP_REMOVED lines=11> */
.L_x_81:
        /* <DEDUP_REMOVED lines=27> */
.L_x_82:
[----:B------:R-:W0:Y:S01]  /*08b0*/  LDCU.64 UR4, c[0x0][0x3a0] ;  /* 0x00007400ff0477ac */ /* 0x000e220008000a00 */
[----:B------:R-:W-:Y:S01]  /*08c0*/  IMAD.MOV.U32 R26, RZ, RZ, R2 ;  /* 0x000000ffff1a7224 */ /* 0x000fe200078e0002 */
[----:B------:R-:W-:Y:S01]  /*08d0*/  MOV R30, 0x920 ;  /* 0x00000920001e7802 */ /* 0x000fe20000000f00 */
[----:B------:R-:W-:Y:S02]  /*08e0*/  IMAD.MOV.U32 R15, RZ, RZ, R3 ;  /* 0x000000ffff0f7224 */ /* 0x000fe400078e0003 */
[----:B0-----:R-:W-:Y:S01]  /*08f0*/  IMAD.U32 R10, RZ, RZ, UR4 ;  /* 0x00000004ff0a7e24 */ /* 0x001fe2000f8e00ff */
[----:B------:R-:W-:-:S07]  /*0900*/  MOV R9, UR5 ;  /* 0x0000000500097c02 */ /* 0x000fce0008000f00 */
[----:B------:R-:W-:Y:S05]  /*0910*/  CALL.REL.NOINC `($__internal_4_$__cuda_sm20_div_u64) ;  /* 0x0000002400587944 */ /* 0x000fea0003c00000 */
        /* <DEDUP_REMOVED lines=10> */
.L_x_83:
        /* <DEDUP_REMOVED lines=24> */
.L_x_84:
[----:B------:R-:W0:Y:S01]  /*0b40*/  LDCU.64 UR4, c[0x0][0x398] ;  /* 0x00007300ff0477ac */ /* 0x000e220008000a00 */
[----:B------:R-:W-:Y:S01]  /*0b50*/  IMAD.MOV.U32 R26, RZ, RZ, R14 ;  /* 0x000000ffff1a7224 */ /* 0x000fe200078e000e */
[----:B------:R-:W-:Y:S02]  /*0b60*/  MOV R14, 0xba0 ;  /* 0x00000ba0000e7802 */ /* 0x000fe40000000f00 */
[----:B0-----:R-:W-:Y:S01]  /*0b70*/  MOV R10, UR4 ;  /* 0x00000004000a7c02 */ /* 0x001fe20008000f00 */
[----:B------:R-:W-:-:S07]  /*0b80*/  IMAD.U32 R9, RZ, RZ, UR5 ;  /* 0x00000005ff097e24 */ /* 0x000fce000f8e00ff */
[----:B------:R-:W-:Y:S05]  /*0b90*/  CALL.REL.NOINC `($__internal_5_$__cuda_sm20_rem_u64) ;  /* 0x0000002400cc7944 */ /* 0x000fea0003c00000 */
[----:B------:R-:W-:Y:S01]  /*0ba0*/  IMAD.MOV.U32 R20, RZ, RZ, R30 ;  /* 0x000000ffff147224 */ /* 0x000fe200078e001e */
[----:B------:R-:W-:-:S07]  /*0bb0*/  MOV R21, R31 ;  /* 0x0000001f00157202 */ /* 0x000fce0000000f00 */
.L_x_85:
        /* <DEDUP_REMOVED lines=17> */
.L_x_127:
        /* <DEDUP_REMOVED lines=39> */
.L_x_112:
        /* <DEDUP_REMOVED lines=16> */
[----:B-----5:R-:W-:Y:S05]  /*1040*/  CALL.REL.NOINC `($__internal_5_$__cuda_sm20_rem_u64) ;  /* 0x0000002000a07944 */ /* 0x020fea0003c00000 */
[----:B------:R-:W-:-:S04]  /*1050*/  ISETP.NE.U32.AND P0, PT, R30, RZ, PT ;  /* 0x000000ff1e00720c */ /* 0x000fc80003f05070 */
[----:B------:R-:W-:-:S13]  /*1060*/  ISETP.NE.AND.EX P0, PT, R31, RZ, PT, P0 ;  /* 0x000000ff1f00720c */ /* 0x000fda0003f05300 */
.L_x_91:
[----:B------:R-:W-:Y:S05]  /*1070*/  BSYNC.RECONVERGENT B1 ;  /* 0x0000000000017941 */ /* 0x000fea0003800200 */
.L_x_90:
        /* <DEDUP_REMOVED lines=11> */
[----:B-----5:R-:W-:Y:S05]  /*1130*/  CALL.REL.NOINC `($__internal_4_$__cuda_sm20_div_u64) ;  /* 0x0000001c00507944 */ /* 0x020fea0003c00000 */
[----:B------:R-:W-:Y:S01]  /*1140*/  MOV R24, R10 ;  /* 0x0000000a00187202 */ /* 0x000fe20000000f00 */
[----:B------:R-:W-:-:S07]  /*1150*/  IMAD.MOV.U32 R25, RZ, RZ, R15 ;  /* 0x000000ffff197224 */ /* 0x000fce00078e000f */
.L_x_93:
[----:B------:R-:W-:Y:S05]  /*1160*/  BSYNC.RECONVERGENT B1 ;  /* 0x0000000000017941 */ /* 0x000fea0003800200 */
.L_x_92:
        /* <DEDUP_REMOVED lines=31> */
.L_x_95:
[----:B------:R-:W0:Y:S01]  /*1360*/  LDCU.64 UR10, c[0x0][0x388] ;  /* 0x00007100ff0a77ac */ /* 0x000e220008000a00 */
[----:B------:R-:W-:Y:S01]  /*1370*/  MOV R14, 0x13b0 ;  /* 0x000013b0000e7802 */ /* 0x000fe20000000f00 */
[----:B0-----:R-:W-:Y:S01]  /*1380*/  IMAD.U32 R10, RZ, RZ, UR10 ;  /* 0x0000000aff0a7e24 */ /* 0x001fe2000f8e00ff */
[----:B------:R-:W-:-:S07]  /*1390*/  MOV R9, UR11 ;  /* 0x0000000b00097c02 */ /* 0x000fce0008000f00 */
[----:B-----5:R-:W-:Y:S05]  /*13a0*/  CALL.REL.NOINC `($__internal_5_$__cuda_sm20_rem_u64) ;  /* 0x0000001c00c87944 */ /* 0x020fea0003c00000 */
[----:B------:R-:W-:-:S04]  /*13b0*/  ISETP.NE.U32.AND P0, PT, R30, RZ, PT ;  /* 0x000000ff1e00720c */ /* 0x000fc80003f05070 */
[----:B------:R-:W-:-:S13]  /*13c0*/  ISETP.NE.AND.EX P0, PT, R31, RZ, PT, P0 ;  /* 0x000000ff1f00720c */ /* 0x000fda0003f05300 */
.L_x_96:
[----:B------:R-:W-:Y:S05]  /*13d0*/  BSYNC.RECONVERGENT B1 ;  /* 0x0000000000017941 */ /* 0x000fea0003800200 */
.L_x_94:
        /* <DEDUP_REMOVED lines=25> */
.L_x_98:
[----:B------:R-:W0:Y:S01]  /*1570*/  LDCU.64 UR10, c[0x0][0x388] ;  /* 0x00007100ff0a77ac */ /* 0x000e220008000a00 */
[----:B------:R-:W-:Y:S02]  /*1580*/  MOV R30, 0x15c0 ;  /* 0x000015c0001e7802 */ /* 0x000fe40000000f00 */
[----:B0-----:R-:W-:Y:S01]  /*1590*/  MOV R10, UR10 ;  /* 0x0000000a000a7c02 */ /* 0x001fe20008000f00 */
[----:B------:R-:W-:-:S07]  /*15a0*/  IMAD.U32 R9, RZ, RZ, UR11 ;  /* 0x0000000bff097e24 */ /* 0x000fce000f8e00ff */
[----:B-----5:R-:W-:Y:S05]  /*15b0*/  CALL.REL.NOINC `($__internal_4_$__cuda_sm20_div_u64) ;  /* 0x0000001800307944 */ /* 0x020fea0003c00000 */
[----:B------:R-:W-:Y:S01]  /*15c0*/  IMAD.MOV.U32 R32, RZ, RZ, R10 ;  /* 0x000000ffff207224 */ /* 0x000fe200078e000a */
[----:B------:R-:W-:-:S07]  /*15d0*/  MOV R33, R15 ;  /* 0x0000000f00217202 */ /* 0x000fce0000000f00 */
.L_x_99:
[----:B------:R-:W-:Y:S05]  /*15e0*/  BSYNC.RECONVERGENT B1 ;  /* 0x0000000000017941 */ /* 0x000fea0003800200 */
.L_x_97:
        /* <DEDUP_REMOVED lines=35> */
.L_x_89:
[----:B------:R-:W-:Y:S05]  /*1820*/  BSYNC.RECONVERGENT B0 ;  /* 0x0000000000007941 */ /* 0x000fea0003800200 */
.L_x_88:
        /* <DEDUP_REMOVED lines=14> */
[----:B-----5:R-:W-:Y:S05]  /*1910*/  CALL.REL.NOINC `($__internal_5_$__cuda_sm20_rem_u64) ;  /* 0x00000018006c7944 */ /* 0x020fea0003c00000 */
[----:B------:R-:W-:-:S04]  /*1920*/  ISETP.NE.U32.AND P0, PT, R30, RZ, PT ;  /* 0x000000ff1e00720c */ /* 0x000fc80003f05070 */
[----:B------:R-:W-:-:S13]  /*1930*/  ISETP.NE.AND.EX P0, PT, R31, RZ, PT, P0 ;  /* 0x000000ff1f00720c */ /* 0x000fda0003f05300 */
.L_x_103:
[----:B------:R-:W-:Y:S05]  /*1940*/  BSYNC.RECONVERGENT B1 ;  /* 0x0000000000017941 */ /* 0x000fea0003800200 */
.L_x_102:
        /* <DEDUP_REMOVED lines=11> */
[----:B-----5:R-:W-:Y:S05]  /*1a00*/  CALL.REL.NOINC `($__internal_4_$__cuda_sm20_div_u64) ;  /* 0x00000014001c7944 */ /* 0x020fea0003c00000 */
[----:B------:R-:W-:Y:S02]  /*1a10*/  IMAD.MOV.U32 R24, RZ, RZ, R10 ;  /* 0x000000ffff187224 */ /* 0x000fe400078e000a */
[----:B------:R-:W-:-:S07]  /*1a20*/  IMAD.MOV.U32 R25, RZ, RZ, R15 ;  /* 0x000000ffff197224 */ /* 0x000fce00078e000f */
.L_x_105:
[----:B------:R-:W-:Y:S05]  /*1a30*/  BSYNC.RECONVERGENT B1 ;  /* 0x0000000000017941 */ /* 0x000fea0003800200 */
.L_x_104:
        /* <DEDUP_REMOVED lines=33> */
.L_x_107:
[----:B------:R-:W0:Y:S01]  /*1c50*/  LDCU.64 UR10, c[0x0][0x388] ;  /* 0x00007100ff0a77ac */ /* 0x000e220008000a00 */
[----:B------:R-:W-:Y:S02]  /*1c60*/  MOV R14, 0x1ca0 ;  /* 0x00001ca0000e7802 */ /* 0x000fe40000000f00 */
[----:B0-----:R-:W-:Y:S01]  /*1c70*/  MOV R10, UR10 ;  /* 0x0000000a000a7c02 */ /* 0x001fe20008000f00 */
[----:B------:R-:W-:-:S07]  /*1c80*/  IMAD.U32 R9, RZ, RZ, UR11 ;  /* 0x0000000bff097e24 */ /* 0x000fce000f8e00ff */
[----:B-----5:R-:W-:Y:S05]  /*1c90*/  CALL.REL.NOINC `($__internal_5_$__cuda_sm20_rem_u64) ;  /* 0x00000014008c7944 */ /* 0x020fea0003c00000 */
[----:B------:R-:W-:-:S04]  /*1ca0*/  ISETP.NE.U32.AND P0, PT, R30, RZ, PT ;  /* 0x000000ff1e00720c */ /* 0x000fc80003f05070 */
[----:B------:R-:W-:-:S13]  /*1cb0*/  ISETP.NE.AND.EX P0, PT, R31, RZ, PT, P0 ;  /* 0x000000ff1f00720c */ /* 0x000fda0003f05300 */
.L_x_108:
[----:B------:R-:W-:Y:S05]  /*1cc0*/  BSYNC.RECONVERGENT B1 ;  /* 0x0000000000017941 */ /* 0x000fea0003800200 */
.L_x_106:
        /* <DEDUP_REMOVED lines=25> */
.L_x_110:
[----:B------:R-:W0:Y:S01]  /*1e60*/  LDCU.64 UR10, c[0x0][0x388] ;  /* 0x00007100ff0a77ac */ /* 0x000e220008000a00 */
[----:B------:R-:W-:Y:S01]  /*1e70*/  MOV R30, 0x1eb0 ;  /* 0x00001eb0001e7802 */ /* 0x000fe20000000f00 */
[----:B0-----:R-:W-:Y:S02]  /*1e80*/  IMAD.U32 R10, RZ, RZ, UR10 ;  /* 0x0000000aff0a7e24 */ /* 0x001fe4000f8e00ff */
[----:B------:R-:W-:-:S07]  /*1e90*/  IMAD.U32 R9, RZ, RZ, UR11 ;  /* 0x0000000bff097e24 */ /* 0x000fce000f8e00ff */
[----:B-----5:R-:W-:Y:S05]  /*1ea0*/  CALL.REL.NOINC `($__internal_4_$__cuda_sm20_div_u64) ;  /* 0x0000000c00f47944 */ /* 0x020fea0003c00000 */
[----:B------:R-:W-:Y:S01]  /*1eb0*/  MOV R32, R10 ;  /* 0x0000000a00207202 */ /* 0x000fe20000000f00 */
[----:B------:R-:W-:-:S07]  /*1ec0*/  IMAD.MOV.U32 R33, RZ, RZ, R15 ;  /* 0x000000ffff217224 */ /* 0x000fce00078e000f */
.L_x_111:
[----:B------:R-:W-:Y:S05]  /*1ed0*/  BSYNC.RECONVERGENT B1 ;  /* 0x0000000000017941 */ /* 0x000fea0003800200 */
.L_x_109:
        /* <DEDUP_REMOVED lines=35> */
.L_x_101:
[----:B------:R-:W-:Y:S05]  /*2110*/  BSYNC.RECONVERGENT B0 ;  /* 0x0000000000007941 */ /* 0x000fea0003800200 */
.L_x_100:
        /* <DEDUP_REMOVED lines=11> */
.L_x_87:
        /* <DEDUP_REMOVED lines=33> */
.L_x_116:
[----:B------:R-:W1:Y:S01]  /*23e0*/  LDCU.64 UR10, c[0x0][0x388] ;  /* 0x00007100ff0a77ac */ /* 0x000e620008000a00 */
[----:B------:R-:W-:Y:S01]  /*23f0*/  IMAD.MOV.U32 R26, RZ, RZ, R4 ;  /* 0x000000ffff1a7224 */ /* 0x000fe200078e0004 */
[----:B------:R-:W-:Y:S01]  /*2400*/  MOV R14, 0x2450 ;  /* 0x00002450000e7802 */ /* 0x000fe20000000f00 */
[----:B------:R-:W-:Y:S01]  /*2410*/  IMAD.MOV.U32 R15, RZ, RZ, R3 ;  /* 0x000000ffff0f7224 */ /* 0x000fe200078e0003 */
[----:B-1----:R-:W-:Y:S01]  /*2420*/  MOV R10, UR10 ;  /* 0x0000000a000a7c02 */ /* 0x002fe20008000f00 */
[----:B------:R-:W-:-:S07]  /*2430*/  IMAD.U32 R9, RZ, RZ, UR11 ;  /* 0x0000000bff097e24 */ /* 0x000fce000f8e00ff */
[----:B0----5:R-:W-:Y:S05]  /*2440*/  CALL.REL.NOINC `($__internal_5_$__cuda_sm20_rem_u64) ;  /* 0x0000000c00a07944 */ /* 0x021fea0003c00000 */
[----:B------:R-:W-:-:S04]  /*2450*/  ISETP.NE.U32.AND P0, PT, R30, RZ, PT ;  /* 0x000000ff1e00720c */ /* 0x000fc80003f05070 */
[----:B------:R-:W-:-:S13]  /*2460*/  ISETP.NE.AND.EX P0, PT, R31, RZ, PT, P0 ;  /* 0x000000ff1f00720c */ /* 0x000fda0003f05300 */
.L_x_117:
[----:B0-----:R-:W-:Y:S05]  /*2470*/  BSYNC.RECONVERGENT B1 ;  /* 0x0000000000017941 */ /* 0x001fea0003800200 */
.L_x_115:
        /* <DEDUP_REMOVED lines=24> */
.L_x_119:
        /* <DEDUP_REMOVED lines=9> */
.L_x_120:
[----:B------:R-:W-:Y:S05]  /*2690*/  BSYNC.RECONVERGENT B1 ;  /* 0x0000000000017941 */ /* 0x000fea0003800200 */
.L_x_118:
        /* <DEDUP_REMOVED lines=34> */
.L_x_122:
[----:B------:R-:W0:Y:S01]  /*28c0*/  LDCU.64 UR10, c[0x0][0x388] ;  /* 0x00007100ff0a77ac */ /* 0x000e220008000a00 */
[----:B------:R-:W-:Y:S01]  /*28d0*/  MOV R14, 0x2910 ;  /* 0x00002910000e7802 */ /* 0x000fe20000000f00 */
[----:B0-----:R-:W-:Y:S01]  /*28e0*/  IMAD.U32 R10, RZ, RZ, UR10 ;  /* 0x0000000aff0a7e24 */ /* 0x001fe2000f8e00ff */
[----:B------:R-:W-:-:S07]  /*28f0*/  MOV R9, UR11 ;  /* 0x0000000b00097c02 */ /* 0x000fce0008000f00 */
[----:B-----5:R-:W-:Y:S05]  /*2900*/  CALL.REL.NOINC `($__internal_5_$__cuda_sm20_rem_u64) ;  /* 0x0000000800707944 */ /* 0x020fea0003c00000 */
[----:B------:R-:W-:-:S04]  /*2910*/  ISETP.NE.U32.AND P0, PT, R30, RZ, PT ;  /* 0x000000ff1e00720c */ /* 0x000fc80003f05070 */
[----:B------:R-:W-:-:S13]  /*2920*/  ISETP.NE.AND.EX P0, PT, R31, RZ, PT, P0 ;  /* 0x000000ff1f00720c */ /* 0x000fda0003f05300 */
.L_x_123:
[----:B------:R-:W-:Y:S05]  /*2930*/  BSYNC.RECONVERGENT B1 ;  /* 0x0000000000017941 */ /* 0x000fea0003800200 */
.L_x_121:
        /* <DEDUP_REMOVED lines=25> */
.L_x_125:
[----:B------:R-:W0:Y:S01]  /*2ad0*/  LDCU.64 UR10, c[0x0][0x388] ;  /* 0x00007100ff0a77ac */ /* 0x000e220008000a00 */
[----:B------:R-:W-:Y:S01]  /*2ae0*/  MOV R30, 0x2b20 ;  /* 0x00002b20001e7802 */ /* 0x000fe20000000f00 */
[----:B0-----:R-:W-:Y:S02]  /*2af0*/  IMAD.U32 R10, RZ, RZ, UR10 ;  /* 0x0000000aff0a7e24 */ /* 0x001fe4000f8e00ff */
[----:B------:R-:W-:-:S07]  /*2b00*/  IMAD.U32 R9, RZ, RZ, UR11 ;  /* 0x0000000bff097e24 */ /* 0x000fce000f8e00ff */
[----:B-----5:R-:W-:Y:S05]  /*2b10*/  CALL.REL.NOINC `($__internal_4_$__cuda_sm20_div_u64) ;  /* 0x0000000000d87944 */ /* 0x020fea0003c00000 */
[----:B------:R-:W-:-:S07]  /*2b20*/  MOV R14, R10 ;  /* 0x0000000a000e7202 */ /* 0x000fce0000000f00 */
.L_x_126:
[----:B------:R-:W-:Y:S05]  /*2b30*/  BSYNC.RECONVERGENT B1 ;  /* 0x0000000000017941 */ /* 0x000fea0003800200 */
.L_x_124:
        /* <DEDUP_REMOVED lines=38> */
.L_x_114:
[----:B0-----:R-:W-:Y:S05]  /*2da0*/  BSYNC.RECONVERGENT B0 ;  /* 0x0000000000007941 */ /* 0x001fea0003800200 */
.L_x_113:
[----:B------:R-:W0:Y:S01]  /*2db0*/  LDCU.64 UR4, c[0x0][0x380] ;  /* 0x00007000ff0477ac */ /* 0x000e220008000a00 */
[----:B------:R-:W-:-:S04]  /*2dc0*/  UIADD3 UR6, UP0, UPT, UR6, 0x1, URZ ;  /* 0x0000000106067890 */ /* 0x000fc8000ff1e0ff */
[----:B------:R-:W-:Y:S02]  /*2dd0*/  UIADD3.X UR7, UPT, UPT, URZ, UR7, URZ, UP0, !UPT ;  /* 0x00000007ff077290 */ /* 0x000fe400087fe4ff */
[----:B0-----:R-:W-:-:S04]  /*2de0*/  UISETP.NE.U32.AND UP0, UPT, UR6, UR4, UPT ;  /* 0x000000040600728c */ /* 0x001fc8000bf05070 */
[----:B------:R-:W-:-:S09]  /*2df0*/  UISETP.NE.AND.EX UP0, UPT, UR7, UR5, UPT, UP0 ;  /* 0x000000050700728c */ /* 0x000fd2000bf05300 */
[----:B------:R-:W-:Y:S05]  /*2e00*/  BRA.U UP0, `(.L_x_127) ;  /* 0xffffffdd00b07547 */ /* 0x000fea000b83ffff */
.L_x_86:
[----:B------:R-:W0:Y:S02]  /*2e10*/  LDCU.64 UR4, c[0x0][0x3e0] ;  /* 0x00007c00ff0477ac */ /* 0x000e240008000a00 */
[----:B0-----:R-:W-:-:S04]  /*2e20*/  LEA R2, P0, R22, UR4, 0x3 ;  /* 0x0000000416027c11 */ /* 0x001fc8000f8018ff */
[----:B------:R-:W-:-:S05]  /*2e30*/  LEA.HI.X R3, R22, UR5, RZ, 0x3, P0 ;  /* 0x0000000516037c11 */ /* 0x000fca00080f1cff */
[----:B------:R-:W2:Y:S02]  /*2e40*/  LDG.E.64 R4, desc[UR8][R2.64] ;  /* 0x0000000802047981 */ /* 0x000ea4000c1e1b00 */
[----:B--2---:R-:W-:-:S07]  /*2e50*/  DADD R4, R4, R18 ;  /* 0x0000000004047229 */ /* 0x004fce0000000012 */
[----:B------:R-:W-:Y:S01]  /*2e60*/  STG.E.64 desc[UR8][R2.64], R4 ;  /* 0x0000000402007986 */ /* 0x000fe2000c101b08 */
[----:B------:R-:W-:Y:S05]  /*2e70*/  EXIT ;  /* 0x000000000000794d */ /* 0x000fea0003800000 */
        .weak           $__internal_4_$__cuda_sm20_div_u64
        .type           $__internal_4_$__cuda_sm20_div_u64,@function
        .size           $__internal_4_$__cuda_sm20_div_u64,($__internal_5_$__cuda_sm20_rem_u64 - $__internal_4_$__cuda_sm20_div_u64)
$__internal_4_$__cuda_sm20_div_u64:
        /* <DEDUP_REMOVED lines=68> */
[----:B------:R-:W-:Y:S06]  /*32c0*/  RET.REL.NODEC R30 `(min_pool2d_backward_f64) ;  /* 0xffffffcc1e4c7950 */ /* 0x000fec0003c3ffff */
        .weak           $__internal_5_$__cuda_sm20_rem_u64
        .type           $__internal_5_$__cuda_sm20_rem_u64,@function
        .size           $__internal_5_$__cuda_sm20_rem_u64,(.L_x_513 - $__internal_5_$__cuda_sm20_rem_u64)
$__internal_5_$__cuda_sm20_rem_u64:
        /* <DEDUP_REMOVED lines=65> */
[----:B------:R-:W-:Y:S06]  /*36e0*/  RET.REL.NODEC R28 `(min_pool2d_backward_f64) ;  /* 0xffffffc81c447950 */ /* 0x000fec0003c3ffff */
.L_x_128:
        /* <DEDUP_REMOVED lines=9> */
.L_x_513:


//--------------------- .text.min_pool2d_forward_f64 --------------------------
	.section	.text.min_pool2d_forward_f64,"ax",@progbits
	.align	128
        .global         min_pool2d_forward_f64
        .type           min_pool2d_forward_f64,@function
        .size           min_pool2d_forward_f64,(.L_x_515 - min_pool2d_forward_f64)
        .other          min_pool2d_forward_f64,@"STO_CUDA_ENTRY STV_DEFAULT"
min_pool2d_forward_f64:
.text.min_pool2d_forward_f64:
        /* <DEDUP_REMOVED lines=50> */
.L_x_129:
[----:B------:R-:W-:Y:S01]  /*0320*/  IMAD.MOV.U32 R9, RZ, RZ, R20 ;  /* 0x000000ffff097224 */ /* 0x000fe200078e0014 */
[----:B------:R-:W-:Y:S01]  /*0330*/  MOV R10, RZ ;  /* 0x000000ff000a7202 */ /* 0x000fe20000000f00 */
[----:B------:R-:W0:Y:S01]  /*0340*/  LDCU.64 UR4, c[0x0][0x3c0] ;  /* 0x00007800ff0477ac */ /* 0x000e220008000a00 */
[----:B------:R-:W-:-:S07]  /*0350*/  MOV R8, 0x370 ;  /* 0x0000037000087802 */ /* 0x000fce0000000f00 */
[----:B0-----:R-:W-:Y:S05]  /*0360*/  CALL.REL.NOINC `($__internal_6_$__cuda_sm20_div_u64) ;  /* 0x0000002000787944 */ /* 0x001fea0003c00000 */
        /* <DEDUP_REMOVED lines=11> */
.L_x_130:
        /* <DEDUP_REMOVED lines=27> */
.L_x_131:
[----:B------:R-:W-:Y:S01]  /*05d0*/  IMAD.MOV.U32 R9, RZ, RZ, R4 ;  /* 0x000000ffff097224 */ /* 0x000fe200078e0004 */
[----:B------:R-:W-:Y:S01]  /*05e0*/  MOV R10, R5 ;  /* 0x00000005000a7202 */ /* 0x000fe20000000f00 */
[----:B------:R-:W0:Y:S01]  /*05f0*/  LDCU.64 UR4, c[0x0][0x3b0] ;  /* 0x00007600ff0477ac */ /* 0x000e220008000a00 */
[----:B------:R-:W-:-:S07]  /*0600*/  MOV R8, 0x620 ;  /* 0x0000062000087802 */ /* 0x000fce0000000f00 */
[----:B0-----:R-:W-:Y:S05]  /*0610*/  CALL.REL.NOINC `($__internal_6_$__cuda_sm20_div_u64) ;  /* 0x0000001c00cc7944 */ /* 0x001fea0003c00000 */
        /* <DEDUP_REMOVED lines=9> */
.L_x_132:
        /* <DEDUP_REMOVED lines=27> */
.L_x_133:
[----:B------:R-:W-:Y:S01]  /*0860*/  IMAD.MOV.U32 R9, RZ, RZ, R6 ;  /* 0x000000ffff097224 */ /* 0x000fe200078e0006 */
[----:B------:R-:W-:Y:S01]  /*0870*/  MOV R10, R7 ;  /* 0x00000007000a7202 */ /* 0x000fe20000000f00 */
[----:B------:R-:W0:Y:S01]  /*0880*/  LDCU.64 UR4, c[0x0][0x3a0] ;  /* 0x00007400ff0477ac */ /* 0x000e220008000a00 */
[----:B------:R-:W-:-:S07]  /*0890*/  MOV R8, 0x8b0 ;  /* 0x000008b000087802 */ /* 0x000fce0000000f00 */
[----:B0-----:R-:W-:Y:S05]  /*08a0*/  CALL.REL.NOINC `($__internal_6_$__cuda_sm20_div_u64) ;  /* 0x0000001c00287944 */ /* 0x001fea0003c00000 */
[----:B------:R-:W0:Y:S01]  /*08b0*/  LDCU.64 UR4, c[0x0][0x3a0] ;  /* 0x00007400ff0477ac */ /* 0x000e220008000a00 */
[----:B------:R-:W-:-:S05]  /*08c0*/  IADD3 R8, P0, PT, RZ, -R10, RZ ;  /* 0x8000000aff087210 */ /* 0x000fca0007f1e0ff */
[----:B------:R-:W-:-:S04]  /*08d0*/  IMAD.X R5, RZ, RZ, ~R11, P0 ;  /* 0x000000ffff057224 */ /* 0x000fc800000e0e0b */
[----:B0-----:R-:W-:Y:S02]  /*08e0*/  IMAD R5, R5, UR4, RZ ;  /* 0x0000000405057c24 */ /* 0x001fe4000f8e02ff */
[----:B------:R-:W-:-:S04]  /*08f0*/  IMAD.WIDE.U32 R6, R8, UR4, R6 ;  /* 0x0000000408067c25 */ /* 0x000fc8000f8e0006 */
[----:B------:R-:W-:-:S05]  /*0900*/  IMAD R5, R8, UR5, R5 ;  /* 0x0000000508057c24 */ /* 0x000fca000f8e0205 */
[----:B------:R-:W-:-:S07]  /*0910*/  IADD3 R5, PT, PT, R7, R5, RZ ;  /* 0x0000000507057210 */ /* 0x000fce0007ffe0ff */
.L_x_134:
        /* <DEDUP_REMOVED lines=23> */
.L_x_135:
[----:B------:R-:W-:Y:S02]  /*0a90*/  MOV R7, R11 ;  /* 0x0000000b00077202 */ /* 0x000fe40000000f00 */
[----:B------:R-:W-:-:S07]  /*0aa0*/  MOV R12, 0xac0 ;  /* 0x00000ac0000c7802 */ /* 0x000fce0000000f00 */
[----:B------:R-:W-:Y:S05]  /*0ab0*/  CALL.REL.NOINC `($__internal_7_$__cuda_sm20_rem_u64) ;  /* 0x0000001c00b07944 */ /* 0x000fea0003c00000 */
.L_x_136:
        /* <DEDUP_REMOVED lines=22> */
.L_x_154:
        /* <DEDUP_REMOVED lines=31> */
.L_x_147:
        /* <DEDUP_REMOVED lines=45> */
[----:B--2---:R-:W-:Y:S01]  /*10e0*/  DSETP.MIN.AND P1, P2, R16, R22, PT ;  /* 0x000000161000722a */ /* 0x004fe20003a20000 */
[----:B------:R-:W-:Y:S01]  /*10f0*/  IMAD.MOV.U32 R25, RZ, RZ, R23 ;  /* 0x000000ffff197224 */ /* 0x000fe200078e0017 */
[----:B------:R-:W-:-:S04]  /*1100*/  MOV R17, R22 ;  /* 0x0000001600117202 */ /* 0x000fc80000000f00 */
[----:B------:R-:W-:Y:S02]  /*1110*/  FSEL R27, R24, R25, P1 ;  /* 0x00000019181b7208 */ /* 0x000fe40000800000 */
[----:B------:R-:W-:-:S06]  /*1120*/  SEL R16, R16, R17, P1 ;  /* 0x0000001110107207 */ /* 0x000fcc0000800000 */
[----:B------:R-:W-:-:S05]  /*1130*/  @P2 LOP3.LUT R27, R25, 0x80000, RZ, 0xfc, !PT ;  /* 0x00080000191b2812 */ /* 0x000fca00078efcff */
[----:B------:R-:W-:-:S07]  /*1140*/  IMAD.MOV.U32 R17, RZ, RZ, R27 ;  /* 0x000000ffff117224 */ /* 0x000fce00078e001b */
.L_x_140:
[----:B------:R-:W-:Y:S05]  /*1150*/  BSYNC.RECONVERGENT B0 ;  /* 0x0000000000007941 */ /* 0x000fea0003800200 */
.L_x_139:
        /* <DEDUP_REMOVED lines=38> */
[----:B--2---:R-:W-:Y:S01]  /*13c0*/  DSETP.MIN.AND P1, P2, R16, R22, PT ;  /* 0x000000161000722a */ /* 0x004fe20003a20000 */
[----:B------:R-:W-:Y:S01]  /*13d0*/  MOV R25, R23 ;  /* 0x0000001700197202 */ /* 0x000fe20000000f00 */
[----:B------:R-:W-:-:S04]  /*13e0*/  IMAD.MOV.U32 R17, RZ, RZ, R22 ;  /* 0x000000ffff117224 */ /* 0x000fc800078e0016 */
[----:B------:R-:W-:Y:S02]  /*13f0*/  FSEL R27, R24, R25, P1 ;  /* 0x00000019181b7208 */ /* 0x000fe40000800000 */
[----:B------:R-:W-:-:S06]  /*1400*/  SEL R16, R16, R17, P1 ;  /* 0x0000001110107207 */ /* 0x000fcc0000800000 */
[----:B------:R-:W-:-:S04]  /*1410*/  @P2 LOP3.LUT R27, R25, 0x80000, RZ, 0xfc, !PT ;  /* 0x00080000191b2812 */ /* 0x000fc800078efcff */
[----:B------:R-:W-:-:S07]  /*1420*/  MOV R17, R27 ;  /* 0x0000001b00117202 */ /* 0x000fce0000000f00 */
.L_x_142:
[----:B------:R-:W-:Y:S05]  /*1430*/  BSYNC.RECONVERGENT B0 ;  /* 0x0000000000007941 */ /* 0x000fea0003800200 */
.L_x_141:
        /* <DEDUP_REMOVED lines=45> */
.L_x_144:
[----:B------:R-:W-:Y:S05]  /*1710*/  BSYNC.RECONVERGENT B0 ;  /* 0x0000000000007941 */ /* 0x000fea0003800200 */
.L_x_143:
        /* <DEDUP_REMOVED lines=49> */
.L_x_146:
[----:B------:R-:W-:Y:S05]  /*1a30*/  BSYNC.RECONVERGENT B0 ;  /* 0x0000000000007941 */ /* 0x000fea0003800200 */
.L_x_145:
[----:B------:R-:W-:-:S04]  /*1a40*/  UIADD3 UR4, UP2, UPT, UR4, 0x4, URZ ;  /* 0x0000000404047890 */ /* 0x000fc8000ff5e0ff */
[----:B------:R-:W-:Y:S01]  /*1a50*/  UIADD3.X UR5, UPT, UPT, URZ, UR5, URZ, UP2, !UPT ;  /* 0x00000005ff057290 */ /* 0x000fe200097fe4ff */
[----:B------:R-:W-:Y:S11]  /*1a60*/  BRA.U UP1, `(.L_x_147) ;  /* 0xfffffff101e87547 */ /* 0x000ff6000b83ffff */
[----:B------:R-:W0:Y:S01]  /*1a70*/  LDCU UR4, c[0x0][0x380] ;  /* 0x00007000ff0477ac */ /* 0x000e220008000800 */
[----:B------:R-:W1:Y:S01]  /*1a80*/  LDCU UR5, c[0x0][0x384] ;  /* 0x00007080ff0577ac */ /* 0x000e620008000800 */
[----:B0-----:R-:W-:-:S12]  /*1a90*/  ULOP3.LUT UR4, UR4, 0xfffffffc, URZ, 0xc0, !UPT ;  /* 0xfffffffc04047892 */ /* 0x001fd8000f8ec0ff */
.L_x_138:
        /* <DEDUP_REMOVED lines=62> */
.L_x_150:
[----:B-1----:R-:W-:Y:S05]  /*1e80*/  BSYNC.RECONVERGENT B0 ;  /* 0x0000000000007941 */ /* 0x002fea0003800200 */
.L_x_149:
        /* <DEDUP_REMOVED lines=50> */
.L_x_152:
[----:B------:R-:W-:Y:S05]  /*21b0*/  BSYNC.RECONVERGENT B0 ;  /* 0x0000000000007941 */ /* 0x000fea0003800200 */
.L_x_151:
        /* <DEDUP_REMOVED lines=44> */
[----:B--2---:R-:W-:Y:S01]  /*2480*/  DSETP.MIN.AND P0, P1, R16, R10, PT ;  /* 0x0000000a1000722a */ /* 0x004fe20003900000 */
[----:B------:R-:W-:-:S05]  /*2490*/  MOV R24, R11 ;  /* 0x0000000b00187202 */ /* 0x000fca0000000f00 */
[----:B------:R-:W-:Y:S02]  /*24a0*/  FSEL R7, R7, R24, P0 ;  /* 0x0000001807077208 */ /* 0x000fe40000000000 */
[----:B------:R-:W-:-:S06]  /*24b0*/  SEL R16, R16, R10, P0 ;  /* 0x0000000a10107207 */ /* 0x000fcc0000000000 */
[----:B------:R-:W-:-:S05]  /*24c0*/  @P1 LOP3.LUT R7, R24, 0x80000, RZ, 0xfc, !PT ;  /* 0x0008000018071812 */ /* 0x000fca00078efcff */
[----:B------:R-:W-:-:S07]  /*24d0*/  IMAD.MOV.U32 R17, RZ, RZ, R7 ;  /* 0x000000ffff117224 */ /* 0x000fce00078e0007 */
.L_x_153:
[----:B------:R-:W-:Y:S05]  /*24e0*/  BSYNC.RECONVERGENT B0 ;  /* 0x0000000000007941 */ /* 0x000fea0003800200 */
.L_x_148:
[----:B------:R-:W-:Y:S05]  /*24f0*/  BRA.U UP0, `(.L_x_154) ;  /* 0xffffffe500c87547 */ /* 0x000fea000b83ffff */
.L_x_137:
[----:B-1----:R-:W0:Y:S02]  /*2500*/  LDCU.64 UR4, c[0x0][0x3e0] ;  /* 0x00007c00ff0477ac */ /* 0x002e240008000a00 */
[----:B0-----:R-:W-:-:S04]  /*2510*/  LEA R2, P0, R20, UR4, 0x3 ;  /* 0x0000000414027c11 */ /* 0x001fc8000f8018ff */
[----:B------:R-:W-:-:S05]  /*2520*/  LEA.HI.X R3, R20, UR5, RZ, 0x3, P0 ;  /* 0x0000000514037c11 */ /* 0x000fca00080f1cff */
[----:B------:R-:W-:Y:S01]  /*2530*/  STG.E.64 desc[UR10][R2.64], R16 ;  /* 0x0000001002007986 */ /* 0x000fe2000c101b0a */
[----:B------:R-:W-:Y:S05]  /*2540*/  EXIT ;  /* 0x000000000000794d */ /* 0x000fea0003800000 */
        .weak           $__internal_6_$__cuda_sm20_div_u64
        .type           $__internal_6_$__cuda_sm20_div_u64,@function
        .size           $__internal_6_$__cuda_sm20_div_u64,($__internal_7_$__cuda_sm20_rem_u64 - $__internal_6_$__cuda_sm20_div_u64)
$__internal_6_$__cuda_sm20_div_u64:
        /* <DEDUP_REMOVED lines=66> */
[----:B------:R-:W-:Y:S06]  /*2970*/  RET.REL.NODEC R8 `(min_pool2d_forward_f64) ;  /* 0xffffffd408a07950 */ /* 0x000fec0003c3ffff */
        .weak           $__internal_7_$__cuda_sm20_rem_u64
        .type           $__internal_7_$__cuda_sm20_rem_u64,@function
        .size           $__internal_7_$__cuda_sm20_rem_u64,(.L_x_515 - $__internal_7_$__cuda_sm20_rem_u64)
$__internal_7_$__cuda_sm20_rem_u64:
        /* <DEDUP_REMOVED lines=64> */
[----:B------:R-:W-:Y:S06]  /*2d80*/  RET.REL.NODEC R12 `(min_pool2d_forward_f64) ;  /* 0xffffffd00c9c7950 */ /* 0x000fec0003c3ffff */
.L_x_155:
        /* <DEDUP_REMOVED lines=15> */
.L_x_515:


//--------------------- .text.avg_pool2d_backward_f64 --------------------------
	.section	.text.avg_pool2d_backward_f64,"ax",@progbits
	.align	128
        .global         avg_pool2d_backward_f64
        .type           avg_pool2d_backward_f64,@function
        .size           avg_pool2d_backward_f64,(.L_x_518 - avg_pool2d_backward_f64)
        .other          avg_pool2d_backward_f64,@"STO_CUDA_ENTRY STV_DEFAULT"
avg_pool2d_backward_f64:
.text.avg_pool2d_backward_f64:
        /* <DEDUP_REMOVED lines=27> */
[----:B------:R-:W-:Y:S01]  /*01b0*/  ISETP.NE.U32.AND P2, PT, RZ, UR12, PT ;  /* 0x0000000cff007c0c */ /* 0x000fe2000bf45070 */
[----:B------:R-:W-:Y:S02]  /*01c0*/  IMAD.MOV.U32 R7, RZ, RZ, RZ ;  /* 0x000000ffff077224 */ /* 0x000fe400078e00ff */
[----:B------:R-:W-:-:S04]  /*01d0*/  IMAD.MOV.U32 R23, RZ, RZ, RZ ;  /* 0x000000ffff177224 */ /* 0x000fc800078e00ff */
        /* <DEDUP_REMOVED lines=19> */
.L_x_156:
[----:B------:R-:W0:Y:S01]  /*0310*/  LDCU.64 UR4, c[0x0][0x3b8] ;  /* 0x00007700ff0477ac */ /* 0x000e220008000a00 */
[----:B------:R-:W-:Y:S01]  /*0320*/  MOV R12, R20 ;  /* 0x00000014000c7202 */ /* 0x000fe20000000f00 */
[----:B------:R-:W-:Y:S01]  /*0330*/  IMAD.MOV.U32 R29, RZ, RZ, RZ ;  /* 0x000000ffff1d7224 */ /* 0x000fe200078e00ff */
[----:B------:R-:W-:Y:S01]  /*0340*/  MOV R4, 0x380 ;  /* 0x0000038000047802 */ /* 0x000fe20000000f00 */
[----:B0-----:R-:W-:Y:S02]  /*0350*/  IMAD.U32 R10, RZ, RZ, UR4 ;  /* 0x00000004ff0a7e24 */ /* 0x001fe4000f8e00ff */
[----:B------:R-:W-:-:S07]  /*0360*/  IMAD.U32 R11, RZ, RZ, UR5 ;  /* 0x00000005ff0b7e24 */ /* 0x000fce000f8e00ff */
[----:B------:R-:W-:Y:S05]  /*0370*/  CALL.REL.NOINC `($__internal_9_$__cuda_sm20_div_u64) ;  /* 0x00000030001c7944 */ /* 0x000fea0003c00000 */
[----:B------:R-:W0:Y:S01]  /*0380*/  LDCU.64 UR4, c[0x0][0x3b8] ;  /* 0x00007700ff0477ac */ /* 0x000e220008000a00 */
[----:B------:R-:W-:Y:S01]  /*0390*/  IADD3 R7, P0, PT, RZ, -R10, RZ ;  /* 0x8000000aff077210 */ /* 0x000fe20007f1e0ff */
[----:B------:R-:W-:Y:S01]  /*03a0*/  IMAD.MOV.U32 R21, RZ, RZ, RZ ;  /* 0x000000ffff157224 */ /* 0x000fe200078e00ff */
[-C--:B------:R-:W-:Y:S01]  /*03b0*/  MOV R23, R11.reuse ;  /* 0x0000000b00177202 */ /* 0x080fe20000000f00 */
[----:B------:R-:W-:Y:S01]  /*03c0*/  IMAD.MOV.U32 R22, RZ, RZ, R10 ;  /* 0x000000ffff167224 */ /* 0x000fe200078e000a */
[----:B------:R-:W-:-:S05]  /*03d0*/  IADD3.X R0, PT, PT, RZ, ~R11, RZ, P0, !PT ;  /* 0x8000000bff007210 */ /* 0x000fca00007fe4ff */
[----:B0-----:R-:W-:Y:S02]  /*03e0*/  IMAD R0, R0, UR4, RZ ;  /* 0x0000000400007c24 */ /* 0x001fe4000f8e02ff */
[----:B------:R-:W-:-:S04]  /*03f0*/  IMAD.WIDE.U32 R8, R7, UR4, R20 ;  /* 0x0000000407087c25 */ /* 0x000fc8000f8e0014 */
[----:B------:R-:W-:-:S04]  /*0400*/  IMAD R7, R7, UR5, R0 ;  /* 0x0000000507077c24 */ /* 0x000fc8000f8e0200 */
[----:B------:R-:W-:-:S07]  /*0410*/  IMAD.IADD R7, R9, 0x1, R7 ;  /* 0x0000000109077824 */ /* 0x000fce00078e0207 */
.L_x_157:
        /* <DEDUP_REMOVED lines=27> */
.L_x_158:
[----:B------:R-:W0:Y:S01]  /*05d0*/  LDCU.64 UR4, c[0x0][0x3a8] ;  /* 0x00007500ff0477ac */ /* 0x000e220008000a00 */
[----:B------:R-:W-:Y:S01]  /*05e0*/  IMAD.MOV.U32 R12, RZ, RZ, R22 ;  /* 0x000000ffff0c7224 */ /* 0x000fe200078e0016 */
[----:B------:R-:W-:Y:S01]  /*05f0*/  MOV R4, 0x640 ;  /* 0x0000064000047802 */ /* 0x000fe20000000f00 */
[----:B------:R-:W-:Y:S01]  /*0600*/  IMAD.MOV.U32 R29, RZ, RZ, R23 ;  /* 0x000000ffff1d7224 */ /* 0x000fe200078e0017 */
[----:B0-----:R-:W-:Y:S01]  /*0610*/  MOV R10, UR4 ;  /* 0x00000004000a7c02 */ /* 0x001fe20008000f00 */
[----:B------:R-:W-:-:S07]  /*0620*/  IMAD.U32 R11, RZ, RZ, UR5 ;  /* 0x00000005ff0b7e24 */ /* 0x000fce000f8e00ff */
[----:B------:R-:W-:Y:S05]  /*0630*/  CALL.REL.NOINC `($__internal_9_$__cuda_sm20_div_u64) ;  /* 0x0000002c006c7944 */ /* 0x000fea0003c00000 */
[----:B------:R-:W0:Y:S01]  /*0640*/  LDCU.64 UR4, c[0x0][0x3a8] ;  /* 0x00007500ff0477ac */ /* 0x000e220008000a00 */
[----:B------:R-:W-:Y:S01]  /*0650*/  IADD3 R3, P0, PT, RZ, -R10, RZ ;  /* 0x8000000aff037210 */ /* 0x000fe20007f1e0ff */
[----:B------:R-:W-:-:S04]  /*0660*/  IMAD.MOV.U32 R2, RZ, RZ, R10 ;  /* 0x000000ffff027224 */ /* 0x000fc800078e000a */
[----:B------:R-:W-:-:S04]  /*0670*/  IMAD.X R0, RZ, RZ, ~R11, P0 ;  /* 0x000000ffff007224 */ /* 0x000fc800000e0e0b */
[----:B0-----:R-:W-:Y:S02]  /*0680*/  IMAD R0, R0, UR4, RZ ;  /* 0x0000000400007c24 */ /* 0x001fe4000f8e02ff */
[----:B------:R-:W-:-:S04]  /*0690*/  IMAD.WIDE.U32 R22, R3, UR4, R22 ;  /* 0x0000000403167c25 */ /* 0x000fc8000f8e0016 */
[----:B------:R-:W-:-:S05]  /*06a0*/  IMAD R3, R3, UR5, R0 ;  /* 0x0000000503037c24 */ /* 0x000fca000f8e0200 */
[----:B------:R-:W-:Y:S01]  /*06b0*/  IADD3 R6, PT, PT, R23, R3, RZ ;  /* 0x0000000317067210 */ /* 0x000fe20007ffe0ff */
[----:B------:R-:W-:-:S07]  /*06c0*/  IMAD.MOV.U32 R3, RZ, RZ, R11 ;  /* 0x000000ffff037224 */ /* 0x000fce00078e000b */
.L_x_159:
        /* <DEDUP_REMOVED lines=26> */
[----:B------:R-:W-:Y:S06]  /*0870*/  BRA `(.L_x_161) ;  /* 0x0000000000387947 */ /* 0x000fec0003800000 */
.L_x_160:
[----:B------:R-:W0:Y:S01]  /*0880*/  LDCU.64 UR4, c[0x0][0x3a0] ;  /* 0x00007400ff0477ac */ /* 0x000e220008000a00 */
[----:B------:R-:W-:Y:S01]  /*0890*/  IMAD.MOV.U32 R12, RZ, RZ, R2 ;  /* 0x000000ffff0c7224 */ /* 0x000fe200078e0002 */
[----:B------:R-:W-:Y:S02]  /*08a0*/  MOV R29, R3 ;  /* 0x00000003001d7202 */ /* 0x000fe40000000f00 */
[----:B------:R-:W-:Y:S01]  /*08b0*/  MOV R4, 0x8f0 ;  /* 0x000008f000047802 */ /* 0x000fe20000000f00 */
[----:B0-----:R-:W-:Y:S02]  /*08c0*/  IMAD.U32 R10, RZ, RZ, UR4 ;  /* 0x00000004ff0a7e24 */ /* 0x001fe4000f8e00ff */
[----:B------:R-:W-:-:S07]  /*08d0*/  IMAD.U32 R11, RZ, RZ, UR5 ;  /* 0x00000005ff0b7e24 */ /* 0x000fce000f8e00ff */
[----:B------:R-:W-:Y:S05]  /*08e0*/  CALL.REL.NOINC `($__internal_9_$__cuda_sm20_div_u64) ;  /* 0x0000002800c07944 */ /* 0x000fea0003c00000 */
[----:B------:R-:W0:Y:S01]  /*08f0*/  LDCU.64 UR4, c[0x0][0x3a0] ;  /* 0x00007400ff0477ac */ /* 0x000e220008000a00 */
[----:B------:R-:W-:-:S05]  /*0900*/  IADD3 R5, P0, PT, RZ, -R10, RZ ;  /* 0x8000000aff057210 */ /* 0x000fca0007f1e0ff */
[----:B------:R-:W-:-:S04]  /*0910*/  IMAD.X R0, RZ, RZ, ~R11, P0 ;  /* 0x000000ffff007224 */ /* 0x000fc800000e0e0b */
[----:B0-----:R-:W-:Y:S02]  /*0920*/  IMAD R0, R0, UR4, RZ ;  /* 0x0000000400007c24 */ /* 0x001fe4000f8e02ff */
[----:B------:R-:W-:-:S04]  /*0930*/  IMAD.WIDE.U32 R2, R5, UR4, R2 ;  /* 0x0000000405027c25 */ /* 0x000fc8000f8e0002 */
[----:B------:R-:W-:-:S04]  /*0940*/  IMAD R5, R5, UR5, R0 ;  /* 0x0000000505057c24 */ /* 0x000fc8000f8e0200 */
[----:B------:R-:W-:-:S07]  /*0950*/  IMAD.IADD R0, R3, 0x1, R5 ;  /* 0x0000000103007824 */ /* 0x000fce00078e0205 */
.L_x_161:
        /* <DEDUP_REMOVED lines=23> */
.L_x_162:
[----:B------:R-:W0:Y:S01]  /*0ad0*/  LDCU.64 UR4, c[0x0][0x398] ;  /* 0x00007300ff0477ac */ /* 0x000e220008000a00 */
[----:B------:R-:W-:Y:S01]  /*0ae0*/  IMAD.MOV.U32 R12, RZ, RZ, R10 ;  /* 0x000000ffff0c7224 */ /* 0x000fe200078e000a */
[----:B------:R-:W-:Y:S01]  /*0af0*/  MOV R4, 0xb40 ;  /* 0x00000b4000047802 */ /* 0x000fe20000000f00 */
[----:B------:R-:W-:Y:S01]  /*0b00*/  IMAD.MOV.U32 R13, RZ, RZ, R11 ;  /* 0x000000ffff0d7224 */ /* 0x000fe200078e000b */
[----:B0-----:R-:W-:Y:S01]  /*0b10*/  MOV R10, UR4 ;  /* 0x00000004000a7c02 */ /* 0x001fe20008000f00 */
[----:B------:R-:W-:-:S07]  /*0b20*/  IMAD.U32 R11, RZ, RZ, UR5 ;  /* 0x00000005ff0b7e24 */ /* 0x000fce000f8e00ff */
[----:B------:R-:W-:Y:S05]  /*0b30*/  CALL.REL.NOINC `($__internal_10_$__cuda_sm20_rem_u64) ;  /* 0x0000002c003c7944 */ /* 0x000fea0003c00000 */
[----:B------:R-:W-:Y:S02]  /*0b40*/  IMAD.MOV.U32 R18, RZ, RZ, R24 ;  /* 0x000000ffff127224 */ /* 0x000fe400078e0018 */
[----:B------:R-:W-:-:S07]  /*0b50*/  IMAD.MOV.U32 R19, RZ, RZ, R25 ;  /* 0x000000ffff137224 */ /* 0x000fce00078e0019 */
.L_x_163:
[----:B------:R-:W0:Y:S01]  /*0b60*/  LDCU.64 UR8, c[0x0][0x380] ;  /* 0x00007000ff0877ac */ /* 0x000e220008000a00 */
[----:B------:R-:W-:Y:S01]  /*0b70*/  CS2R R16, SRZ ;  /* 0x0000000000107805 */ /* 0x000fe2000001ff00 */
[----:B------:R-:W1:Y:S01]  /*0b80*/  LDCU.64 UR10, c[0x0][0x358] ;  /* 0x00006b00ff0a77ac */ /* 0x000e620008000a00 */
[----:B0-----:R-:W-:-:S04]  /*0b90*/  UISETP.NE.U32.AND UP0, UPT, UR8, URZ, UPT ;  /* 0x000000ff0800728c */ /* 0x001fc8000bf05070 */
[----:B------:R-:W-:-:S09]  /*0ba0*/  UISETP.NE.AND.EX UP0, UPT, UR9, URZ, UPT, UP0 ;  /* 0x000000ff0900728c */ /* 0x000fd2000bf05300 */
[----:B-1----:R-:W-:Y:S05]  /*0bb0*/  BRA.U !UP0, `(.L_x_164) ;  /* 0x0000002108187547 */ /* 0x002fea000b800000 */
        /* <DEDUP_REMOVED lines=8> */
.L_x_205:
[----:B------:R-:W0:Y:S01]  /*0c40*/  LDCU.64 UR4, c[0x0][0x380] ;  /* 0x00007000ff0477ac */ /* 0x000e220008000a00 */
[----:B------:R-:W-:Y:S01]  /*0c50*/  IADD3 R8, P1, PT, R3, -UR6, RZ ;  /* 0x8000000603087c10 */ /* 0x000fe2000ff3e0ff */
[----:B------:R-:W-:-:S03]  /*0c60*/  IMAD.MOV.U32 R22, RZ, RZ, RZ ;  /* 0x000000ffff167224 */ /* 0x000fc600078e00ff */
[----:B------:R-:W-:Y:S02]  /*0c70*/  IADD3.X R9, PT, PT, R6, ~UR7, RZ, P1, !PT ;  /* 0x8000000706097c10 */ /* 0x000fe40008ffe4ff */
[----:B0-----:R-:W-:Y:S01]  /*0c80*/  MOV R10, UR4 ;  /* 0x00000004000a7c02 */ /* 0x001fe20008000f00 */
[----:B------:R-:W-:-:S03]  /*0c90*/  UMOV UR4, URZ ;  /* 0x000000ff00047c82 */ /* 0x000fc60008000000 */
        /* <DEDUP_REMOVED lines=9> */
[----:B------:R-:W-:Y:S01]  /*0d30*/  LOP3.LUT R27, RZ, UR4, RZ, 0x33, !PT ;  /* 0x00000004ff1b7c12 */ /* 0x000fe2000f8e33ff */
[----:B------:R-:W1:Y:S01]  /*0d40*/  LDCU.64 UR18, c[0x0][0x3f0] ;  /* 0x00007e00ff1277ac */ /* 0x000e620008000a00 */
[----:B------:R-:W-:-:S05]  /*0d50*/  UMOV UR5, URZ ;  /* 0x000000ff00057c82 */ /* 0x000fca0008000000 */
[----:B0-----:R-:W0:Y:S02]  /*0d60*/  MUFU.RCP R4, R4 ;  /* 0x0000000400047308 */ /* 0x001e240000001000 */
[----:B0-----:R-:W-:-:S06]  /*0d70*/  VIADD R10, R4, 0xffffffe ;  /* 0x0ffffffe040a7836 */ /* 0x001fcc0000000000 */
[----:B------:R0:W5:Y:S02]  /*0d80*/  F2I.FTZ.U32.TRUNC.NTZ R11, R10 ;  /* 0x0000000a000b7305 */ /* 0x000164000021f000 */
[----:B0-----:R-:W-:Y:S02]  /*0d90*/  HFMA2 R10, -RZ, RZ, 0, 0 ;  /* 0x00000000ff0a7431 */ /* 0x001fe400000001ff */
[----:B-----5:R-:W-:-:S04]  /*0da0*/  IMAD.MOV R13, RZ, RZ, -R11 ;  /* 0x000000ffff0d7224 */ /* 0x020fc800078e0a0b */
[----:B------:R-:W-:-:S04]  /*0db0*/  IMAD R13, R13, UR4, RZ ;  /* 0x000000040d0d7c24 */ /* 0x000fc8000f8e02ff */
[----:B------:R-:W-:-:S06]  /*0dc0*/  IMAD.HI.U32 R11, R11, R13, R10 ;  /* 0x0000000d0b0b7227 */ /* 0x000fcc00078e000a */
[----:B------:R-:W-:-:S04]  /*0dd0*/  IMAD.HI.U32 R11, R11, R8, RZ ;  /* 0x000000080b0b7227 */ /* 0x000fc800078e00ff */
[----:B------:R-:W-:-:S04]  /*0de0*/  IMAD.MOV R13, RZ, RZ, -R11 ;  /* 0x000000ffff0d7224 */ /* 0x000fc800078e0a0b */
        /* <DEDUP_REMOVED lines=10> */
[----:B-1234-:R-:W-:-:S07]  /*0e90*/  SEL R27, R27, R11, !P0 ;  /* 0x0000000b1b1b7207 */ /* 0x01efce0004000000 */
.L_x_190:
        /* <DEDUP_REMOVED lines=13> */
[----:B------:R-:W-:Y:S02]  /*0f70*/  IMAD.MOV.U32 R13, RZ, RZ, R9 ;  /* 0x000000ffff0d7224 */ /* 0x000fe400078e0009 */
[----:B0-----:R-:W-:Y:S01]  /*0f80*/  IMAD.U32 R10, RZ, RZ, UR8 ;  /* 0x00000008ff0a7e24 */ /* 0x001fe2000f8e00ff */
[----:B------:R-:W-:-:S07]  /*0f90*/  MOV R11, UR9 ;  /* 0x00000009000b7c02 */ /* 0x000fce0008000f00 */
[----:B------:R-:W-:Y:S05]  /*0fa0*/  CALL.REL.NOINC `($__internal_10_$__cuda_sm20_rem_u64) ;  /* 0x0000002800207944 */ /* 0x000fea0003c00000 */
[----:B------:R-:W-:-:S04]  /*0fb0*/  ISETP.NE.U32.AND P0, PT, R24, RZ, PT ;  /* 0x000000ff1800720c */ /* 0x000fc80003f05070 */
[----:B------:R-:W-:-:S13]  /*0fc0*/  ISETP.NE.AND.EX P0, PT, R25, RZ, PT, P0 ;  /* 0x000000ff1900720c */ /* 0x000fda0003f05300 */
.L_x_169:
[----:B------:R-:W-:Y:S05]  /*0fd0*/  BSYNC.RECONVERGENT B1 ;  /* 0x0000000000017941 */ /* 0x000fea0003800200 */
.L_x_168:
[----:B------:R-:W-:Y:S05]  /*0fe0*/  @P0 BRA `(.L_x_167) ;  /* 0x0000000400cc0947 */ /* 0x000fea0003800000 */
[----:B------:R-:W-:Y:S01]  /*0ff0*/  BSSY.RECONVERGENT B1, `(.L_x_170) ;  /* 0x000000d000017945 */ /* 0x000fe20003800200 */
[----:B------:R-:W-:Y:S02]  /*1000*/  @!P4 IMAD.MOV.U32 R22, RZ, RZ, R27 ;  /* 0x000000ffff16c224 */ /* 0x000fe400078e001b */
[----:B------:R-:W-:Y:S01]  /*1010*/  @!P4 IMAD.MOV.U32 R23, RZ, RZ, RZ ;  /* 0x000000ffff17c224 */ /* 0x000fe200078e00ff */
[----:B------:R-:W-:Y:S06]  /*1020*/  @!P4 BRA `(.L_x_171) ;  /* 0x000000000024c947 */ /* 0x000fec0003800000 */
[----:B------:R-:W0:Y:S01]  /*1030*/  LDCU.64 UR8, c[0x0][0x388] ;  /* 0x00007100ff0877ac */ /* 0x000e220008000a00 */
[----:B------:R-:W-:Y:S01]  /*1040*/  MOV R12, R8 ;  /* 0x00000008000c7202 */ /* 0x000fe20000000f00 */
[----:B------:R-:W-:Y:S01]  /*1050*/  IMAD.MOV.U32 R29, RZ, RZ, R9 ;  /* 0x000000ffff1d7224 */ /* 0x000fe200078e0009 */
[----:B------:R-:W-:Y:S01]  /*1060*/  MOV R4, 0x10a0 ;  /* 0x000010a000047802 */ /* 0x000fe20000000f00 */
[----:B0-----:R-:W-:Y:S02]  /*1070*/  IMAD.U32 R10, RZ, RZ, UR8 ;  /* 0x00000008ff0a7e24 */ /* 0x001fe4000f8e00ff */
[----:B------:R-:W-:-:S07]  /*1080*/  IMAD.U32 R11, RZ, RZ, UR9 ;  /* 0x00000009ff0b7e24 */ /* 0x000fce000f8e00ff */
[----:B------:R-:W-:Y:S05]  /*1090*/  CALL.REL.NOINC `($__internal_9_$__cuda_sm20_div_u64) ;  /* 0x0000002000d47944 */ /* 0x000fea0003c00000 */
[----:B------:R-:W-:Y:S01]  /*10a0*/  MOV R22, R10 ;  /* 0x0000000a00167202 */ /* 0x000fe20000000f00 */
[----:B------:R-:W-:-:S07]  /*10b0*/  IMAD.MOV.U32 R23, RZ, RZ, R11 ;  /* 0x000000ffff177224 */ /* 0x000fce00078e000b */
.L_x_171:
[----:B------:R-:W-:Y:S05]  /*10c0*/  BSYNC.RECONVERGENT B1 ;  /* 0x0000000000017941 */ /* 0x000fea0003800200 */
.L_x_170:
        /* <DEDUP_REMOVED lines=31> */
.L_x_173:
[----:B------:R-:W0:Y:S01]  /*12c0*/  LDCU.64 UR8, c[0x0][0x388] ;  /* 0x00007100ff0877ac */ /* 0x000e220008000a00 */
[----:B------:R-:W-:Y:S02]  /*12d0*/  MOV R4, 0x1310 ;  /* 0x0000131000047802 */ /* 0x000fe40000000f00 */
[----:B0-----:R-:W-:Y:S01]  /*12e0*/  MOV R10, UR8 ;  /* 0x00000008000a7c02 */ /* 0x001fe20008000f00 */
[----:B------:R-:W-:-:S07]  /*12f0*/  IMAD.U32 R11, RZ, RZ, UR9 ;  /* 0x00000009ff0b7e24 */ /* 0x000fce000f8e00ff */
[----:B------:R-:W-:Y:S05]  /*1300*/  CALL.REL.NOINC `($__internal_10_$__cuda_sm20_rem_u64) ;  /* 0x0000002400487944 */ /* 0x000fea0003c00000 */
[----:B------:R-:W-:-:S04]  /*1310*/  ISETP.NE.U32.AND P0, PT, R24, RZ, PT ;  /* 0x000000ff1800720c */ /* 0x000fc80003f05070 */
[----:B------:R-:W-:-:S13]  /*1320*/  ISETP.NE.AND.EX P0, PT, R25, RZ, PT, P0 ;  /* 0x000000ff1900720c */ /* 0x000fda0003f05300 */
.L_x_174:
[----:B------:R-:W-:Y:S05]  /*1330*/  BSYNC.RECONVERGENT B1 ;  /* 0x0000000000017941 */ /* 0x000fea0003800200 */
.L_x_172:
        /* <DEDUP_REMOVED lines=11> */
[----:B0-----:R-:W-:Y:S01]  /*13f0*/  MOV R10, RZ ;  /* 0x000000ff000a7202 */ /* 0x001fe20000000f00 */
        /* <DEDUP_REMOVED lines=11> */
[----:B------:R-:W-:Y:S01]  /*14b0*/  @!P2 LOP3.LUT R30, RZ, UR13, RZ, 0x33, !PT ;  /* 0x0000000dff1eac12 */ /* 0x000fe2000f8e33ff */
[----:B------:R-:W-:Y:S06]  /*14c0*/  BRA `(.L_x_177) ;  /* 0x0000000000207947 */ /* 0x000fec0003800000 */
.L_x_176:
[----:B------:R-:W0:Y:S01]  /*14d0*/  LDCU.64 UR8, c[0x0][0x388] ;  /* 0x00007100ff0877ac */ /* 0x000e220008000a00 */
[----:B------:R-:W-:Y:S02]  /*14e0*/  MOV R29, R13 ;  /* 0x0000000d001d7202 */ /* 0x000fe40000000f00 */
[----:B------:R-:W-:Y:S01]  /*14f0*/  MOV R4, 0x1530 ;  /* 0x0000153000047802 */ /* 0x000fe20000000f00 */
[----:B0-----:R-:W-:Y:S02]  /*1500*/  IMAD.U32 R10, RZ, RZ, UR8 ;  /* 0x00000008ff0a7e24 */ /* 0x001fe4000f8e00ff */
[----:B------:R-:W-:-:S07]  /*1510*/  IMAD.U32 R11, RZ, RZ, UR9 ;  /* 0x00000009ff0b7e24 */ /* 0x000fce000f8e00ff */
[----:B------:R-:W-:Y:S05]  /*1520*/  CALL.REL.NOINC `($__internal_9_$__cuda_sm20_div_u64) ;  /* 0x0000001c00b07944 */ /* 0x000fea0003c00000 */
[----:B------:R-:W-:Y:S02]  /*1530*/  IMAD.MOV.U32 R30, RZ, RZ, R10 ;  /* 0x000000ffff1e7224 */ /* 0x000fe400078e000a */
[----:B------:R-:W-:-:S07]  /*1540*/  IMAD.MOV.U32 R31, RZ, RZ, R11 ;  /* 0x000000ffff1f7224 */ /* 0x000fce00078e000b */
.L_x_177:
[----:B------:R-:W-:Y:S05]  /*1550*/  BSYNC.RECONVERGENT B1 ;  /* 0x0000000000017941 */ /* 0x000fea0003800200 */
.L_x_175:
        /* <DEDUP_REMOVED lines=11> */
[----:B---3--:R-:W-:Y:S02]  /*1610*/  IMAD R11, R11, R2, RZ ;  /* 0x000000020b0b7224 */ /* 0x008fe400078e02ff */
[----:B------:R-:W-:Y:S02]  /*1620*/  IMAD.IADD R25, R25, 0x1, R29 ;  /* 0x0000000119197824 */ /* 0x000fe400078e021d */
[C---:B------:R-:W-:Y:S02]  /*1630*/  IMAD R29, R10.reuse, R0, R11 ;  /* 0x000000000a1d7224 */ /* 0x040fe400078e020b */
[----:B------:R-:W-:-:S04]  /*1640*/  IMAD.WIDE.U32 R10, R10, R2, R24 ;  /* 0x000000020a0a7225 */ /* 0x000fc800078e0018 */
[----:B----4-:R-:W-:Y:S01]  /*1650*/  IMAD R13, R13, R22, RZ ;  /* 0x000000160d0d7224 */ /* 0x010fe200078e02ff */
[----:B------:R-:W-:Y:S01]  /*1660*/  IADD3 R11, PT, PT, R11, R29, RZ ;  /* 0x0000001d0b0b7210 */ /* 0x000fe20007ffe0ff */
[----:B-----5:R-:W-:Y:S02]  /*1670*/  IMAD R15, R15, R30, RZ ;  /* 0x0000001e0f0f7224 */ /* 0x020fe400078e02ff */
[C---:B------:R-:W-:Y:S02]  /*1680*/  IMAD R13, R12.reuse, R23, R13 ;  /* 0x000000170c0d7224 */ /* 0x040fe400078e020d */
[----:B------:R-:W-:-:S04]  /*1690*/  IMAD.WIDE.U32 R10, R12, R22, R10 ;  /* 0x000000160c0a7225 */ /* 0x000fc800078e000a */
[----:B------:R-:W-:Y:S02]  /*16a0*/  IMAD.IADD R11, R11, 0x1, R13 ;  /* 0x000000010b0b7824 */ /* 0x000fe400078e020d */
[C---:B------:R-:W-:Y:S02]  /*16b0*/  IMAD R13, R14.reuse, R31, R15 ;  /* 0x0000001f0e0d7224 */ /* 0x040fe400078e020f */
[----:B------:R-:W-:-:S04]  /*16c0*/  IMAD.WIDE.U32 R14, R14, R30, R10 ;  /* 0x0000001e0e0e7225 */ /* 0x000fc800078e000a */
[----:B------:R-:W-:Y:S01]  /*16d0*/  IMAD.IADD R11, R15, 0x1, R13 ;  /* 0x000000010f0b7824 */ /* 0x000fe200078e020d */
[----:B------:R-:W-:-:S04]  /*16e0*/  LEA R10, P0, R14, UR18, 0x3 ;  /* 0x000000120e0a7c11 */ /* 0x000fc8000f8018ff */
[----:B------:R-:W-:-:S06]  /*16f0*/  LEA.HI.X R11, R14, UR19, R11, 0x3, P0 ;  /* 0x000000130e0b7c11 */ /* 0x000fcc00080f1c0b */
[----:B------:R-:W2:Y:S02]  /*1700*/  LDG.E.64 R10, desc[UR10][R10.64] ;  /* 0x0000000a0a0a7981 */ /* 0x000ea4000c1e1b00 */
[----:B--2---:R-:W-:-:S11]  /*1710*/  DADD R16, R16, R10 ;  /* 0x0000000010107229 */ /* 0x004fd6000000000a */
.L_x_167:
[----:B------:R-:W-:Y:S05]  /*1720*/  BSYNC.RECONVERGENT B0 ;  /* 0x0000000000007941 */ /* 0x000fea0003800200 */
.L_x_166:
        /* <DEDUP_REMOVED lines=14> */
[----:B------:R-:W-:Y:S05]  /*1810*/  CALL.REL.NOINC `($__internal_10_$__cuda_sm20_rem_u64) ;  /* 0x0000002000047944 */ /* 0x000fea0003c00000 */
[----:B------:R-:W-:-:S04]  /*1820*/  ISETP.NE.U32.AND P0, PT, R24, RZ, PT ;  /* 0x000000ff1800720c */ /* 0x000fc80003f05070 */
[----:B------:R-:W-:-:S13]  /*1830*/  ISETP.NE.AND.EX P0, PT, R25, RZ, PT, P0 ;  /* 0x000000ff1900720c */ /* 0x000fda0003f05300 */
.L_x_181:
[----:B------:R-:W-:Y:S05]  /*1840*/  BSYNC.RECONVERGENT B1 ;  /* 0x0000000000017941 */ /* 0x000fea0003800200 */
.L_x_180:
[----:B------:R-:W-:Y:S05]  /*1850*/  @P0 BRA `(.L_x_179) ;  /* 0x0000000400d40947 */ /* 0x000fea0003800000 */
[----:B------:R-:W-:Y:S01]  /*1860*/  BSSY.RECONVERGENT B1, `(.L_x_182) ;  /* 0x000000d000017945 */ /* 0x000fe20003800200 */
[----:B------:R-:W-:Y:S01]  /*1870*/  @!P3 IMAD.MOV.U32 R22, RZ, RZ, R27 ;  /* 0x000000ffff16b224 */ /* 0x000fe200078e001b */
[----:B------:R-:W-:Y:S02]  /*1880*/  @!P3 MOV R23, RZ ;  /* 0x000000ff0017b202 */ /* 0x000fe40000000f00 */
[----:B------:R-:W-:Y:S05]  /*1890*/  @!P3 BRA `(.L_x_183) ;  /* 0x000000000024b947 */ /* 0x000fea0003800000 */
[----:B------:R-:W0:Y:S01]  /*18a0*/  LDCU.64 UR8, c[0x0][0x388] ;  /* 0x00007100ff0877ac */ /* 0x000e220008000a00 */
[----:B------:R-:W-:Y:S01]  /*18b0*/  IMAD.MOV.U32 R12, RZ, RZ, R8 ;  /* 0x000000ffff0c7224 */ /* 0x000fe200078e0008 */
[----:B------:R-:W-:Y:S01]  /*18c0*/  MOV R4, 0x1910 ;  /* 0x0000191000047802 */ /* 0x000fe20000000f00 */
[----:B------:R-:W-:Y:S02]  /*18d0*/  IMAD.MOV.U32 R29, RZ, RZ, R9 ;  /* 0x000000ffff1d7224 */ /* 0x000fe400078e0009 */
[----:B0-----:R-:W-:Y:S01]  /*18e0*/  IMAD.U32 R10, RZ, RZ, UR8 ;  /* 0x00000008ff0a7e24 */ /* 0x001fe2000f8e00ff */
[----:B------:R-:W-:-:S07]  /*18f0*/  MOV R11, UR9 ;  /* 0x00000009000b7c02 */ /* 0x000fce0008000f00 */
[----:B------:R-:W-:Y:S05]  /*1900*/  CALL.REL.NOINC `($__internal_9_$__cuda_sm20_div_u64) ;  /* 0x0000001800b87944 */ /* 0x000fea0003c00000 */
[----:B------:R-:W-:Y:S01]  /*1910*/  IMAD.MOV.U32 R22, RZ, RZ, R10 ;  /* 0x000000ffff167224 */ /* 0x000fe200078e000a */
[----:B------:R-:W-:-:S07]  /*1920*/  MOV R23, R11 ;  /* 0x0000000b00177202 */ /* 0x000fce0000000f00 */
.L_x_183:
[----:B------:R-:W-:Y:S05]  /*1930*/  BSYNC.RECONVERGENT B1 ;  /* 0x0000000000017941 */ /* 0x000fea0003800200 */
.L_x_182:
        /* <DEDUP_REMOVED lines=29> */
[----:B------:R-:W-:-:S04]  /*1b10*/  @!P1 LOP3.LUT R4, RZ, UR13, RZ, 0x33, !PT ;  /* 0x0000000dff049c12 */ /* 0x000fc8000f8e33ff */
[----:B------:R-:W-:-:S04]  /*1b20*/  ISETP.NE.U32.AND P0, PT, R4, RZ, PT ;  /* 0x000000ff0400720c */ /* 0x000fc80003f05070 */
[----:B------:R-:W-:Y:S01]  /*1b30*/  ISETP.NE.AND.EX P0, PT, RZ, RZ, PT, P0 ;  /* 0x000000ffff00720c */ /* 0x000fe20003f05300 */
[----:B------:R-:W-:-:S12]  /*1b40*/  BRA `(.L_x_186) ;  /* 0x00000000001c7947 */ /* 0x000fd80003800000 */
.L_x_185:
[----:B------:R-:W0:Y:S01]  /*1b50*/  LDCU.64 UR8, c[0x0][0x388] ;  /* 0x00007100ff0877ac */ /* 0x000e220008000a00 */
[----:B------:R-:W-:Y:S01]  /*1b60*/  MOV R4, 0x1ba0 ;  /* 0x00001ba000047802 */ /* 0x000fe20000000f00 */
[----:B0-----:R-:W-:Y:S02]  /*1b70*/  IMAD.U32 R10, RZ, RZ, UR8 ;  /* 0x00000008ff0a7e24 */ /* 0x001fe4000f8e00ff */
[----:B------:R-:W-:-:S07]  /*1b80*/  IMAD.U32 R11, RZ, RZ, UR9 ;  /* 0x00000009ff0b7e24 */ /* 0x000fce000f8e00ff */
[----:B------:R-:W-:Y:S05]  /*1b90*/  CALL.REL.NOINC `($__internal_10_$__cuda_sm20_rem_u64) ;  /* 0x0000001c00247944 */ /* 0x000fea0003c00000 */
[----:B------:R-:W-:-:S04]  /*1ba0*/  ISETP.NE.U32.AND P0, PT, R24, RZ, PT ;  /* 0x000000ff1800720c */ /* 0x000fc80003f05070 */
[----:B------:R-:W-:-:S13]  /*1bb0*/  ISETP.NE.AND.EX P0, PT, R25, RZ, PT, P0 ;  /* 0x000000ff1900720c */ /* 0x000fda0003f05300 */
.L_x_186:
[----:B------:R-:W-:Y:S05]  /*1bc0*/  BSYNC.RECONVERGENT B1 ;  /* 0x0000000000017941 */ /* 0x000fea0003800200 */
.L_x_184:
        /* <DEDUP_REMOVED lines=25> */
.L_x_188:
[----:B------:R-:W0:Y:S01]  /*1d60*/  LDCU.64 UR8, c[0x0][0x388] ;  /* 0x00007100ff0877ac */ /* 0x000e220008000a00 */
[----:B------:R-:W-:Y:S01]  /*1d70*/  IMAD.MOV.U32 R29, RZ, RZ, R13 ;  /* 0x000000ffff1d7224 */ /* 0x000fe200078e000d */
[----:B------:R-:W-:Y:S01]  /*1d80*/  MOV R4, 0x1dc0 ;  /* 0x00001dc000047802 */ /* 0x000fe20000000f00 */
[----:B0-----:R-:W-:Y:S01]  /*1d90*/  IMAD.U32 R10, RZ, RZ, UR8 ;  /* 0x00000008ff0a7e24 */ /* 0x001fe2000f8e00ff */
[----:B------:R-:W-:-:S07]  /*1da0*/  MOV R11, UR9 ;  /* 0x00000009000b7c02 */ /* 0x000fce0008000f00 */
[----:B------:R-:W-:Y:S05]  /*1db0*/  CALL.REL.NOINC `($__internal_9_$__cuda_sm20_div_u64) ;  /* 0x00000014008c7944 */ /* 0x000fea0003c00000 */
[----:B------:R-:W-:Y:S01]  /*1dc0*/  IMAD.MOV.U32 R30, RZ, RZ, R10 ;  /* 0x000000ffff1e7224 */ /* 0x000fe200078e000a */
[----:B------:R-:W-:-:S07]  /*1dd0*/  MOV R31, R11 ;  /* 0x0000000b001f7202 */ /* 0x000fce0000000f00 */
.L_x_189:
[----:B------:R-:W-:Y:S05]  /*1de0*/  BSYNC.RECONVERGENT B1 ;  /* 0x0000000000017941 */ /* 0x000fea0003800200 */
.L_x_187:
[----:B------:R-:W-:-:S04]  /*1df0*/  ISETP.GE.U32.AND P0, PT, R30, UR16, PT ;  /* 0x000000101e007c0c */ /* 0x000fc8000bf06070 */
[----:B------:R-:W-:-:S13]  /*1e00*/  ISETP.GE.U32.AND.EX P0, PT, R31, UR17, PT, P0 ;  /* 0x000000111f007c0c */ /* 0x000fda000bf06100 */
[----:B------:R-:W-:Y:S05]  /*1e10*/  @P0 BRA `(.L_x_179) ;  /* 0x0000000000640947 */ /* 0x000fea0003800000 */
[----:B------:R-:W0:Y:S02]  /*1e20*/  LDC.64 R10, c[0x0][0x3d0] ;  /* 0x0000f400ff0a7b82 */ /* 0x000e240000000a00 */
[----:B0-----:R-:W2:Y:S04]  /*1e30*/  LDG.E.64 R12, desc[UR10][R10.64] ;  /* 0x0000000a0a0c7981 */ /* 0x001ea8000c1e1b00 */
[----:B------:R-:W3:Y:S04]  /*1e40*/  LDG.E.64 R14, desc[UR10][R10.64+0x8] ;  /* 0x0000080a0a0e7981 */ /* 0x000ee8000c1e1b00 */
[----:B------:R-:W4:Y:S04]  /*1e50*/  LDG.E.64 R24, desc[UR10][R10.64+0x10] ;  /* 0x0000100a0a187981 */ /* 0x000f28000c1e1b00 */
[----:B------:R4:W5:Y:S01]  /*1e60*/  LDG.E.64 R32, desc[UR10][R10.64+0x18] ;  /* 0x0000180a0a207981 */ /* 0x000962000c1e1b00 */
        /* <DEDUP_REMOVED lines=18> */
[----:B------:R-:W2:Y:S02]  /*1f90*/  LDG.E.64 R10, desc[UR10][R10.64] ;  /* 0x0000000a0a0a7981 */ /* 0x000ea4000c1e1b00 */
[----:B--2---:R-:W-:-:S11]  /*1fa0*/  DADD R16, R16, R10 ;  /* 0x0000000010107229 */ /* 0x004fd6000000000a */
.L_x_179:
[----:B------:R-:W-:Y:S05]  /*1fb0*/  BSYNC.RECONVERGENT B0 ;  /* 0x0000000000007941 */ /* 0x000fea0003800200 */
.L_x_178:
        /* <DEDUP_REMOVED lines=9> */
[----:B------:R-:W0:Y:S02]  /*2050*/  LDCU UR4, c[0x0][0x384] ;  /* 0x00007080ff0477ac */ /* 0x000e240008000800 */
.L_x_165:
        /* <DEDUP_REMOVED lines=33> */
.L_x_194:
[----:B------:R-:W1:Y:S01]  /*2270*/  LDCU.64 UR8, c[0x0][0x388] ;  /* 0x00007100ff0877ac */ /* 0x000e620008000a00 */
[----:B------:R-:W-:Y:S01]  /*2280*/  IMAD.MOV.U32 R12, RZ, RZ, R8 ;  /* 0x000000ffff0c7224 */ /* 0x000fe200078e0008 */
[----:B------:R-:W-:Y:S01]  /*2290*/  MOV R4, 0x22e0 ;  /* 0x000022e000047802 */ /* 0x000fe20000000f00 */
[----:B------:R-:W-:Y:S01]  /*22a0*/  IMAD.MOV.U32 R13, RZ, RZ, R9 ;  /* 0x000000ffff0d7224 */ /* 0x000fe200078e0009 */
[----:B-1----:R-:W-:Y:S01]  /*22b0*/  MOV R10, UR8 ;  /* 0x00000008000a7c02 */ /* 0x002fe20008000f00 */
[----:B------:R-:W-:-:S07]  /*22c0*/  IMAD.U32 R11, RZ, RZ, UR9 ;  /* 0x00000009ff0b7e24 */ /* 0x000fce000f8e00ff */
[----:B0-----:R-:W-:Y:S05]  /*22d0*/  CALL.REL.NOINC `($__internal_10_$__cuda_sm20_rem_u64) ;  /* 0x0000001400547944 */ /* 0x001fea0003c00000 */
[----:B------:R-:W-:-:S04]  /*22e0*/  ISETP.NE.U32.AND P0, PT, R24, RZ, PT ;  /* 0x000000ff1800720c */ /* 0x000fc80003f05070 */
[----:B------:R-:W-:-:S13]  /*22f0*/  ISETP.NE.AND.EX P0, PT, R25, RZ, PT, P0 ;  /* 0x000000ff1900720c */ /* 0x000fda0003f05300 */
.L_x_195:
[----:B0-----:R-:W-:Y:S05]  /*2300*/  BSYNC.RECONVERGENT B1 ;  /* 0x0000000000017941 */ /* 0x001fea0003800200 */
.L_x_193:
        /* <DEDUP_REMOVED lines=15> */
[----:B------:R-:W-:Y:S02]  /*2400*/  IMAD R8, R9, UR5, R8 ;  /* 0x0000000509087c24 */ /* 0x000fe4000f8e0208 */
[----:B------:R-:W-:-:S03]  /*2410*/  IMAD.MOV.U32 R9, RZ, RZ, RZ ;  /* 0x000000ffff097224 */ /* 0x000fc600078e00ff */
[----:B------:R-:W-:-:S13]  /*2420*/  ISETP.GE.U32.AND P0, PT, R8, UR5, PT ;  /* 0x0000000508007c0c */ /* 0x000fda000bf06070 */
[----:B------:R-:W-:Y:S02]  /*2430*/  @P0 VIADD R8, R8, -UR5 ;  /* 0x8000000508080c36 */ /* 0x000fe40008000000 */
[----:B------:R-:W-:-:S03]  /*2440*/  @P0 VIADD R11, R11, 0x1 ;  /* 0x000000010b0b0836 */ /* 0x000fc60000000000 */
[----:B------:R-:W-:-:S13]  /*2450*/  ISETP.GE.U32.AND P1, PT, R8, UR5, PT ;  /* 0x0000000508007c0c */ /* 0x000fda000bf26070 */
[----:B------:R-:W-:Y:S02]  /*2460*/  @P1 IADD3 R11, PT, PT, R11, 0x1, RZ ;  /* 0x000000010b0b1810 */ /* 0x000fe40007ffe0ff */
[----:B------:R-:W-:-:S05]  /*2470*/  @!P2 LOP3.LUT R11, RZ, UR5, RZ, 0x33, !PT ;  /* 0x00000005ff0bac12 */ /* 0x000fca000f8e33ff */
[----:B------:R-:W-:Y:S01]  /*2480*/  IMAD.MOV.U32 R8, RZ, RZ, R11 ;  /* 0x000000ffff087224 */ /* 0x000fe200078e000b */
[----:B------:R-:W-:Y:S06]  /*2490*/  BRA `(.L_x_198) ;  /* 0x0000000000247947 */ /* 0x000fec0003800000 */
.L_x_197:
[----:B------:R-:W0:Y:S01]  /*24a0*/  LDCU.64 UR8, c[0x0][0x388] ;  /* 0x00007100ff0877ac */ /* 0x000e220008000a00 */
[----:B------:R-:W-:Y:S02]  /*24b0*/  MOV R12, R8 ;  /* 0x00000008000c7202 */ /* 0x000fe40000000f00 */
[----:B------:R-:W-:Y:S02]  /*24c0*/  MOV R29, R9 ;  /* 0x00000009001d7202 */ /* 0x000fe40000000f00 */
[----:B------:R-:W-:Y:S01]  /*24d0*/  MOV R4, 0x2510 ;  /* 0x0000251000047802 */ /* 0x000fe20000000f00 */
[----:B0-----:R-:W-:Y:S02]  /*24e0*/  IMAD.U32 R10, RZ, RZ, UR8 ;  /* 0x00000008ff0a7e24 */ /* 0x001fe4000f8e00ff */
[----:B------:R-:W-:-:S07]  /*24f0*/  IMAD.U32 R11, RZ, RZ, UR9 ;  /* 0x00000009ff0b7e24 */ /* 0x000fce000f8e00ff */
[----:B------:R-:W-:Y:S05]  /*2500*/  CALL.REL.NOINC `($__internal_9_$__cuda_sm20_div_u64) ;  /* 0x0000000c00b87944 */ /* 0x000fea0003c00000 */
[----:B------:R-:W-:Y:S02]  /*2510*/  IMAD.MOV.U32 R8, RZ, RZ, R10 ;  /* 0x000000ffff087224 */ /* 0x000fe400078e000a */
[----:B------:R-:W-:-:S07]  /*2520*/  IMAD.MOV.U32 R9, RZ, RZ, R11 ;  /* 0x000000ffff097224 */ /* 0x000fce00078e000b */
.L_x_198:
[----:B------:R-:W-:Y:S05]  /*2530*/  BSYNC.RECONVERGENT B1 ;  /* 0x0000000000017941 */ /* 0x000fea0003800200 */
.L_x_196:
        /* <DEDUP_REMOVED lines=34> */
.L_x_200:
[----:B------:R-:W0:Y:S01]  /*2760*/  LDCU.64 UR8, c[0x0][0x388] ;  /* 0x00007100ff0877ac */ /* 0x000e220008000a00 */
[----:B------:R-:W-:Y:S02]  /*2770*/  MOV R4, 0x27b0 ;  /* 0x000027b000047802 */ /* 0x000fe40000000f00 */
[----:B0-----:R-:W-:Y:S01]  /*2780*/  MOV R10, UR8 ;  /* 0x00000008000a7c02 */ /* 0x001fe20008000f00 */
[----:B------:R-:W-:-:S07]  /*2790*/  IMAD.U32 R11, RZ, RZ, UR9 ;  /* 0x00000009ff0b7e24 */ /* 0x000fce000f8e00ff */
[----:B------:R-:W-:Y:S05]  /*27a0*/  CALL.REL.NOINC `($__internal_10_$__cuda_sm20_rem_u64) ;  /* 0x0000001000207944 */ /* 0x000fea0003c00000 */
[----:B------:R-:W-:-:S04]  /*27b0*/  ISETP.NE.U32.AND P0, PT, R24, RZ, PT ;  /* 0x000000ff1800720c */ /* 0x000fc80003f05070 */
[----:B------:R-:W-:-:S13]  /*27c0*/  ISETP.NE.AND.EX P0, PT, R25, RZ, PT, P0 ;  /* 0x000000ff1900720c */ /* 0x000fda0003f05300 */
.L_x_201:
[----:B------:R-:W-:Y:S05]  /*27d0*/  BSYNC.RECONVERGENT B1 ;  /* 0x0000000000017941 */ /* 0x000fea0003800200 */
.L_x_199:
        /* <DEDUP_REMOVED lines=19> */
[----:B------:R-:W-:Y:S01]  /*2910*/  ISETP.GE.U32.AND P1, PT, R11, UR5, PT ;  /* 0x000000050b007c0c */ /* 0x000fe2000bf26070 */
[----:B------:R-:W-:-:S12]  /*2920*/  HFMA2 R11, -RZ, RZ, 0, 0 ;  /* 0x00000000ff0b7431 */ /* 0x000fd800000001ff */
[----:B------:R-:W-:Y:S01]  /*2930*/  @P1 VIADD R10, R10, 0x1 ;  /* 0x000000010a0a1836 */ /* 0x000fe20000000000 */
[----:B------:R-:W-:Y:S01]  /*2940*/  @!P2 LOP3.LUT R10, RZ, UR5, RZ, 0x33, !PT ;  /* 0x00000005ff0aac12 */ /* 0x000fe2000f8e33ff */
[----:B------:R-:W-:Y:S06]  /*2950*/  BRA `(.L_x_204) ;  /* 0x0000000000187947 */ /* 0x000fec0003800000 */
.L_x_203:
[----:B------:R-:W0:Y:S01]  /*2960*/  LDCU.64 UR8, c[0x0][0x388] ;  /* 0x00007100ff0877ac */ /* 0x000e220008000a00 */
[----:B------:R-:W-:Y:S02]  /*2970*/  MOV R29, R13 ;  /* 0x0000000d001d7202 */ /* 0x000fe40000000f00 */
[----:B------:R-:W-:Y:S01]  /*2980*/  MOV R4, 0x29c0 ;  /* 0x000029c000047802 */ /* 0x000fe20000000f00 */
[----:B0-----:R-:W-:Y:S02]  /*2990*/  IMAD.U32 R10, RZ, RZ, UR8 ;  /* 0x00000008ff0a7e24 */ /* 0x001fe4000f8e00ff */
[----:B------:R-:W-:-:S07]  /*29a0*/  IMAD.U32 R11, RZ, RZ, UR9 ;  /* 0x00000009ff0b7e24 */ /* 0x000fce000f8e00ff */
[----:B------:R-:W-:Y:S05]  /*29b0*/  CALL.REL.NOINC `($__internal_9_$__cuda_sm20_div_u64) ;  /* 0x00000008008c7944 */ /* 0x000fea0003c00000 */
.L_x_204:
[----:B------:R-:W-:Y:S05]  /*29c0*/  BSYNC.RECONVERGENT B1 ;  /* 0x0000000000017941 */ /* 0x000fea0003800200 */
.L_x_202:
        /* <DEDUP_REMOVED lines=26> */
[----:B-1----:R-:W-:-:S04]  /*2b70*/  LEA R8, P0, R10, UR8, 0x3 ;  /* 0x000000080a087c11 */ /* 0x002fc8000f8018ff */
[----:B------:R-:W-:-:S06]  /*2b80*/  LEA.HI.X R9, R10, UR9, R9, 0x3, P0 ;  /* 0x000000090a097c11 */ /* 0x000fcc00080f1c09 */
[----:B------:R-:W2:Y:S02]  /*2b90*/  LDG.E.64 R8, desc[UR10][R8.64] ;  /* 0x0000000a08087981 */ /* 0x000ea4000c1e1b00 */
[----:B--2---:R-:W-:-:S11]  /*2ba0*/  DADD R16, R16, R8 ;  /* 0x0000000010107229 */ /* 0x004fd60000000008 */
.L_x_192:
[----:B0-----:R-:W-:Y:S05]  /*2bb0*/  BSYNC.RECONVERGENT B0 ;  /* 0x0000000000007941 */ /* 0x001fea0003800200 */
.L_x_191:
[----:B------:R-:W0:Y:S01]  /*2bc0*/  LDCU.64 UR8, c[0x0][0x380] ;  /* 0x00007000ff0877ac */ /* 0x000e220008000a00 */
[----:B------:R-:W-:-:S04]  /*2bd0*/  UIADD3 UR6, UP0, UPT, UR6, 0x1, URZ ;  /* 0x0000000106067890 */ /* 0x000fc8000ff1e0ff */
[----:B------:R-:W-:Y:S02]  /*2be0*/  UIADD3.X UR7, UPT, UPT, URZ, UR7, URZ, UP0, !UPT ;  /* 0x00000007ff077290 */ /* 0x000fe400087fe4ff */
[----:B0-----:R-:W-:-:S04]  /*2bf0*/  UISETP.NE.U32.AND UP0, UPT, UR6, UR8, UPT ;  /* 0x000000080600728c */ /* 0x001fc8000bf05070 */
[----:B------:R-:W-:-:S09]  /*2c00*/  UISETP.NE.AND.EX UP0, UPT, UR7, UR9, UPT, UP0 ;  /* 0x000000090700728c */ /* 0x000fd2000bf05300 */
[----:B------:R-:W-:Y:S05]  /*2c10*/  BRA.U UP0, `(.L_x_205) ;  /* 0xffffffe100087547 */ /* 0x000fea000b83ffff */
.L_x_164:
[----:B------:R-:W-:Y:S01]  /*2c20*/  UIMAD UR6, UR9, UR8, URZ ;  /* 0x00000008090672a4 */ /* 0x000fe2000f8e02ff */
[----:B------:R-:W-:Y:S01]  /*2c30*/  IMAD.MOV.U32 R2, RZ, RZ, 0x1 ;  /* 0x00000001ff027424 */ /* 0x000fe200078e00ff */
[----:B------:R-:W-:Y:S01]  /*2c40*/  UIMAD.WIDE.U32 UR4, UR8, UR8, URZ ;  /* 0x00000008080472a5 */ /* 0x000fe2000f8e00ff */
[----:B------:R-:W-:Y:S01]  /*2c50*/  FSETP.GEU.AND P1, PT, |R17|, 6.5827683646048100446e-37, PT ;  /* 0x036000001100780b */ /* 0x000fe20003f2e200 */
[----:B------:R-:W-:Y:S01]  /*2c60*/  UIMAD UR6, UR8, UR9, UR6 ;  /* 0x00000009080672a4 */ /* 0x000fe2000f8e0206 */
[----:B------:R-:W-:Y:S03]  /*2c70*/  BSSY.RECONVERGENT B0, `(.L_x_206) ;  /* 0x0000015000007945 */ /* 0x000fe60003800200 */
[----:B------:R-:W-:-:S09]  /*2c80*/  UIADD3 UR5, UPT, UPT, UR5, UR6, URZ ;  /* 0x0000000605057290 */ /* 0x000fd2000fffe0ff */
[----:B------:R-:W0:Y:S08]  /*2c90*/  I2F.F64.U64 R4, UR4 ;  /* 0x0000000400047d12 */ /* 0x000e300008301800 */
[----:B0-----:R-:W0:Y:S02]  /*2ca0*/  MUFU.RCP64H R3, R5 ;  /* 0x0000000500037308 */ /* 0x001e240000001800 */
[----:B0-----:R-:W-:-:S08]  /*2cb0*/  DFMA R6, -R4, R2, 1 ;  /* 0x3ff000000406742b */ /* 0x001fd00000000102 */
[----:B------:R-:W-:-:S08]  /*2cc0*/  DFMA R6, R6, R6, R6 ;  /* 0x000000060606722b */ /* 0x000fd00000000006 */
[----:B------:R-:W-:-:S08]  /*2cd0*/  DFMA R6, R2, R6, R2 ;  /* 0x000000060206722b */ /* 0x000fd00000000002 */
[----:B------:R-:W-:-:S08]  /*2ce0*/  DFMA R2, -R4, R6, 1 ;  /* 0x3ff000000402742b */ /* 0x000fd00000000106 */
[----:B------:R-:W-:-:S08]  /*2cf0*/  DFMA R2, R6, R2, R6 ;  /* 0x000000020602722b */ /* 0x000fd00000000006 */
[----:B------:R-:W-:-:S08]  /*2d00*/  DMUL R6, R2, R16 ;  /* 0x0000001002067228 */ /* 0x000fd00000000000 */
[----:B------:R-:W-:-:S08]  /*2d10*/  DFMA R8, -R4, R6, R16 ;  /* 0x000000060408722b */ /* 0x000fd00000000110 */
[----:B------:R-:W-:-:S10]  /*2d20*/  DFMA R2, R2, R8, R6 ;  /* 0x000000080202722b */ /* 0x000fd40000000006 */
[----:B------:R-:W-:-:S05]  /*2d30*/  FFMA R0, RZ, R5, R3 ;  /* 0x00000005ff007223 */ /* 0x000fca0000000003 */
[----:B------:R-:W-:-:S13]  /*2d40*/  FSETP.GT.AND P0, PT, |R0|, 1.469367938527859385e-39, PT ;  /* 0x001000000000780b */ /* 0x000fda0003f04200 */
[----:B------:R-:W-:Y:S05]  /*2d50*/  @P0 BRA P1, `(.L_x_207) ;  /* 0x0000000000180947 */ /* 0x000fea0000800000 */
[----:B------:R-:W-:Y:S01]  /*2d60*/  MOV R6, R16 ;  /* 0x0000001000067202 */ /* 0x000fe20000000f00 */
[----:B------:R-:W-:Y:S01]  /*2d70*/  IMAD.MOV.U32 R7, RZ, RZ, R17 ;  /* 0x000000ffff077224 */ /* 0x000fe200078e0011 */
[----:B------:R-:W-:-:S07]  /*2d80*/  MOV R0, 0x2da0 ;  /* 0x00002da000007802 */ /* 0x000fce0000000f00 */
[----:B------:R-:W-:Y:S05]  /*2d90*/  CALL.REL.NOINC `($__internal_8_$__cuda_sm20_div_rn_f64_full) ;  /* 0x0000000000287944 */ /* 0x000fea0003c00000 */
[----:B------:R-:W-:Y:S01]  /*2da0*/  IMAD.MOV.U32 R2, RZ, RZ, R10 ;  /* 0x000000ffff027224 */ /* 0x000fe200078e000a */
[----:B------:R-:W-:-:S07]  /*2db0*/  MOV R3, R11 ;  /* 0x0000000b00037202 */ /* 0x000fce0000000f00 */
.L_x_207:
[----:B------:R-:W-:Y:S05]  /*2dc0*/  BSYNC.RECONVERGENT B0 ;  /* 0x0000000000007941 */ /* 0x000fea0003800200 */
.L_x_206:
[----:B------:R-:W0:Y:S02]  /*2dd0*/  LDCU.64 UR4, c[0x0][0x3e0] ;  /* 0x00007c00ff0477ac */ /* 0x000e240008000a00 */
[----:B0-----:R-:W-:-:S04]  /*2de0*/  LEA R4, P0, R20, UR4, 0x3 ;  /* 0x0000000414047c11 */ /* 0x001fc8000f8018ff */
[----:B------:R-:W-:-:S05]  /*2df0*/  LEA.HI.X R5, R20, UR5, RZ, 0x3, P0 ;  /* 0x0000000514057c11 */ /* 0x000fca00080f1cff */
[----:B------:R-:W2:Y:S02]  /*2e00*/  LDG.E.64 R6, desc[UR10][R4.64] ;  /* 0x0000000a04067981 */ /* 0x000ea4000c1e1b00 */
[----:B--2---:R-:W-:-:S07]  /*2e10*/  DADD R6, R6, R2 ;  /* 0x0000000006067229 */ /* 0x004fce0000000002 */
[----:B------:R-:W-:Y:S01]  /*2e20*/  STG.E.64 desc[UR10][R4.64], R6 ;  /* 0x0000000604007986 */ /* 0x000fe2000c101b0a */
[----:B------:R-:W-:Y:S05]  /*2e30*/  EXIT ;  /* 0x000000000000794d */ /* 0x000fea0003800000 */
        .weak           $__internal_8_$__cuda_sm20_div_rn_f64_full
        .type           $__internal_8_$__cuda_sm20_div_rn_f64_full,@function
        .size           $__internal_8_$__cuda_sm20_div_rn_f64_full,($__internal_9_$__cuda_sm20_div_u64 - $__internal_8_$__cuda_sm20_div_rn_f64_full)
$__internal_8_$__cuda_sm20_div_rn_f64_full:
[C---:B------:R-:W-:Y:S01]  /*2e40*/  FSETP.GEU.AND P0, PT, |R5|.reuse, 1.469367938527859385e-39, PT ;  /* 0x001000000500780b */ /* 0x040fe20003f0e200 */
[----:B------:R-:W-:Y:S01]  /*2e50*/  IMAD.MOV.U32 R8, RZ, RZ, 0x1 ;  /* 0x00000001ff087424 */ /* 0x000fe200078e00ff */
[----:B------:R-:W-:Y:S01]  /*2e60*/  LOP3.LUT R2, R5, 0x800fffff, RZ, 0xc0, !PT ;  /* 0x800fffff05027812 */ /* 0x000fe200078ec0ff */
[----:B------:R-:W-:Y:S01]  /*2e70*/  BSSY.RECONVERGENT B1, `(.L_x_208) ;  /* 0x0000054000017945 */ /* 0x000fe20003800200 */
[C---:B------:R-:W-:Y:S02]  /*2e80*/  FSETP.GEU.AND P2, PT, |R7|.reuse, 1.469367938527859385e-39, PT ;  /* 0x001000000700780b */ /* 0x040fe40003f4e200 */
[----:B------:R-:W-:Y:S01]  /*2e90*/  LOP3.LUT R3, R2, 0x3ff00000, RZ, 0xfc, !PT ;  /* 0x3ff0000002037812 */ /* 0x000fe200078efcff */
[----:B------:R-:W-:Y:S01]  /*2ea0*/  IMAD.MOV.U32 R2, RZ, RZ, R4 ;  /* 0x000000ffff027224 */ /* 0x000fe200078e0004 */
[----:B------:R-:W-:Y:S02]  /*2eb0*/  LOP3.LUT R10, R7, 0x7ff00000, RZ, 0xc0, !PT ;  /* 0x7ff00000070a7812 */ /* 0x000fe400078ec0ff */
[----:B------:R-:W-:-:S02]  /*2ec0*/  LOP3.LUT R19, R5, 0x7ff00000, RZ, 0xc0, !PT ;  /* 0x7ff0000005137812 */ /* 0x000fc400078ec0ff */
[----:B------:R-:W-:Y:S01]  /*2ed0*/  MOV R18, R10 ;  /* 0x0000000a00127202 */ /* 0x000fe20000000f00 */
[----:B------:R-:W-:Y:S01]  /*2ee0*/  @!P0 DMUL R2, R4, 8.98846567431157953865e+307 ;  /* 0x7fe0000004028828 */ /* 0x000fe20000000000 */
[----:B------:R-:W-:-:S03]  /*2ef0*/  ISETP.GE.U32.AND P1, PT, R10, R19, PT ;  /* 0x000000130a00720c */ /* 0x000fc60003f26070 */
[----:B------:R-:W-:Y:S02]  /*2f00*/  @!P2 LOP3.LUT R11, R5, 0x7ff00000, RZ, 0xc0, !PT ;  /* 0x7ff00000050ba812 */ /* 0x000fe400078ec0ff */
[----:B------:R-:W0:Y:S02]  /*2f10*/  MUFU.RCP64H R9, R3 ;  /* 0x0000000300097308 */ /* 0x000e240000001800 */
[----:B------:R-:W-:Y:S02]  /*2f20*/  @!P2 ISETP.GE.U32.AND P3, PT, R10, R11, PT ;  /* 0x0000000b0a00a20c */ /* 0x000fe40003f66070 */
[----:B------:R-:W-:Y:S02]  /*2f30*/  MOV R11, 0x1ca00000 ;  /* 0x1ca00000000b7802 */ /* 0x000fe40000000f00 */
[----:B------:R-:W-:-:S05]  /*2f40*/  @!P0 LOP3.LUT R19, R3, 0x7ff00000, RZ, 0xc0, !PT ;  /* 0x7ff0000003138812 */ /* 0x000fca00078ec0ff */
[----:B------:R-:W-:Y:S01]  /*2f50*/  VIADD R23, R19, 0xffffffff ;  /* 0xffffffff13177836 */ /* 0x000fe20000000000 */
[----:B0-----:R-:W-:-:S08]  /*2f60*/  DFMA R12, R8, -R2, 1 ;  /* 0x3ff00000080c742b */ /* 0x001fd00000000802 */
[----:B------:R-:W-:-:S08]  /*2f70*/  DFMA R12, R12, R12, R12 ;  /* 0x0000000c0c0c722b */ /* 0x000fd0000000000c */
[----:B------:R-:W-:Y:S01]  /*2f80*/  DFMA R14, R8, R12, R8 ;  /* 0x0000000c080e722b */ /* 0x000fe20000000008 */
[C---:B------:R-:W-:Y:S01]  /*2f90*/  @!P2 SEL R13, R11.reuse, 0x63400000, !P3 ;  /* 0x634000000b0da807 */ /* 0x040fe20005800000 */
[----:B------:R-:W-:Y:S01]  /*2fa0*/  IMAD.MOV.U32 R8, RZ, RZ, R6 ;  /* 0x000000ffff087224 */ /* 0x000fe200078e0006 */
[----:B------:R-:W-:Y:S01]  /*2fb0*/  SEL R9, R11, 0x63400000, !P1 ;  /* 0x634000000b097807 */ /* 0x000fe20004800000 */
[----:B------:R-:W-:Y:S01]  /*2fc0*/  @!P2 IMAD.MOV.U32 R12, RZ, RZ, RZ ;  /* 0x000000ffff0ca224 */ /* 0x000fe200078e00ff */
[--C-:B------:R-:W-:Y:S02]  /*2fd0*/  @!P2 LOP3.LUT R13, R13, 0x80000000, R7.reuse, 0xf8, !PT ;  /* 0x800000000d0da812 */ /* 0x100fe400078ef807 */
[----:B------:R-:W-:Y:S01]  /*2fe0*/  LOP3.LUT R9, R9, 0x800fffff, R7, 0xf8, !PT ;  /* 0x800fffff09097812 */ /* 0x000fe200078ef807 */
[----:B------:R-:W-:Y:S01]  /*2ff0*/  DFMA R16, R14, -R2, 1 ;  /* 0x3ff000000e10742b */ /* 0x000fe20000000802 */
[----:B------:R-:W-:-:S06]  /*3000*/  @!P2 LOP3.LUT R13, R13, 0x100000, RZ, 0xfc, !PT ;  /* 0x001000000d0da812 */ /* 0x000fcc00078efcff */
[----:B------:R-:W-:Y:S02]  /*3010*/  @!P2 DFMA R8, R8, 2, -R12 ;  /* 0x400000000808a82b */ /* 0x000fe4000000080c */
[----:B------:R-:W-:-:S08]  /*3020*/  DFMA R16, R14, R16, R14 ;  /* 0x000000100e10722b */ /* 0x000fd0000000000e */
[----:B------:R-:W-:Y:S01]  /*3030*/  @!P2 LOP3.LUT R18, R9, 0x7ff00000, RZ, 0xc0, !PT ;  /* 0x7ff000000912a812 */ /* 0x000fe200078ec0ff */
[----:B------:R-:W-:-:S04]  /*3040*/  DMUL R12, R16, R8 ;  /* 0x00000008100c7228 */ /* 0x000fc80000000000 */
[----:B------:R-:W-:-:S04]  /*3050*/  VIADD R22, R18, 0xffffffff ;  /* 0xffffffff12167836 */ /* 0x000fc80000000000 */
[----:B------:R-:W-:Y:S01]  /*3060*/  DFMA R14, R12, -R2, R8 ;  /* 0x800000020c0e722b */ /* 0x000fe20000000008 */
[----:B------:R-:W-:-:S04]  /*3070*/  ISETP.GT.U32.AND P0, PT, R22, 0x7feffffe, PT ;  /* 0x7feffffe1600780c */ /* 0x000fc80003f04070 */
[----:B------:R-:W-:-:S03]  /*3080*/  ISETP.GT.U32.OR P0, PT, R23, 0x7feffffe, P0 ;  /* 0x7feffffe1700780c */ /* 0x000fc60000704470 */
[----:B------:R-:W-:-:S10]  /*3090*/  DFMA R12, R16, R14, R12 ;  /* 0x0000000e100c722b */ /* 0x000fd4000000000c */
[----:B------:R-:W-:Y:S05]  /*30a0*/  @P0 BRA `(.L_x_209) ;  /* 0x00000000006c0947 */ /* 0x000fea0003800000 */
[----:B------:R-:W-:-:S04]  /*30b0*/  LOP3.LUT R7, R5, 0x7ff00000, RZ, 0xc0, !PT ;  /* 0x7ff0000005077812 */ /* 0x000fc800078ec0ff */
[CC--:B------:R-:W-:Y:S02]  /*30c0*/  VIADDMNMX R6, R10.reuse, -R7.reuse, 0xb9600000, !PT ;  /* 0xb96000000a067446 */ /* 0x0c0fe40007800907 */
[----:B------:R-:W-:Y:S02]  /*30d0*/  ISETP.GE.U32.AND P0, PT, R10, R7, PT ;  /* 0x000000070a00720c */ /* 0x000fe40003f06070 */
[----:B------:R-:W-:Y:S02]  /*30e0*/  VIMNMX R6, PT, PT, R6, 0x46a00000, PT ;  /* 0x46a0000006067848 */ /* 0x000fe40003fe0100 */
[----:B------:R-:W-:-:S04]  /*30f0*/  SEL R11, R11, 0x63400000, !P0 ;  /* 0x634000000b0b7807 */ /* 0x000fc80004000000 */
[----:B------:R-:W-:Y:S01]  /*3100*/  IADD3 R14, PT, PT, -R11, R6, RZ ;  /* 0x000000060b0e7210 */ /* 0x000fe20007ffe1ff */
[----:B------:R-:W-:-:S04]  /*3110*/  IMAD.MOV.U32 R6, RZ, RZ, RZ ;  /* 0x000000ffff067224 */ /* 0x000fc800078e00ff */
[----:B------:R-:W-:-:S06]  /*3120*/  VIADD R7, R14, 0x7fe00000 ;  /* 0x7fe000000e077836 */ /* 0x000fcc0000000000 */
[----:B------:R-:W-:-:S10]  /*3130*/  DMUL R10, R12, R6 ;  /* 0x000000060c0a7228 */ /* 0x000fd40000000000 */
[----:B------:R-:W-:-:S13]  /*3140*/  FSETP.GTU.AND P0, PT, |R11|, 1.469367938527859385e-39, PT ;  /* 0x001000000b00780b */ /* 0x000fda0003f0c200 */
[----:B------:R-:W-:Y:S05]  /*3150*/  @P0 BRA `(.L_x_210) ;  /* 0x0000000000940947 */ /* 0x000fea0003800000 */
[----:B------:R-:W-:Y:S01]  /*3160*/  DFMA R2, R12, -R2, R8 ;  /* 0x800000020c02722b */ /* 0x000fe20000000008 */
[----:B------:R-:W-:-:S09]  /*3170*/  MOV R6, RZ ;  /* 0x000000ff00067202 */ /* 0x000fd20000000f00 */
[C---:B------:R-:W-:Y:S02]  /*3180*/  FSETP.NEU.AND P0, PT, R3.reuse, RZ, PT ;  /* 0x000000ff0300720b */ /* 0x040fe40003f0d000 */
[----:B------:R-:W-:-:S04]  /*3190*/  LOP3.LUT R5, R3, 0x80000000, R5, 0x48, !PT ;  /* 0x8000000003057812 */ /* 0x000fc800078e4805 */
[----:B------:R-:W-:-:S07]  /*31a0*/  LOP3.LUT R7, R5, R7, RZ, 0xfc, !PT ;  /* 0x0000000705077212 */ /* 0x000fce00078efcff */
[----:B------:R-:W-:Y:S05]  /*31b0*/  @!P0 BRA `(.L_x_210) ;  /* 0x00000000007c8947 */ /* 0x000fea0003800000 */
[----:B------:R-:W-:Y:S01]  /*31c0*/  IMAD.MOV R3, RZ, RZ, -R14 ;  /* 0x000000ffff037224 */ /* 0x000fe200078e0a0e */
[----:B------:R-:W-:Y:S01]  /*31d0*/  DMUL.RP R6, R12, R6 ;  /* 0x000000060c067228 */ /* 0x000fe20000008000 */
[----:B------:R-:W-:-:S06]  /*31e0*/  IMAD.MOV.U32 R2, RZ, RZ, RZ ;  /* 0x000000ffff027224 */ /* 0x000fcc00078e00ff */
[----:B------:R-:W-:-:S03]  /*31f0*/  DFMA R2, R10, -R2, R12 ;  /* 0x800000020a02722b */ /* 0x000fc6000000000c */
[----:B------:R-:W-:-:S03]  /*3200*/  LOP3.LUT R5, R7, R5, RZ, 0x3c, !PT ;  /* 0x0000000507057212 */ /* 0x000fc600078e3cff */
[----:B------:R-:W-:-:S04]  /*3210*/  IADD3 R2, PT, PT, -R14, -0x43300000, RZ ;  /* 0xbcd000000e027810 */ /* 0x000fc80007ffe1ff */
[----:B------:R-:W-:-:S04]  /*3220*/  FSETP.NEU.AND P0, PT, |R3|, R2, PT ;  /* 0x000000020300720b */ /* 0x000fc80003f0d200 */
[----:B------:R-:W-:Y:S02]  /*3230*/  FSEL R10, R6, R10, !P0 ;  /* 0x0000000a060a7208 */ /* 0x000fe40004000000 */
[----:B------:R-:W-:Y:S01]  /*3240*/  FSEL R11, R5, R11, !P0 ;  /* 0x0000000b050b7208 */ /* 0x000fe20004000000 */
[----:B------:R-:W-:Y:S06]  /*3250*/  BRA `(.L_x_210) ;  /* 0x0000000000547947 */ /* 0x000fec0003800000 */
.L_x_209:
[----:B------:R-:W-:-:S14]  /*3260*/  DSETP.NAN.AND P0, PT, R6, R6, PT ;  /* 0x000000060600722a */ /* 0x000fdc0003f08000 */
[----:B------:R-:W-:Y:S05]  /*3270*/  @P0 BRA `(.L_x_211) ;  /* 0x0000000000440947 */ /* 0x000fea0003800000 */
[----:B------:R-:W-:-:S14]  /*3280*/  DSETP.NAN.AND P0, PT, R4, R4, PT ;  /* 0x000000040400722a */ /* 0x000fdc0003f08000 */
[----:B------:R-:W-:Y:S05]  /*3290*/  @P0 BRA `(.L_x_212) ;  /* 0x0000000000300947 */ /* 0x000fea0003800000 */
[----:B------:R-:W-:Y:S01]  /*32a0*/  ISETP.NE.AND P0, PT, R18, R19, PT ;  /* 0x000000131200720c */ /* 0x000fe20003f05270 */
[----:B------:R-:W-:Y:S01]  /*32b0*/  IMAD.MOV.U32 R11, RZ, RZ, -0x80000 ;  /* 0xfff80000ff0b7424 */ /* 0x000fe200078e00ff */
[----:B------:R-:W-:-:S11]  /*32c0*/  MOV R10, 0x0 ;  /* 0x00000000000a7802 */ /* 0x000fd60000000f00 */
[----:B------:R-:W-:Y:S05]  /*32d0*/  @!P0 BRA `(.L_x_210) ;  /* 0x0000000000348947 */ /* 0x000fea0003800000 */
[----:B------:R-:W-:Y:S02]  /*32e0*/  ISETP.NE.AND P0, PT, R18, 0x7ff00000, PT ;  /* 0x7ff000001200780c */ /* 0x000fe40003f05270 */
[----:B------:R-:W-:Y:S02]  /*32f0*/  LOP3.LUT R11, R7, 0x80000000, R5, 0x48, !PT ;  /* 0x80000000070b7812 */ /* 0x000fe400078e4805 */
[----:B------:R-:W-:-:S13]  /*3300*/  ISETP.EQ.OR P0, PT, R19, RZ, !P0 ;  /* 0x000000ff1300720c */ /* 0x000fda0004702670 */
[----:B------:R-:W-:Y:S01]  /*3310*/  @P0 LOP3.LUT R2, R11, 0x7ff00000, RZ, 0xfc, !PT ;  /* 0x7ff000000b020812 */ /* 0x000fe200078efcff */
[----:B------:R-:W-:Y:S01]  /*3320*/  @!P0 IMAD.MOV.U32 R10, RZ, RZ, RZ ;  /* 0x000000ffff0a8224 */ /* 0x000fe200078e00ff */
[----:B------:R-:W-:-:S03]  /*3330*/  @P0 MOV R10, RZ ;  /* 0x000000ff000a0202 */ /* 0x000fc60000000f00 */
[----:B------:R-:W-:Y:S01]  /*3340*/  @P0 IMAD.MOV.U32 R11, RZ, RZ, R2 ;  /* 0x000000ffff0b0224 */ /* 0x000fe200078e0002 */
[----:B------:R-:W-:Y:S06]  /*3350*/  BRA `(.L_x_210) ;  /* 0x0000000000147947 */ /* 0x000fec0003800000 */
.L_x_212:
[----:B------:R-:W-:Y:S01]  /*3360*/  LOP3.LUT R11, R5, 0x80000, RZ, 0xfc, !PT ;  /* 0x00080000050b7812 */ /* 0x000fe200078efcff */
[----:B------:R-:W-:Y:S01]  /*3370*/  IMAD.MOV.U32 R10, RZ, RZ, R4 ;  /* 0x000000ffff0a7224 */ /* 0x000fe200078e0004 */
[----:B------:R-:W-:Y:S06]  /*3380*/  BRA `(.L_x_210) ;  /* 0x0000000000087947 */ /* 0x000fec0003800000 */
.L_x_211:
[----:B------:R-:W-:Y:S02]  /*3390*/  LOP3.LUT R11, R7, 0x80000, RZ, 0xfc, !PT ;  /* 0x00080000070b7812 */ /* 0x000fe400078efcff */
[----:B------:R-:W-:-:S07]  /*33a0*/  MOV R10, R6 ;  /* 0x00000006000a7202 */ /* 0x000fce0000000f00 */
.L_x_210:
[----:B------:R-:W-:Y:S05]  /*33b0*/  BSYNC.RECONVERGENT B1 ;  /* 0x0000000000017941 */ /* 0x000fea0003800200 */
.L_x_208:
[----:B------:R-:W-:Y:S02]  /*33c0*/  IMAD.MOV.U32 R2, RZ, RZ, R0 ;  /* 0x000000ffff027224 */ /* 0x000fe400078e0000 */
[----:B------:R-:W-:-:S04]  /*33d0*/  IMAD.MOV.U32 R3, RZ, RZ, 0x0 ;  /* 0x00000000ff037424 */ /* 0x000fc800078e00ff */
[----:B------:R-:W-:Y:S05]  /*33e0*/  RET.REL.NODEC R2 `(avg_pool2d_backward_f64) ;  /* 0xffffffcc02047950 */ /* 0x000fea0003c3ffff */
        .weak           $__internal_9_$__cuda_sm20_div_u64
        .type           $__internal_9_$__cuda_sm20_div_u64,@function
        .size           $__internal_9_$__cuda_sm20_div_u64,($__internal_10_$__cuda_sm20_rem_u64 - $__internal_9_$__cuda_sm20_div_u64)
$__internal_9_$__cuda_sm20_div_u64:
[----:B------:R-:W0:Y:S08]  /*33f0*/  I2F.U64.RP R15, R10 ;  /* 0x0000000a000f7312 */ /* 0x000e300000309000 */
[----:B0-----:R-:W0:Y:S02]  /*3400*/  MUFU.RCP R24, R15 ;  /* 0x0000000f00187308 */ /* 0x001e240000001000 */
        /* <DEDUP_REMOVED lines=23> */
[----:B------:R-:W-:-:S04]  /*3580*/  IMAD.HI.U32 R14, P1, R24, R15, R30 ;  /* 0x0000000f180e7227 */ /* 0x000fc8000782001e */
[----:B------:R-:W-:Y:S02]  /*3590*/  HFMA2 R31, -RZ, RZ, 0, 0 ;  /* 0x00000000ff1f7431 */ /* 0x000fe400000001ff */
[CC--:B------:R-:W-:Y:S02]  /*35a0*/  IMAD R15, R24.reuse, R13.reuse, RZ ;  /* 0x0000000d180f7224 */ /* 0x0c0fe400078e02ff */
[----:B------:R-:W-:-:S03]  /*35b0*/  IMAD.HI.U32 R13, R24, R13, RZ ;  /* 0x0000000d180d7227 */ /* 0x000fc600078e00ff */
[----:B------:R-:W-:Y:S01]  /*35c0*/  IADD3 R14, P2, PT, R15, R14, RZ ;  /* 0x0000000e0f0e7210 */ /* 0x000fe20007f5e0ff */
[----:B------:R-:W-:-:S04]  /*35d0*/  IMAD.X R24, R13, 0x1, R24, P0 ;  /* 0x000000010d187824 */ /* 0x000fc800000e0618 */
[----:B------:R-:W-:Y:S01]  /*35e0*/  IMAD.HI.U32 R30, R14, R12, RZ ;  /* 0x0000000c0e1e7227 */ /* 0x000fe200078e00ff */
[----:B------:R-:W-:-:S03]  /*35f0*/  IADD3.X R24, PT, PT, RZ, RZ, R24, P2, P1 ;  /* 0x000000ffff187210 */ /* 0x000fc600017e2418 */
[----:B------:R-:W-:-:S04]  /*3600*/  IMAD.WIDE.U32 R14, R14, R29, R30 ;  /* 0x0000001d0e0e7225 */ /* 0x000fc800078e001e */
[----:B------:R-:W-:-:S04]  /*3610*/  IMAD.HI.U32 R13, R24, R29, RZ ;  /* 0x0000001d180d7227 */ /* 0x000fc800078e00ff */
[----:B------:R-:W-:-:S04]  /*3620*/  IMAD.HI.U32 R25, P0, R24, R12, R14 ;  /* 0x0000000c18197227 */ /* 0x000fc8000780000e */
[----:B------:R-:W-:Y:S02]  /*3630*/  IMAD R14, R24, R29, RZ ;  /* 0x0000001d180e7224 */ /* 0x000fe400078e02ff */
[----:B------:R-:W-:-:S03]  /*3640*/  IMAD.X R13, RZ, RZ, R13, P0 ;  /* 0x000000ffff0d7224 */ /* 0x000fc600000e060d */
[----:B------:R-:W-:-:S04]  /*3650*/  IADD3 R25, P1, PT, R14, R25, RZ ;  /* 0x000000190e197210 */ /* 0x000fc80007f3e0ff */
[C---:B------:R-:W-:Y:S01]  /*3660*/  IADD3 R24, P2, PT, R25.reuse, 0x1, RZ ;  /* 0x0000000119187810 */ /* 0x040fe20007f5e0ff */
[----:B------:R-:W-:-:S04]  /*3670*/  IMAD.WIDE.U32 R30, R25, R10, RZ ;  /* 0x0000000a191e7225 */ /* 0x000fc800078e00ff */
[----:B------:R-:W-:Y:S01]  /*3680*/  IMAD.X R13, RZ, RZ, R13, P1 ;  /* 0x000000ffff0d7224 */ /* 0x000fe200008e060d */
[----:B------:R-:W-:Y:S01]  /*3690*/  IADD3 R15, P1, PT, -R30, R12, RZ ;  /* 0x0000000c1e0f7210 */ /* 0x000fe20007f3e1ff */
[----:B------:R-:W-:-:S03]  /*36a0*/  IMAD R14, R25, R11, R31 ;  /* 0x0000000b190e7224 */ /* 0x000fc600078e021f */
[-C--:B------:R-:W-:Y:S01]  /*36b0*/  ISETP.GE.U32.AND P0, PT, R15, R10.reuse, PT ;  /* 0x0000000a0f00720c */ /* 0x080fe20003f06070 */
[----:B------:R-:W-:-:S05]  /*36c0*/  IMAD R12, R13, R10, R14 ;  /* 0x0000000a0d0c7224 */ /* 0x000fca00078e020e */
[----:B------:R-:W-:Y:S02]  /*36d0*/  IADD3.X R12, PT, PT, ~R12, R29, RZ, P1, !PT ;  /* 0x0000001d0c0c7210 */ /* 0x000fe40000ffe5ff */
[----:B------:R-:W-:Y:S02]  /*36e0*/  IADD3 R14, P1, PT, -R10, R15, RZ ;  /* 0x0000000f0a0e7210 */ /* 0x000fe40007f3e1ff */
[----:B------:R-:W-:-:S04]  /*36f0*/  ISETP.GE.U32.AND.EX P0, PT, R12, R11, PT, P0 ;  /* 0x0000000b0c00720c */ /* 0x000fc80003f06100 */
[----:B------:R-:W-:Y:S01]  /*3700*/  SEL R15, R14, R15, P0 ;  /* 0x0000000f0e0f7207 */ /* 0x000fe20000000000 */
[----:B------:R-:W-:Y:S01]  /*3710*/  IMAD.X R14, RZ, RZ, R13, P2 ;  /* 0x000000ffff0e7224 */ /* 0x000fe200010e060d */
[----:B------:R-:W-:Y:S01]  /*3720*/  SEL R24, R24, R25, P0 ;  /* 0x0000001918187207 */ /* 0x000fe20000000000 */
[----:B------:R-:W-:Y:S01]  /*3730*/  IMAD.X R25, R12, 0x1, ~R11, P1 ;  /* 0x000000010c197824 */ /* 0x000fe200008e0e0b */
[----:B------:R-:W-:Y:S02]  /*3740*/  ISETP.NE.U32.AND P1, PT, R10, RZ, PT ;  /* 0x000000ff0a00720c */ /* 0x000fe40003f25070 */
[----:B------:R-:W-:Y:S02]  /*3750*/  SEL R14, R14, R13, P0 ;  /* 0x0000000d0e0e7207 */ /* 0x000fe40000000000 */
[----:B------:R-:W-:Y:S02]  /*3760*/  SEL R12, R25, R12, P0 ;  /* 0x0000000c190c7207 */ /* 0x000fe40000000000 */
[----:B------:R-:W-:-:S02]  /*3770*/  ISETP.GE.U32.AND P0, PT, R15, R10, PT ;  /* 0x0000000a0f00720c */ /* 0x000fc40003f06070 */
[----:B------:R-:W-:Y:S02]  /*3780*/  IADD3 R13, P2, PT, R24, 0x1, RZ ;  /* 0x00000001180d7810 */ /* 0x000fe40007f5e0ff */
[----:B------:R-:W-:Y:S01]  /*3790*/  ISETP.GE.U32.AND.EX P0, PT, R12, R11, PT, P0 ;  /* 0x0000000b0c00720c */ /* 0x000fe20003f06100 */
[----:B------:R-:W-:Y:S01]  /*37a0*/  IMAD.MOV.U32 R12, RZ, RZ, R4 ;  /* 0x000000ffff0c7224 */ /* 0x000fe200078e0004 */
[----:B------:R-:W-:Y:S02]  /*37b0*/  IADD3.X R15, PT, PT, RZ, R14, RZ, P2, !PT ;  /* 0x0000000eff0f7210 */ /* 0x000fe400017fe4ff */
[----:B------:R-:W-:Y:S01]  /*37c0*/  SEL R10, R13, R24, P0 ;  /* 0x000000180d0a7207 */ /* 0x000fe20000000000 */
[----:B------:R-:W-:Y:S01]  /*37d0*/  IMAD.MOV.U32 R13, RZ, RZ, 0x0 ;  /* 0x00000000ff0d7424 */ /* 0x000fe200078e00ff */
[----:B------:R-:W-:Y:S02]  /*37e0*/  ISETP.NE.AND.EX P1, PT, R11, RZ, PT, P1 ;  /* 0x000000ff0b00720c */ /* 0x000fe40003f25310 */
[----:B------:R-:W-:-:S02]  /*37f0*/  SEL R11, R15, R14, P0 ;  /* 0x0000000e0f0b7207 */ /* 0x000fc40000000000 */
[----:B------:R-:W-:Y:S02]  /*3800*/  SEL R10, R10, 0xffffffff, P1 ;  /* 0xffffffff0a0a7807 */ /* 0x000fe40000800000 */
[----:B------:R-:W-:Y:S01]  /*3810*/  SEL R11, R11, 0xffffffff, P1 ;  /* 0xffffffff0b0b7807 */ /* 0x000fe20000800000 */
[----:B------:R-:W-:Y:S06]  /*3820*/  RET.REL.NODEC R12 `(avg_pool2d_backward_f64) ;  /* 0xffffffc40cf47950 */ /* 0x000fec0003c3ffff */
        .weak           $__internal_10_$__cuda_sm20_rem_u64
        .type           $__internal_10_$__cuda_sm20_rem_u64,@function
        .size           $__internal_10_$__cuda_sm20_rem_u64,(.L_x_518 - $__internal_10_$__cuda_sm20_rem_u64)
$__internal_10_$__cuda_sm20_rem_u64:
        /* <DEDUP_REMOVED lines=12> */
[----:B------:R-:W-:-:S04]  /*38f0*/  IMAD.HI.U32 R24, R25, R15, RZ ;  /* 0x0000000f19187227 */ /* 0x000fc800078e00ff */
[----:B------:R-:W-:Y:S01]  /*3900*/  IMAD.HI.U32 R14, P0, R25, R14, R30 ;  /* 0x0000000e190e7227 */ /* 0x000fe2000780001e */
[----:B------:R-:W-:-:S03]  /*3910*/  IADD3.X R24, PT, PT, R24, R25, RZ, P1, !PT ;  /* 0x0000001918187210 */ /* 0x000fc60000ffe4ff */
[----:B------:R-:W-:-:S05]  /*3920*/  IMAD R15, R25, R15, RZ ;  /* 0x0000000f190f7224 */ /* 0x000fca00078e02ff */
[----:B------:R-:W-:-:S04]  /*3930*/  IADD3 R31, P1, PT, R15, R14, RZ ;  /* 0x0000000e0f1f7210 */ /* 0x000fc80007f3e0ff */
[----:B------:R-:W-:Y:S01]  /*3940*/  IADD3.X R15, PT, PT, RZ, RZ, R24, P1, P0 ;  /* 0x000000ffff0f7210 */ /* 0x000fe20000fe0418 */
[----:B------:R-:W-:-:S04]  /*3950*/  IMAD.WIDE.U32 R24, R31, R10, RZ ;  /* 0x0000000a1f187225 */ /* 0x000fc800078e00ff */
[----:B------:R-:W-:Y:S01]  /*3960*/  IMAD R14, R31, R11, R25 ;  /* 0x0000000b1f0e7224 */ /* 0x000fe200078e0219 */
[----:B------:R-:W-:-:S03]  /*3970*/  IADD3 R24, P0, PT, RZ, -R24, RZ ;  /* 0x80000018ff187210 */ /* 0x000fc60007f1e0ff */
[----:B------:R-:W-:Y:S02]  /*3980*/  IMAD R14, R15, R10, R14 ;  /* 0x0000000a0f0e7224 */ /* 0x000fe400078e020e */
[----:B------:R-:W-:-:S04]  /*3990*/  IMAD.HI.U32 R30, R31, R24, RZ ;  /* 0x000000181f1e7227 */ /* 0x000fc800078e00ff */
[----:B------:R-:W-:-:S04]  /*39a0*/  IMAD.X R14, RZ, RZ, ~R14, P0 ;  /* 0x000000ffff0e7224 */ /* 0x000fc800000e0e0e */
[----:B------:R-:W-:-:S04]  /*39b0*/  IMAD.WIDE.U32 R30, P1, R31, R14, R30 ;  /* 0x0000000e1f1e7225 */ /* 0x000fc8000782001e */
[----:B------:R-:W-:-:S04]  /*39c0*/  IMAD.HI.U32 R26, R15, R14, RZ ;  /* 0x0000000e0f1a7227 */ /* 0x000fc800078e00ff */
[----:B------:R-:W-:Y:S01]  /*39d0*/  IMAD.HI.U32 R24, P0, R15, R24, R30 ;  /* 0x000000180f187227 */ /* 0x000fe2000780001e */
[----:B------:R-:W-:-:S03]  /*39e0*/  MOV R31, RZ ;  /* 0x000000ff001f7202 */ /* 0x000fc60000000f00 */
[----:B------:R-:W-:Y:S02]  /*39f0*/  IMAD.X R25, R26, 0x1, R15, P1 ;  /* 0x000000011a197824 */ /* 0x000fe400008e060f */
[----:B------:R-:W-:-:S05]  /*3a00*/  IMAD R15, R15, R14, RZ ;  /* 0x0000000e0f0f7224 */ /* 0x000fca00078e02ff */
[----:B------:R-:W-:-:S04]  /*3a10*/  IADD3 R15, P1, PT, R15, R24, RZ ;  /* 0x000000180f0f7210 */ /* 0x000fc80007f3e0ff */
[----:B------:R-:W-:Y:S01]  /*3a20*/  IADD3.X R14, PT, PT, RZ, RZ, R25, P1, P0 ;  /* 0x000000ffff0e7210 */ /* 0x000fe20000fe0419 */
[----:B------:R-:W-:-:S04]  /*3a30*/  IMAD.HI.U32 R30, R15, R12, RZ ;  /* 0x0000000c0f1e7227 */ /* 0x000fc800078e00ff */
[-C--:B------:R-:W-:Y:S02]  /*3a40*/  IMAD R24, R14, R13.reuse, RZ ;  /* 0x0000000d0e187224 */ /* 0x080fe400078e02ff */
[----:B------:R-:W-:-:S04]  /*3a50*/  IMAD.WIDE.U32 R30, R15, R13, R30 ;  /* 0x0000000d0f1e7225 */ /* 0x000fc800078e001e */
[----:B------:R-:W-:-:S04]  /*3a60*/  IMAD.HI.U32 R15, P0, R14, R12, R30 ;  /* 0x0000000c0e0f7227 */ /* 0x000fc8000780001e */
[----:B------:R-:W-:Y:S01]  /*3a70*/  IMAD.HI.U32 R14, R14, R13, RZ ;  /* 0x0000000d0e0e7227 */ /* 0x000fe200078e00ff */
[----:B------:R-:W-:-:S03]  /*3a80*/  IADD3 R15, P1, PT, R24, R15, RZ ;  /* 0x0000000f180f7210 */ /* 0x000fc60007f3e0ff */
[----:B------:R-:W-:Y:S02]  /*3a90*/  IMAD.X R14, RZ, RZ, R14, P0 ;  /* 0x000000ffff0e7224 */ /* 0x000fe400000e060e */
[----:B------:R-:W-:-:S04]  /*3aa0*/  IMAD.WIDE.U32 R24, R15, R10, RZ ;  /* 0x0000000a0f187225 */ /* 0x000fc800078e00ff */
[----:B------:R-:W-:Y:S01]  /*3ab0*/  IMAD R15, R15, R11, R25 ;  /* 0x0000000b0f0f7224 */ /* 0x000fe200078e0219 */
[----:B------:R-:W-:Y:S01]  /*3ac0*/  IADD3 R25, P2, PT, -R24, R12, RZ ;  /* 0x0000000c18197210 */ /* 0x000fe20007f5e1ff */
[----:B------:R-:W-:-:S03]  /*3ad0*/  IMAD.X R14, RZ, RZ, R14, P1 ;  /* 0x000000ffff0e7224 */ /* 0x000fc600008e060e */
[-C--:B------:R-:W-:Y:S01]  /*3ae0*/  ISETP.GE.U32.AND P0, PT, R25, R10.reuse, PT ;  /* 0x0000000a1900720c */ /* 0x080fe20003f06070 */
[----:B------:R-:W-:Y:S01]  /*3af0*/  IMAD R14, R14, R10, R15 ;  /* 0x0000000a0e0e7224 */ /* 0x000fe200078e020f */
[----:B------:R-:W-:-:S04]  /*3b00*/  IADD3 R24, P1, PT, -R10, R25, RZ ;  /* 0x000000190a187210 */ /* 0x000fc80007f3e1ff */
[----:B------:R-:W-:Y:S02]  /*3b10*/  IADD3.X R14, PT, PT, ~R14, R13, RZ, P2, !PT ;  /* 0x0000000d0e0e7210 */ /* 0x000fe400017fe5ff */
[----:B------:R-:W-:Y:S02]  /*3b20*/  ISETP.NE.U32.AND P2, PT, R10, RZ, PT ;  /* 0x000000ff0a00720c */ /* 0x000fe40003f45070 */
[C---:B------:R-:W-:Y:S01]  /*3b30*/  ISETP.GE.U32.AND.EX P0, PT, R14.reuse, R11, PT, P0 ;  /* 0x0000000b0e00720c */ /* 0x040fe20003f06100 */
[----:B------:R-:W-:Y:S01]  /*3b40*/  IMAD.X R15, R14, 0x1, ~R11, P1 ;  /* 0x000000010e0f7824 */ /* 0x000fe200008e0e0b */
[----:B------:R-:W-:Y:S02]  /*3b50*/  ISETP.NE.AND.EX P2, PT, R11, RZ, PT, P2 ;  /* 0x000000ff0b00720c */ /* 0x000fe40003f45320 */
[----:B------:R-:W-:Y:S02]  /*3b60*/  SEL R25, R24, R25, P0 ;  /* 0x0000001918197207 */ /* 0x000fe40000000000 */
[----:B------:R-:W-:-:S02]  /*3b70*/  SEL R14, R15, R14, P0 ;  /* 0x0000000e0f0e7207 */ /* 0x000fc40000000000 */
[----:B------:R-:W-:Y:S02]  /*3b80*/  IADD3 R24, P1, PT, -R10, R25, RZ ;  /* 0x000000190a187210 */ /* 0x000fe40007f3e1ff */
[----:B------:R-:W-:Y:S02]  /*3b90*/  ISETP.GE.U32.AND P0, PT, R25, R10, PT ;  /* 0x0000000a1900720c */ /* 0x000fe40003f06070 */
[----:B------:R-:W-:Y:S01]  /*3ba0*/  MOV R10, R4 ;  /* 0x00000004000a7202 */ /* 0x000fe20000000f00 */
[C---:B------:R-:W-:Y:S01]  /*3bb0*/  IMAD.X R15, R14.reuse, 0x1, ~R11, P1 ;  /* 0x000000010e0f7824 */ /* 0x040fe200008e0e0b */
[----:B------:R-:W-:Y:S01]  /*3bc0*/  ISETP.GE.U32.AND.EX P0, PT, R14, R11, PT, P0 ;  /* 0x0000000b0e00720c */ /* 0x000fe20003f06100 */
[----:B------:R-:W-:-:S03]  /*3bd0*/  IMAD.MOV.U32 R11, RZ, RZ, 0x0 ;  /* 0x00000000ff0b7424 */ /* 0x000fc600078e00ff */
[----:B------:R-:W-:Y:S02]  /*3be0*/  SEL R24, R24, R25, P0 ;  /* 0x0000001918187207 */ /* 0x000fe40000000000 */
[----:B------:R-:W-:Y:S02]  /*3bf0*/  SEL R15, R15, R14, P0 ;  /* 0x0000000e0f0f7207 */ /* 0x000fe40000000000 */
[----:B------:R-:W-:Y:S02]  /*3c00*/  SEL R24, R24, 0xffffffff, P2 ;  /* 0xffffffff18187807 */ /* 0x000fe40001000000 */
[----:B------:R-:W-:Y:S01]  /*3c10*/  SEL R25, R15, 0xffffffff, P2 ;  /* 0xffffffff0f197807 */ /* 0x000fe20001000000 */
[----:B------:R-:W-:Y:S06]  /*3c20*/  RET.REL.NODEC R10 `(avg_pool2d_backward_f64) ;  /* 0xffffffc00af47950 */ /* 0x000fec0003c3ffff */
.L_x_213:
        /* <DEDUP_REMOVED lines=13> */
.L_x_518:


//--------------------- .text.avg_pool2d_forward_f64 --------------------------
	.section	.text.avg_pool2d_forward_f64,"ax",@progbits
	.align	128
        .global         avg_pool2d_forward_f64
        .type           avg_pool2d_forward_f64,@function
        .size           avg_pool2d_forward_f64,(.L_x_521 - avg_pool2d_forward_f64)
        .other          avg_pool2d_forward_f64,@"STO_CUDA_ENTRY STV_DEFAULT"
avg_pool2d_forward_f64:
.text.avg_pool2d_forward_f64:
        /* <DEDUP_REMOVED lines=43> */
[----:B------:R-:W-:-:S12]  /*02b0*/  IMAD.MOV.U32 R3, RZ, RZ, RZ ;  /* 0x000000ffff037224 */ /* 0x000fd800078e00ff */
[----:B------:R-:W-:Y:S01]  /*02c0*/  @P1 VIADD R4, R4, 0x1 ;  /* 0x0000000104041836 */ /* 0x000fe20000000000 */
[----:B------:R-:W-:-:S04]  /*02d0*/  @!P2 LOP3.LUT R4, RZ, UR14, RZ, 0x33, !PT ;  /* 0x0000000eff04ac12 */ /* 0x000fc8000f8e33ff */
[----:B------:R-:W-:-:S05]  /*02e0*/  IADD3 R5, PT, PT, -R4, RZ, RZ ;  /* 0x000000ff04057210 */ /* 0x000fca0007ffe1ff */
[----:B------:R-:W-:Y:S02]  /*02f0*/  IMAD R0, R5, UR14, R20 ;  /* 0x0000000e05007c24 */ /* 0x000fe4000f8e0214 */
[----:B------:R-:W-:Y:S01]  /*0300*/  IMAD.MOV.U32 R5, RZ, RZ, RZ ;  /* 0x000000ffff057224 */ /* 0x000fe200078e00ff */
[----:B------:R-:W-:Y:S06]  /*0310*/  BRA `(.L_x_215) ;  /* 0x0000000000407947 */ /* 0x000fec0003800000 */
.L_x_214:
[----:B------:R-:W-:Y:S01]  /*0320*/  MOV R9, R20 ;  /* 0x0000001400097202 */ /* 0x000fe20000000f00 */
[----:B------:R-:W-:Y:S01]  /*0330*/  IMAD.MOV.U32 R10, RZ, RZ, RZ ;  /* 0x000000ffff0a7224 */ /* 0x000fe200078e00ff */
[----:B------:R-:W-:Y:S01]  /*0340*/  MOV R8, 0x370 ;  /* 0x0000037000087802 */ /* 0x000fe20000000f00 */
[----:B------:R-:W0:Y:S06]  /*0350*/  LDCU.64 UR4, c[0x0][0x3c0] ;  /* 0x00007800ff0477ac */ /* 0x000e2c0008000a00 */
[----:B0-----:R-:W-:Y:S05]  /*0360*/  CALL.REL.NOINC `($__internal_12_$__cuda_sm20_div_u64) ;  /* 0x00000024008c7944 */ /* 0x001fea0003c00000 */
[----:B------:R-:W0:Y:S01]  /*0370*/  LDCU.64 UR4, c[0x0][0x3c0] ;  /* 0x00007800ff0477ac */ /* 0x000e220008000a00 */
[-C--:B------:R-:W-:Y:S01]  /*0380*/  IADD3 R5, P0, PT, RZ, -R10.reuse, RZ ;  /* 0x8000000aff057210 */ /* 0x080fe20007f1e0ff */
[----:B------:R-:W-:Y:S01]  /*0390*/  HFMA2 R21, -RZ, RZ, 0, 0 ;  /* 0x00000000ff157431 */ /* 0x000fe200000001ff */
[----:B------:R-:W-:-:S03]  /*03a0*/  MOV R4, R10 ;  /* 0x0000000a00047202 */ /* 0x000fc60000000f00 */
[----:B------:R-:W-:-:S04]  /*03b0*/  IMAD.X R0, RZ, RZ, ~R11, P0 ;  /* 0x000000ffff007224 */ /* 0x000fc800000e0e0b */
[----:B0-----:R-:W-:Y:S02]  /*03c0*/  IMAD R0, R0, UR4, RZ ;  /* 0x0000000400007c24 */ /* 0x001fe4000f8e02ff */
[----:B------:R-:W-:-:S04]  /*03d0*/  IMAD.WIDE.U32 R2, R5, UR4, R20 ;  /* 0x0000000405027c25 */ /* 0x000fc8000f8e0014 */
[----:B------:R-:W-:Y:S02]  /*03e0*/  IMAD R5, R5, UR5, R0 ;  /* 0x0000000505057c24 */ /* 0x000fe4000f8e0200 */
[----:B------:R-:W-:Y:S02]  /*03f0*/  IMAD.MOV.U32 R0, RZ, RZ, R2 ;  /* 0x000000ffff007224 */ /* 0x000fe400078e0002 */
[----:B------:R-:W-:Y:S02]  /*0400*/  IMAD.IADD R3, R3, 0x1, R5 ;  /* 0x0000000103037824 */ /* 0x000fe400078e0205 */
[----:B------:R-:W-:-:S07]  /*0410*/  IMAD.MOV.U32 R5, RZ, RZ, R11 ;  /* 0x000000ffff057224 */ /* 0x000fce00078e000b */
.L_x_215:
        /* <DEDUP_REMOVED lines=15> */
[----:B------:R-:W-:Y:S02]  /*0510*/  IMAD.MOV R5, RZ, RZ, -R6 ;  /* 0x000000ffff057224 */ /* 0x000fe400078e0a06 */
[----:B------:R-:W-:Y:S02]  /*0520*/  IMAD.MOV.U32 R7, RZ, RZ, RZ ;  /* 0x000000ffff077224 */ /* 0x000fe400078e00ff */
        /* <DEDUP_REMOVED lines=8> */
[----:B------:R-:W-:Y:S01]  /*05b0*/  IMAD R4, R5, UR4, R4 ;  /* 0x0000000405047c24 */ /* 0x000fe2000f8e0204 */
[----:B------:R-:W-:Y:S06]  /*05c0*/  BRA `(.L_x_217) ;  /* 0x0000000000387947 */ /* 0x000fec0003800000 */
.L_x_216:
[----:B------:R-:W-:Y:S01]  /*05d0*/  MOV R9, R4 ;  /* 0x0000000400097202 */ /* 0x000fe20000000f00 */
[----:B------:R-:W-:Y:S01]  /*05e0*/  IMAD.MOV.U32 R10, RZ, RZ, R5 ;  /* 0x000000ffff0a7224 */ /* 0x000fe200078e0005 */
[----:B------:R-:W-:Y:S01]  /*05f0*/  MOV R8, 0x620 ;  /* 0x0000062000087802 */ /* 0x000fe20000000f00 */
[----:B------:R-:W0:Y:S06]  /*0600*/  LDCU.64 UR4, c[0x0][0x3b0] ;  /* 0x00007600ff0477ac */ /* 0x000e2c0008000a00 */
[----:B0-----:R-:W-:Y:S05]  /*0610*/  CALL.REL.NOINC `($__internal_12_$__cuda_sm20_div_u64) ;  /* 0x0000002000e07944 */ /* 0x001fea0003c00000 */
        /* <DEDUP_REMOVED lines=9> */
.L_x_217:
        /* <DEDUP_REMOVED lines=8> */
[----:B0-----:R-:W-:Y:S01]  /*0730*/  IADD3 R8, PT, PT, R5, 0xffffffe, RZ ;  /* 0x0ffffffe05087810 */ /* 0x001fe20007ffe0ff */
[----:B------:R-:W-:-:S05]  /*0740*/  IMAD.MOV.U32 R5, RZ, RZ, RZ ;  /* 0x000000ffff057224 */ /* 0x000fca00078e00ff */
        /* <DEDUP_REMOVED lines=17> */
.L_x_218:
[----:B------:R-:W-:Y:S01]  /*0860*/  IMAD.MOV.U32 R9, RZ, RZ, R6 ;  /* 0x000000ffff097224 */ /* 0x000fe200078e0006 */
[----:B------:R-:W-:Y:S01]  /*0870*/  MOV R8, 0x8b0 ;  /* 0x000008b000087802 */ /* 0x000fe20000000f00 */
[----:B------:R-:W-:Y:S01]  /*0880*/  IMAD.MOV.U32 R10, RZ, RZ, R7 ;  /* 0x000000ffff0a7224 */ /* 0x000fe200078e0007 */
[----:B------:R-:W0:Y:S06]  /*0890*/  LDCU.64 UR4, c[0x0][0x3a0] ;  /* 0x00007400ff0477ac */ /* 0x000e2c0008000a00 */
[----:B0-----:R-:W-:Y:S05]  /*08a0*/  CALL.REL.NOINC `($__internal_12_$__cuda_sm20_div_u64) ;  /* 0x00000020003c7944 */ /* 0x001fea0003c00000 */
[----:B------:R-:W0:Y:S01]  /*08b0*/  LDCU.64 UR4, c[0x0][0x3a0] ;  /* 0x00007400ff0477ac */ /* 0x000e220008000a00 */
[----:B------:R-:W-:-:S04]  /*08c0*/  IADD3 R8, P0, PT, RZ, -R10, RZ ;  /* 0x8000000aff087210 */ /* 0x000fc80007f1e0ff */
[----:B------:R-:W-:-:S05]  /*08d0*/  IADD3.X R5, PT, PT, RZ, ~R11, RZ, P0, !PT ;  /* 0x8000000bff057210 */ /* 0x000fca00007fe4ff */
[----:B0-----:R-:W-:Y:S02]  /*08e0*/  IMAD R5, R5, UR4, RZ ;  /* 0x0000000405057c24 */ /* 0x001fe4000f8e02ff */
[----:B------:R-:W-:-:S04]  /*08f0*/  IMAD.WIDE.U32 R6, R8, UR4, R6 ;  /* 0x0000000408067c25 */ /* 0x000fc8000f8e0006 */
[----:B------:R-:W-:-:S04]  /*0900*/  IMAD R5, R8, UR5, R5 ;  /* 0x0000000508057c24 */ /* 0x000fc8000f8e0205 */
[----:B------:R-:W-:-:S07]  /*0910*/  IMAD.IADD R5, R7, 0x1, R5 ;  /* 0x0000000107057824 */ /* 0x000fce00078e0205 */
.L_x_219:
        /* <DEDUP_REMOVED lines=21> */
[----:B------:R-:W-:Y:S01]  /*0a70*/  @!P1 LOP3.LUT R18, RZ, UR4, RZ, 0x33, !PT ;  /* 0x00000004ff129c12 */ /* 0x000fe2000f8e33ff */
[----:B------:R-:W-:Y:S06]  /*0a80*/  BRA `(.L_x_221) ;  /* 0x00000000000c7947 */ /* 0x000fec0003800000 */
.L_x_220:
[----:B------:R-:W-:Y:S02]  /*0a90*/  MOV R7, R11 ;  /* 0x0000000b00077202 */ /* 0x000fe40000000f00 */
[----:B------:R-:W-:-:S07]  /*0aa0*/  MOV R12, 0xac0 ;  /* 0x00000ac0000c7802 */ /* 0x000fce0000000f00 */
[----:B------:R-:W-:Y:S05]  /*0ab0*/  CALL.REL.NOINC `($__internal_13_$__cuda_sm20_rem_u64) ;  /* 0x0000002000c47944 */ /* 0x000fea0003c00000 */
.L_x_221:
[----:B------:R-:W0:Y:S01]  /*0ac0*/  LDCU.64 UR4, c[0x0][0x380] ;  /* 0x00007000ff0477ac */ /* 0x000e220008000a00 */
[----:B------:R-:W-:Y:S01]  /*0ad0*/  CS2R R16, SRZ ;  /* 0x0000000000107805 */ /* 0x000fe2000001ff00 */
        /* <DEDUP_REMOVED lines=8> */
[----:B------:R-:W-:Y:S01]  /*0b60*/  CS2R R16, SRZ ;  /* 0x0000000000107805 */ /* 0x000fe2000001ff00 */
[----:B------:R-:W-:Y:S01]  /*0b70*/  IMAD.MOV.U32 R14, RZ, RZ, 0x1 ;  /* 0x00000001ff0e7424 */ /* 0x000fe200078e00ff */
[----:B------:R-:W-:Y:S01]  /*0b80*/  UMOV UR6, URZ ;  /* 0x000000ff00067c82 */ /* 0x000fe20008000000 */
[----:B------:R-:W-:Y:S01]  /*0b90*/  UMOV UR7, URZ ;  /* 0x000000ff00077c82 */ /* 0x000fe20008000000 */
[----:B0-----:R-:W-:Y:S02]  /*0ba0*/  IMAD R7, R3, UR4, RZ ;  /* 0x0000000403077c24 */ /* 0x001fe4000f8e02ff */
[----:B------:R-:W-:-:S04]  /*0bb0*/  IMAD.WIDE.U32 R12, R0, UR4, R12 ;  /* 0x00000004000c7c25 */ /* 0x000fc8000f8e000c */
[C---:B------:R-:W-:Y:S02]  /*0bc0*/  IMAD R7, R0.reuse, UR5, R7 ;  /* 0x0000000500077c24 */ /* 0x040fe4000f8e0207 */
[----:B------:R-:W-:-:S03]  /*0bd0*/  IMAD.WIDE.U32 R14, R0, UR4, R14 ;  /* 0x00000004000e7c25 */ /* 0x000fc6000f8e000e */
[----:B------:R-:W-:Y:S01]  /*0be0*/  IADD3 R9, PT, PT, R7, R13, RZ ;  /* 0x0000000d07097210 */ /* 0x000fe20007ffe0ff */
[----:B------:R-:W-:-:S07]  /*0bf0*/  IMAD.IADD R8, R15, 0x1, R7 ;  /* 0x000000010f087824 */ /* 0x000fce00078e0207 */
.L_x_239:
        /* <DEDUP_REMOVED lines=31> */
.L_x_232:
        /* <DEDUP_REMOVED lines=45> */
.L_x_225:
[----:B------:R-:W-:Y:S05]  /*10c0*/  BSYNC.RECONVERGENT B0 ;  /* 0x0000000000007941 */ /* 0x000fea0003800200 */
.L_x_224:
        /* <DEDUP_REMOVED lines=36> */
[----:B------:R-:W2:Y:S02]  /*1310*/  LDG.E.64 R22, desc[UR10][R22.64] ;  /* 0x0000000a16167981 */ /* 0x000ea4000c1e1b00 */
[----:B--2---:R-:W-:-:S11]  /*1320*/  DADD R16, R16, R22 ;  /* 0x0000000010107229 */ /* 0x004fd60000000016 */
.L_x_227:
[----:B------:R-:W-:Y:S05]  /*1330*/  BSYNC.RECONVERGENT B0 ;  /* 0x0000000000007941 */ /* 0x000fea0003800200 */
.L_x_226:
        /* <DEDUP_REMOVED lines=38> */
.L_x_229:
[----:B------:R-:W-:Y:S05]  /*15a0*/  BSYNC.RECONVERGENT B0 ;  /* 0x0000000000007941 */ /* 0x000fea0003800200 */
.L_x_228:
        /* <DEDUP_REMOVED lines=42> */
.L_x_231:
[----:B------:R-:W-:Y:S05]  /*1850*/  BSYNC.RECONVERGENT B0 ;  /* 0x0000000000007941 */ /* 0x000fea0003800200 */
.L_x_230:
[----:B------:R-:W-:-:S04]  /*1860*/  UIADD3 UR4, UP2, UPT, UR4, 0x4, URZ ;  /* 0x0000000404047890 */ /* 0x000fc8000ff5e0ff */
[----:B------:R-:W-:Y:S01]  /*1870*/  UIADD3.X UR5, UPT, UPT, URZ, UR5, URZ, UP2, !UPT ;  /* 0x00000005ff057290 */ /* 0x000fe200097fe4ff */
[----:B------:R-:W-:Y:S11]  /*1880*/  BRA.U UP1, `(.L_x_232) ;  /* 0xfffffff501587547 */ /* 0x000ff6000b83ffff */
[----:B------:R-:W0:Y:S01]  /*1890*/  LDCU UR4, c[0x0][0x380] ;  /* 0x00007000ff0477ac */ /* 0x000e220008000800 */
[----:B------:R-:W1:Y:S01]  /*18a0*/  LDCU UR5, c[0x0][0x384] ;  /* 0x00007080ff0577ac */ /* 0x000e620008000800 */
[----:B0-----:R-:W-:-:S12]  /*18b0*/  ULOP3.LUT UR4, UR4, 0xfffffffc, URZ, 0xc0, !UPT ;  /* 0xfffffffc04047892 */ /* 0x001fd8000f8ec0ff */
.L_x_223:
        /* <DEDUP_REMOVED lines=53> */
[----:B------:R-:W2:Y:S02]  /*1c10*/  LDG.E.64 R22, desc[UR10][R22.64] ;  /* 0x0000000a16167981 */ /* 0x000ea4000c1e1b00 */
[----:B--2---:R-:W-:-:S11]  /*1c20*/  DADD R16, R16, R22 ;  /* 0x0000000010107229 */ /* 0x004fd60000000016 */
.L_x_235:
[----:B-1----:R-:W-:Y:S05]  /*1c30*/  BSYNC.RECONVERGENT B0 ;  /* 0x0000000000007941 */ /* 0x002fea0003800200 */
.L_x_234:
        /* <DEDUP_REMOVED lines=43> */
.L_x_237:
[----:B------:R-:W-:Y:S05]  /*1ef0*/  BSYNC.RECONVERGENT B0 ;  /* 0x0000000000007941 */ /* 0x000fea0003800200 */
.L_x_236:
        /* <DEDUP_REMOVED lines=42> */
[----:B------:R-:W2:Y:S02]  /*21a0*/  LDG.E.64 R10, desc[UR10][R22.64] ;  /* 0x0000000a160a7981 */ /* 0x000ea4000c1e1b00 */
[----:B--2---:R-:W-:-:S11]  /*21b0*/  DADD R16, R16, R10 ;  /* 0x0000000010107229 */ /* 0x004fd6000000000a */
.L_x_238:
[----:B------:R-:W-:Y:S05]  /*21c0*/  BSYNC.RECONVERGENT B0 ;  /* 0x0000000000007941 */ /* 0x000fea0003800200 */
.L_x_233:
[----:B------:R-:W-:Y:S05]  /*21d0*/  BRA.U UP0, `(.L_x_239) ;  /* 0xffffffe900887547 */ /* 0x000fea000b83ffff */
.L_x_222:
[----:B------:R-:W0:Y:S01]  /*21e0*/  LDCU.64 UR8, c[0x0][0x380] ;  /* 0x00007000ff0877ac */ /* 0x000e220008000a00 */
[----:B------:R-:W-:Y:S01]  /*21f0*/  IMAD.MOV.U32 R2, RZ, RZ, 0x1 ;  /* 0x00000001ff027424 */ /* 0x000fe200078e00ff */
[----:B------:R-:W-:Y:S01]  /*2200*/  FSETP.GEU.AND P1, PT, |R17|, 6.5827683646048100446e-37, PT ;  /* 0x036000001100780b */ /* 0x000fe20003f2e200 */
[----:B------:R-:W-:Y:S01]  /*2210*/  BSSY.RECONVERGENT B0, `(.L_x_240) ;  /* 0x0000018000007945 */ /* 0x000fe20003800200 */
[----:B0-----:R-:W-:Y:S02]  /*2220*/  UIMAD UR6, UR9, UR8, URZ ;  /* 0x00000008090672a4 */ /* 0x001fe4000f8e02ff */
[----:B-1----:R-:W-:Y:S02]  /*2230*/  UIMAD.WIDE.U32 UR4, UR8, UR8, URZ ;  /* 0x00000008080472a5 */ /* 0x002fe4000f8e00ff */
[----:B------:R-:W-:-:S04]  /*2240*/  UIMAD UR6, UR8, UR9, UR6 ;  /* 0x00000009080672a4 */ /* 0x000fc8000f8e0206 */
        /* <DEDUP_REMOVED lines=17> */
[----:B------:R-:W-:Y:S05]  /*2360*/  CALL.REL.NOINC `($__internal_11_$__cuda_sm20_div_rn_f64_full) ;  /* 0x0000000000207944 */ /* 0x000fea0003c00000 */
[----:B------:R-:W-:Y:S01]  /*2370*/  MOV R2, R10 ;  /* 0x0000000a00027202 */ /* 0x000fe20000000f00 */
[----:B------:R-:W-:-:S07]  /*2380*/  IMAD.MOV.U32 R3, RZ, RZ, R11 ;  /* 0x000000ffff037224 */ /* 0x000fce00078e000b */
.L_x_241:
[----:B------:R-:W-:Y:S05]  /*2390*/  BSYNC.RECONVERGENT B0 ;  /* 0x0000000000007941 */ /* 0x000fea0003800200 */
.L_x_240:
[----:B------:R-:W0:Y:S02]  /*23a0*/  LDCU.64 UR4, c[0x0][0x3e0] ;  /* 0x00007c00ff0477ac */ /* 0x000e240008000a00 */
[----:B0-----:R-:W-:-:S04]  /*23b0*/  LEA R4, P0, R20, UR4, 0x3 ;  /* 0x0000000414047c11 */ /* 0x001fc8000f8018ff */
[----:B------:R-:W-:-:S05]  /*23c0*/  LEA.HI.X R5, R20, UR5, RZ, 0x3, P0 ;  /* 0x0000000514057c11 */ /* 0x000fca00080f1cff */
[----:B------:R-:W-:Y:S01]  /*23d0*/  STG.E.64 desc[UR10][R4.64], R2 ;  /* 0x0000000204007986 */ /* 0x000fe2000c101b0a */
[----:B------:R-:W-:Y:S05]  /*23e0*/  EXIT ;  /* 0x000000000000794d */ /* 0x000fea0003800000 */
        .weak           $__internal_11_$__cuda_sm20_div_rn_f64_full
        .type           $__internal_11_$__cuda_sm20_div_rn_f64_full,@function
        .size           $__internal_11_$__cuda_sm20_div_rn_f64_full,($__internal_12_$__cuda_sm20_div_u64 - $__internal_11_$__cuda_sm20_div_rn_f64_full)
$__internal_11_$__cuda_sm20_div_rn_f64_full:
[C---:B------:R-:W-:Y:S01]  /*23f0*/  FSETP.GEU.AND P0, PT, |R5|.reuse, 1.469367938527859385e-39, PT ;  /* 0x001000000500780b */ /* 0x040fe20003f0e200 */
[----:B------:R-:W-:Y:S01]  /*2400*/  IMAD.MOV.U32 R8, RZ, RZ, 0x1 ;  /* 0x00000001ff087424 */ /* 0x000fe200078e00ff */
[----:B------:R-:W-:Y:S01]  /*2410*/  LOP3.LUT R2, R5, 0x800fffff, RZ, 0xc0, !PT ;  /* 0x800fffff05027812 */ /* 0x000fe200078ec0ff */
[----:B------:R-:W-:Y:S01]  /*2420*/  BSSY.RECONVERGENT B1, `(.L_x_242) ;  /* 0x0000054000017945 */ /* 0x000fe20003800200 */
[C---:B------:R-:W-:Y:S02]  /*2430*/  FSETP.GEU.AND P2, PT, |R7|.reuse, 1.469367938527859385e-39, PT ;  /* 0x001000000700780b */ /* 0x040fe40003f4e200 */
[----:B------:R-:W-:Y:S02]  /*2440*/  LOP3.LUT R3, R2, 0x3ff00000, RZ, 0xfc, !PT ;  /* 0x3ff0000002037812 */ /* 0x000fe400078efcff */
[----:B------:R-:W-:Y:S02]  /*2450*/  MOV R2, R4 ;  /* 0x0000000400027202 */ /* 0x000fe40000000f00 */
[----:B------:R-:W-:-:S02]  /*2460*/  LOP3.LUT R10, R7, 0x7ff00000, RZ, 0xc0, !PT ;  /* 0x7ff00000070a7812 */ /* 0x000fc400078ec0ff */
[C---:B------:R-:W-:Y:S01]  /*2470*/  LOP3.LUT R19, R5.reuse, 0x7ff00000, RZ, 0xc0, !PT ;  /* 0x7ff0000005137812 */ /* 0x040fe200078ec0ff */
[----:B------:R-:W-:Y:S02]  /*2480*/  @!P0 DMUL R2, R4, 8.98846567431157953865e+307 ;  /* 0x7fe0000004028828 */ /* 0x000fe40000000000 */
[----:B------:R-:W-:Y:S01]  /*2490*/  IMAD.MOV.U32 R18, RZ, RZ, R10 ;  /* 0x000000ffff127224 */ /* 0x000fe200078e000a */
[C---:B------:R-:W-:Y:S02]  /*24a0*/  ISETP.GE.U32.AND P1, PT, R10.reuse, R19, PT ;  /* 0x000000130a00720c */ /* 0x040fe40003f26070 */
[----:B------:R-:W-:Y:S01]  /*24b0*/  @!P2 LOP3.LUT R11, R5, 0x7ff00000, RZ, 0xc0, !PT ;  /* 0x7ff00000050ba812 */ /* 0x000fe200078ec0ff */
[----:B------:R-:W0:Y:S03]  /*24c0*/  MUFU.RCP64H R9, R3 ;  /* 0x0000000300097308 */ /* 0x000e260000001800 */
[----:B------:R-:W-:-:S02]  /*24d0*/  @!P2 ISETP.GE.U32.AND P3, PT, R10, R11, PT ;  /* 0x0000000b0a00a20c */ /* 0x000fc40003f66070 */
        /* <DEDUP_REMOVED lines=8> */
[----:B------:R-:W-:Y:S02]  /*2560*/  SEL R9, R11, 0x63400000, !P1 ;  /* 0x634000000b097807 */ /* 0x000fe40004800000 */
[--C-:B------:R-:W-:Y:S02]  /*2570*/  @!P2 LOP3.LUT R13, R13, 0x80000000, R7.reuse, 0xf8, !PT ;  /* 0x800000000d0da812 */ /* 0x100fe400078ef807 */
[----:B------:R-:W-:Y:S01]  /*2580*/  LOP3.LUT R9, R9, 0x800fffff, R7, 0xf8, !PT ;  /* 0x800fffff09097812 */ /* 0x000fe200078ef807 */
[----:B------:R-:W-:Y:S01]  /*2590*/  DFMA R16, R14, -R2, 1 ;  /* 0x3ff000000e10742b */ /* 0x000fe20000000802 */
[----:B------:R-:W-:Y:S02]  /*25a0*/  @!P2 LOP3.LUT R13, R13, 0x100000, RZ, 0xfc, !PT ;  /* 0x001000000d0da812 */ /* 0x000fe400078efcff */
[----:B------:R-:W-:-:S05]  /*25b0*/  @!P2 MOV R12, RZ ;  /* 0x000000ff000ca202 */ /* 0x000fca0000000f00 */
[----:B------:R-:W-:Y:S02]  /*25c0*/  DFMA R16, R14, R16, R14 ;  /* 0x000000100e10722b */ /* 0x000fe4000000000e */
[----:B------:R-:W-:-:S08]  /*25d0*/  @!P2 DFMA R8, R8, 2, -R12 ;  /* 0x400000000808a82b */ /* 0x000fd0000000080c */
[----:B------:R-:W-:Y:S02]  /*25e0*/  DMUL R12, R16, R8 ;  /* 0x00000008100c7228 */ /* 0x000fe40000000000 */
[----:B------:R-:W-:-:S04]  /*25f0*/  @!P2 LOP3.LUT R18, R9, 0x7ff00000, RZ, 0xc0, !PT ;  /* 0x7ff000000912a812 */ /* 0x000fc800078ec0ff */
[----:B------:R-:W-:Y:S02]  /*2600*/  IADD3 R22, PT, PT, R18, -0x1, RZ ;  /* 0xffffffff12167810 */ /* 0x000fe40007ffe0ff */
[----:B------:R-:W-:Y:S02]  /*2610*/  DFMA R14, R12, -R2, R8 ;  /* 0x800000020c0e722b */ /* 0x000fe40000000008 */
[----:B------:R-:W-:-:S04]  /*2620*/  ISETP.GT.U32.AND P0, PT, R22, 0x7feffffe, PT ;  /* 0x7feffffe1600780c */ /* 0x000fc80003f04070 */
[----:B------:R-:W-:Y:S02]  /*2630*/  ISETP.GT.U32.OR P0, PT, R23, 0x7feffffe, P0 ;  /* 0x7feffffe1700780c */ /* 0x000fe40000704470 */
[----:B------:R-:W-:-:S11]  /*2640*/  DFMA R12, R16, R14, R12 ;  /* 0x0000000e100c722b */ /* 0x000fd6000000000c */
[----:B------:R-:W-:Y:S05]  /*2650*/  @P0 BRA `(.L_x_243) ;  /* 0x00000000006c0947 */ /* 0x000fea0003800000 */
[----:B------:R-:W-:-:S04]  /*2660*/  LOP3.LUT R7, R5, 0x7ff00000, RZ, 0xc0, !PT ;  /* 0x7ff0000005077812 */ /* 0x000fc800078ec0ff */
[CC--:B------:R-:W-:Y:S02]  /*2670*/  VIADDMNMX R6, R10.reuse, -R7.reuse, 0xb9600000, !PT ;  /* 0xb96000000a067446 */ /* 0x0c0fe40007800907 */
[----:B------:R-:W-:Y:S02]  /*2680*/  ISETP.GE.U32.AND P0, PT, R10, R7, PT ;  /* 0x000000070a00720c */ /* 0x000fe40003f06070 */
[----:B------:R-:W-:Y:S02]  /*2690*/  VIMNMX R6, PT, PT, R6, 0x46a00000, PT ;  /* 0x46a0000006067848 */ /* 0x000fe40003fe0100 */
[----:B------:R-:W-:-:S04]  /*26a0*/  SEL R11, R11, 0x63400000, !P0 ;  /* 0x634000000b0b7807 */ /* 0x000fc80004000000 */
[----:B------:R-:W-:Y:S02]  /*26b0*/  IADD3 R14, PT, PT, -R11, R6, RZ ;  /* 0x000000060b0e7210 */ /* 0x000fe40007ffe1ff */
[----:B------:R-:W-:-:S03]  /*26c0*/  MOV R6, RZ ;  /* 0x000000ff00067202 */ /* 0x000fc60000000f00 */
[----:B------:R-:W-:-:S06]  /*26d0*/  VIADD R7, R14, 0x7fe00000 ;  /* 0x7fe000000e077836 */ /* 0x000fcc0000000000 */
[----:B------:R-:W-:-:S10]  /*26e0*/  DMUL R10, R12, R6 ;  /* 0x000000060c0a7228 */ /* 0x000fd40000000000 */
[----:B------:R-:W-:-:S13]  /*26f0*/  FSETP.GTU.AND P0, PT, |R11|, 1.469367938527859385e-39, PT ;  /* 0x001000000b00780b */ /* 0x000fda0003f0c200 */
[----:B------:R-:W-:Y:S05]  /*2700*/  @P0 BRA `(.L_x_244) ;  /* 0x0000000000940947 */ /* 0x000fea0003800000 */
[----:B------:R-:W-:Y:S01]  /*2710*/  DFMA R2, R12, -R2, R8 ;  /* 0x800000020c02722b */ /* 0x000fe20000000008 */
[----:B------:R-:W-:-:S09]  /*2720*/  IMAD.MOV.U32 R6, RZ, RZ, RZ ;  /* 0x000000ffff067224 */ /* 0x000fd200078e00ff */
[C---:B------:R-:W-:Y:S02]  /*2730*/  FSETP.NEU.AND P0, PT, R3.reuse, RZ, PT ;  /* 0x000000ff0300720b */ /* 0x040fe40003f0d000 */
[----:B------:R-:W-:-:S04]  /*2740*/  LOP3.LUT R5, R3, 0x80000000, R5, 0x48, !PT ;  /* 0x8000000003057812 */ /* 0x000fc800078e4805 */
[----:B------:R-:W-:-:S07]  /*2750*/  LOP3.LUT R7, R5, R7, RZ, 0xfc, !PT ;  /* 0x0000000705077212 */ /* 0x000fce00078efcff */
[----:B------:R-:W-:Y:S05]  /*2760*/  @!P0 BRA `(.L_x_244) ;  /* 0x00000000007c8947 */ /* 0x000fea0003800000 */
[----:B------:R-:W-:Y:S01]  /*2770*/  IADD3 R3, PT, PT, -R14, RZ, RZ ;  /* 0x000000ff0e037210 */ /* 0x000fe20007ffe1ff */
[----:B------:R-:W-:Y:S01]  /*2780*/  IMAD.MOV.U32 R2, RZ, RZ, RZ ;  /* 0x000000ffff027224 */ /* 0x000fe200078e00ff */
[----:B------:R-:W-:-:S05]  /*2790*/  DMUL.RP R6, R12, R6 ;  /* 0x000000060c067228 */ /* 0x000fca0000008000 */
[----:B------:R-:W-:-:S05]  /*27a0*/  DFMA R2, R10, -R2, R12 ;  /* 0x800000020a02722b */ /* 0x000fca000000000c */
[----:B------:R-:W-:Y:S02]  /*27b0*/  LOP3.LUT R5, R7, R5, RZ, 0x3c, !PT ;  /* 0x0000000507057212 */ /* 0x000fe400078e3cff */
[----:B------:R-:W-:-:S04]  /*27c0*/  IADD3 R2, PT, PT, -R14, -0x43300000, RZ ;  /* 0xbcd000000e027810 */ /* 0x000fc80007ffe1ff */
[----:B------:R-:W-:-:S04]  /*27d0*/  FSETP.NEU.AND P0, PT, |R3|, R2, PT ;  /* 0x000000020300720b */ /* 0x000fc80003f0d200 */
[----:B------:R-:W-:Y:S02]  /*27e0*/  FSEL R10, R6, R10, !P0 ;  /* 0x0000000a060a7208 */ /* 0x000fe40004000000 */
[----:B------:R-:W-:Y:S01]  /*27f0*/  FSEL R11, R5, R11, !P0 ;  /* 0x0000000b050b7208 */ /* 0x000fe20004000000 */
[----:B------:R-:W-:Y:S06]  /*2800*/  BRA `(.L_x_244) ;  /* 0x0000000000547947 */ /* 0x000fec0003800000 */
.L_x_243:
        /* <DEDUP_REMOVED lines=11> */
[----:B------:R-:W-:Y:S02]  /*28c0*/  @P0 LOP3.LUT R2, R11, 0x7ff00000, RZ, 0xfc, !PT ;  /* 0x7ff000000b020812 */ /* 0x000fe400078efcff */
[----:B------:R-:W-:Y:S01]  /*28d0*/  @!P0 MOV R10, RZ ;  /* 0x000000ff000a8202 */ /* 0x000fe20000000f00 */
[----:B------:R-:W-:Y:S01]  /*28e0*/  @P0 IMAD.MOV.U32 R10, RZ, RZ, RZ ;  /* 0x000000ffff0a0224 */ /* 0x000fe200078e00ff */
[----:B------:R-:W-:Y:S01]  /*28f0*/  @P0 MOV R11, R2 ;  /* 0x00000002000b0202 */ /* 0x000fe20000000f00 */
[----:B------:R-:W-:Y:S06]  /*2900*/  BRA `(.L_x_244) ;  /* 0x0000000000147947 */ /* 0x000fec0003800000 */
.L_x_246:
[----:B------:R-:W-:Y:S01]  /*2910*/  LOP3.LUT R11, R5, 0x80000, RZ, 0xfc, !PT ;  /* 0x00080000050b7812 */ /* 0x000fe200078efcff */
[----:B------:R-:W-:Y:S01]  /*2920*/  IMAD.MOV.U32 R10, RZ, RZ, R4 ;  /* 0x000000ffff0a7224 */ /* 0x000fe200078e0004 */
[----:B------:R-:W-:Y:S06]  /*2930*/  BRA `(.L_x_244) ;  /* 0x0000000000087947 */ /* 0x000fec0003800000 */
.L_x_245:
[----:B------:R-:W-:Y:S02]  /*2940*/  LOP3.LUT R11, R7, 0x80000, RZ, 0xfc, !PT ;  /* 0x00080000070b7812 */ /* 0x000fe400078efcff */
[----:B------:R-:W-:-:S07]  /*2950*/  MOV R10, R6 ;  /* 0x00000006000a7202 */ /* 0x000fce0000000f00 */
.L_x_244:
[----:B------:R-:W-:Y:S05]  /*2960*/  BSYNC.RECONVERGENT B1 ;  /* 0x0000000000017941 */ /* 0x000fea0003800200 */
.L_x_242:
[----:B------:R-:W-:Y:S02]  /*2970*/  HFMA2 R3, -RZ, RZ, 0, 0 ;  /* 0x00000000ff037431 */ /* 0x000fe400000001ff */
[----:B------:R-:W-:-:S04]  /*2980*/  IMAD.MOV.U32 R2, RZ, RZ, R0 ;  /* 0x000000ffff027224 */ /* 0x000fc800078e0000 */
[----:B------:R-:W-:Y:S05]  /*2990*/  RET.REL.NODEC R2 `(avg_pool2d_forward_f64) ;  /* 0xffffffd402987950 */ /* 0x000fea0003c3ffff */
        .weak           $__internal_12_$__cuda_sm20_div_u64
        .type           $__internal_12_$__cuda_sm20_div_u64,@function
        .size           $__internal_12_$__cuda_sm20_div_u64,($__internal_13_$__cuda_sm20_rem_u64 - $__internal_12_$__cuda_sm20_div_u64)
$__internal_12_$__cuda_sm20_div_u64:
[----:B------:R-:W0:Y:S08]  /*29a0*/  I2F.U64.RP R11, UR4 ;  /* 0x00000004000b7d12 */ /* 0x000e300008309000 */
[----:B0-----:R-:W0:Y:S02]  /*29b0*/  MUFU.RCP R11, R11 ;  /* 0x0000000b000b7308 */ /* 0x001e240000001000 */
[----:B0-----:R-:W-:-:S06]  /*29c0*/  VIADD R12, R11, 0x1ffffffe ;  /* 0x1ffffffe0b0c7836 */ /* 0x001fcc0000000000 */
[----:B------:R-:W0:Y:S02]  /*29d0*/  F2I.U64.TRUNC R12, R12 ;  /* 0x0000000c000c7311 */ /* 0x000e24000020d800 */
[----:B0-----:R-:W-:-:S04]  /*29e0*/  IMAD.WIDE.U32 R14, R12, UR4, RZ ;  /* 0x000000040c0e7c25 */ /* 0x001fc8000f8e00ff */
[----:B------:R-:W-:Y:S01]  /*29f0*/  IMAD R15, R12, UR5, R15 ;  /* 0x000000050c0f7c24 */ /* 0x000fe2000f8e020f */
[----:B------:R-:W-:-:S03]  /*2a00*/  IADD3 R17, P0, PT, RZ, -R14, RZ ;  /* 0x8000000eff117210 */ /* 0x000fc60007f1e0ff */
[----:B------:R-:W-:Y:S02]  /*2a10*/  IMAD R15, R13, UR4, R15 ;  /* 0x000000040d0f7c24 */ /* 0x000fe4000f8e020f */
[----:B------:R-:W-:-:S03]  /*2a20*/  IMAD.HI.U32 R14, R12, R17, RZ ;  /* 0x000000110c0e7227 */ /* 0x000fc600078e00ff */
[----:B------:R-:W-:Y:S01]  /*2a30*/  IADD3.X R19, PT, PT, RZ, ~R15, RZ, P0, !PT ;  /* 0x8000000fff137210 */ /* 0x000fe200007fe4ff */
[----:B------:R-:W-:-:S04]  /*2a40*/  IMAD.MOV.U32 R15, RZ, RZ, R12 ;  /* 0x000000ffff0f7224 */ /* 0x000fc800078e000c */
[----:B------:R-:W-:-:S04]  /*2a50*/  IMAD.WIDE.U32 R14, P0, R12, R19, R14 ;  /* 0x000000130c0e7225 */ /* 0x000fc8000780000e */
[C---:B------:R-:W-:Y:S02]  /*2a60*/  IMAD R23, R13.reuse, R19, RZ ;  /* 0x000000130d177224 */ /* 0x040fe400078e02ff */
[----:B------:R-:W-:-:S04]  /*2a70*/  IMAD.HI.U32 R14, P1, R13, R17, R14 ;  /* 0x000000110d0e7227 */ /* 0x000fc8000782000e */
[----:B------:R-:W-:Y:S01]  /*2a80*/  IMAD.HI.U32 R11, R13, R19, RZ ;  /* 0x000000130d0b7227 */ /* 0x000fe200078e00ff */
[----:B------:R-:W-:-:S04]  /*2a90*/  IADD3 R15, P2, PT, R23, R14, RZ ;  /* 0x0000000e170f7210 */ /* 0x000fc80007f5e0ff */
[----:B------:R-:W-:Y:S01]  /*2aa0*/  IADD3.X R11, PT, PT, R11, R13, RZ, P0, !PT ;  /* 0x0000000d0b0b7210 */ /* 0x000fe200007fe4ff */
[----:B------:R-:W-:-:S03]  /*2ab0*/  IMAD.WIDE.U32 R12, R15, UR4, RZ ;  /* 0x000000040f0c7c25 */ /* 0x000fc6000f8e00ff */
[----:B------:R-:W-:Y:S01]  /*2ac0*/  IADD3.X R11, PT, PT, RZ, RZ, R11, P2, P1 ;  /* 0x000000ffff0b7210 */ /* 0x000fe200017e240b */
[----:B------:R-:W-:Y:S01]  /*2ad0*/  IMAD R14, R15, UR5, R13 ;  /* 0x000000050f0e7c24 */ /* 0x000fe2000f8e020d */
[----:B------:R-:W-:-:S03]  /*2ae0*/  IADD3 R13, P0, PT, RZ, -R12, RZ ;  /* 0x8000000cff0d7210 */ /* 0x000fc60007f1e0ff */
[----:B------:R-:W-:Y:S02]  /*2af0*/  IMAD R12, R11, UR4, R14 ;  /* 0x000000040b0c7c24 */ /* 0x000fe4000f8e020e */
        /* <DEDUP_REMOVED lines=17> */
[----:B------:R-:W-:-:S04]  /*2c10*/  IMAD.WIDE.U32 R12, R15, UR4, RZ ;  /* 0x000000040f0c7c25 */ /* 0x000fc8000f8e00ff */
[----:B------:R-:W-:Y:S01]  /*2c20*/  IMAD.X R11, RZ, RZ, R11, P1 ;  /* 0x000000ffff0b7224 */ /* 0x000fe200008e060b */
[----:B------:R-:W-:Y:S01]  /*2c30*/  IADD3 R16, P1, PT, -R12, R9, RZ ;  /* 0x000000090c107210 */ /* 0x000fe20007f3e1ff */
[----:B------:R-:W-:-:S03]  /*2c40*/  IMAD R14, R15, UR5, R13 ;  /* 0x000000050f0e7c24 */ /* 0x000fc6000f8e020d */
[----:B------:R-:W-:Y:S01]  /*2c50*/  ISETP.GE.U32.AND P0, PT, R16, UR4, PT ;  /* 0x0000000410007c0c */ /* 0x000fe2000bf06070 */
[----:B------:R-:W-:-:S05]  /*2c60*/  IMAD R9, R11, UR4, R14 ;  /* 0x000000040b097c24 */ /* 0x000fca000f8e020e */
[----:B------:R-:W-:Y:S02]  /*2c70*/  IADD3.X R14, PT, PT, ~R9, R10, RZ, P1, !PT ;  /* 0x0000000a090e7210 */ /* 0x000fe40000ffe5ff */
[----:B------:R-:W-:Y:S02]  /*2c80*/  IADD3 R10, P2, PT, R15, 0x1, RZ ;  /* 0x000000010f0a7810 */ /* 0x000fe40007f5e0ff */
[----:B------:R-:W-:Y:S02]  /*2c90*/  IADD3 R9, P1, PT, R16, -UR4, RZ ;  /* 0x8000000410097c10 */ /* 0x000fe4000ff3e0ff */
[C---:B------:R-:W-:Y:S01]  /*2ca0*/  ISETP.GE.U32.AND.EX P0, PT, R14.reuse, UR5, PT, P0 ;  /* 0x000000050e007c0c */ /* 0x040fe2000bf06100 */
[----:B------:R-:W-:Y:S01]  /*2cb0*/  IMAD.X R12, RZ, RZ, R11, P2 ;  /* 0x000000ffff0c7224 */ /* 0x000fe200010e060b */
[----:B------:R-:W-:Y:S02]  /*2cc0*/  IADD3.X R13, PT, PT, R14, ~UR5, RZ, P1, !PT ;  /* 0x800000050e0d7c10 */ /* 0x000fe40008ffe4ff */
[----:B------:R-:W-:-:S02]  /*2cd0*/  SEL R9, R9, R16, P0 ;  /* 0x0000001009097207 */ /* 0x000fc40000000000 */
[----:B------:R-:W-:Y:S02]  /*2ce0*/  SEL R15, R10, R15, P0 ;  /* 0x0000000f0a0f7207 */ /* 0x000fe40000000000 */
[----:B------:R-:W-:Y:S02]  /*2cf0*/  SEL R13, R13, R14, P0 ;  /* 0x0000000e0d0d7207 */ /* 0x000fe40000000000 */
[----:B------:R-:W-:Y:S02]  /*2d00*/  SEL R12, R12, R11, P0 ;  /* 0x0000000b0c0c7207 */ /* 0x000fe40000000000 */
[----:B------:R-:W-:Y:S01]  /*2d10*/  ISETP.GE.U32.AND P0, PT, R9, UR4, PT ;  /* 0x0000000409007c0c */ /* 0x000fe2000bf06070 */
[----:B------:R-:W-:Y:S01]  /*2d20*/  IMAD.MOV.U32 R9, RZ, RZ, 0x0 ;  /* 0x00000000ff097424 */ /* 0x000fe200078e00ff */
[----:B------:R-:W-:Y:S02]  /*2d30*/  IADD3 R10, P2, PT, R15, 0x1, RZ ;  /* 0x000000010f0a7810 */ /* 0x000fe40007f5e0ff */
[----:B------:R-:W-:-:S02]  /*2d40*/  ISETP.NE.U32.AND P1, PT, RZ, UR4, PT ;  /* 0x00000004ff007c0c */ /* 0x000fc4000bf25070 */
[----:B------:R-:W-:Y:S02]  /*2d50*/  ISETP.GE.U32.AND.EX P0, PT, R13, UR5, PT, P0 ;  /* 0x000000050d007c0c */ /* 0x000fe4000bf06100 */
[-C--:B------:R-:W-:Y:S02]  /*2d60*/  IADD3.X R11, PT, PT, RZ, R12.reuse, RZ, P2, !PT ;  /* 0x0000000cff0b7210 */ /* 0x080fe400017fe4ff */
[----:B------:R-:W-:Y:S02]  /*2d70*/  ISETP.NE.AND.EX P1, PT, RZ, UR5, PT, P1 ;  /* 0x00000005ff007c0c */ /* 0x000fe4000bf25310 */
[----:B------:R-:W-:Y:S02]  /*2d80*/  SEL R10, R10, R15, P0 ;  /* 0x0000000f0a0a7207 */ /* 0x000fe40000000000 */
[----:B------:R-:W-:Y:S02]  /*2d90*/  SEL R11, R11, R12, P0 ;  /* 0x0000000c0b0b7207 */ /* 0x000fe40000000000 */
[----:B------:R-:W-:-:S02]  /*2da0*/  SEL R10, R10, 0xffffffff, P1 ;  /* 0xffffffff0a0a7807 */ /* 0x000fc40000800000 */
[----:B------:R-:W-:Y:S01]  /*2db0*/  SEL R11, R11, 0xffffffff, P1 ;  /* 0xffffffff0b0b7807 */ /* 0x000fe20000800000 */
[----:B------:R-:W-:Y:S06]  /*2dc0*/  RET.REL.NODEC R8 `(avg_pool2d_forward_f64) ;  /* 0xffffffd0088c7950 */ /* 0x000fec0003c3ffff */
        .weak           $__internal_13_$__cuda_sm20_rem_u64
        .type           $__internal_13_$__cuda_sm20_rem_u64,@function
        .size           $__internal_13_$__cuda_sm20_rem_u64,(.L_x_521 - $__internal_13_$__cuda_sm20_rem_u64)
$__internal_13_$__cuda_sm20_rem_u64:
[----:B------:R-:W0:Y:S01]  /*2dd0*/  LDCU.64 UR4, c[0x0][0x398] ;  /* 0x00007300ff0477ac */ /* 0x000e220008000a00 */
[----:B------:R-:W1:Y:S01]  /*2de0*/  LDC.64 R8, c[0x0][0x398] ;  /* 0x0000e600ff087b82 */ /* 0x000e620000000a00 */
[----:B0-----:R-:W0:Y:S08]  /*2df0*/  I2F.U64.RP R11, UR4 ;  /* 0x00000004000b7d12 */ /* 0x001e300008309000 */
[----:B0-----:R-:W0:Y:S02]  /*2e00*/  MUFU.RCP R11, R11 ;  /* 0x0000000b000b7308 */ /* 0x001e240000001000 */
[----:B0-----:R-:W-:-:S06]  /*2e10*/  IADD3 R14, PT, PT, R11, 0x1ffffffe, RZ ;  /* 0x1ffffffe0b0e7810 */ /* 0x001fcc0007ffe0ff */
[----:B------:R-:W1:Y:S02]  /*2e20*/  F2I.U64.TRUNC R14, R14 ;  /* 0x0000000e000e7311 */ /* 0x000e64000020d800 */
[----:B-1----:R-:W-:-:S04]  /*2e30*/  IMAD.WIDE.U32 R16, R14, R8, RZ ;  /* 0x000000080e107225 */ /* 0x002fc800078e00ff */
[C---:B------:R-:W-:Y:S01]  /*2e40*/  IMAD R13, R14.reuse, R9, R17 ;  /* 0x000000090e0d7224 */ /* 0x040fe200078e0211 */
[----:B------:R-:W-:Y:S02]  /*2e50*/  IADD3 R19, P0, PT, RZ, -R16, RZ ;  /* 0x80000010ff137210 */ /* 0x000fe40007f1e0ff */
[----:B------:R-:W-:Y:S01]  /*2e60*/  MOV R17, R14 ;  /* 0x0000000e00117202 */ /* 0x000fe20000000f00 */
        /* <DEDUP_REMOVED lines=31> */
[----:B------:R-:W-:-:S03]  /*3060*/  IMAD.WIDE.U32 R14, R13, R8, RZ ;  /* 0x000000080d0e7225 */ /* 0x000fc600078e00ff */
[----:B------:R-:W-:Y:S01]  /*3070*/  IADD3.X R11, PT, PT, RZ, R11, RZ, P1, !PT ;  /* 0x0000000bff0b7210 */ /* 0x000fe20000ffe4ff */
[----:B------:R-:W-:Y:S01]  /*3080*/  IMAD R13, R13, R9, R15 ;  /* 0x000000090d0d7224 */ /* 0x000fe200078e020f */
[----:B------:R-:W-:-:S03]  /*3090*/  IADD3 R15, P1, PT, -R14, R10, RZ ;  /* 0x0000000a0e0f7210 */ /* 0x000fc60007f3e1ff */
[-C--:B------:R-:W-:Y:S01]  /*30a0*/  IMAD R10, R11, R8.reuse, R13 ;  /* 0x000000080b0a7224 */ /* 0x080fe200078e020d */
[-C--:B------:R-:W-:Y:S02]  /*30b0*/  ISETP.GE.U32.AND P0, PT, R15, R8.reuse, PT ;  /* 0x000000080f00720c */ /* 0x080fe40003f06070 */
[----:B------:R-:W-:Y:S01]  /*30c0*/  MOV R13, 0x0 ;  /* 0x00000000000d7802 */ /* 0x000fe20000000f00 */
[----:B------:R-:W-:Y:S01]  /*30d0*/  IMAD.X R14, R7, 0x1, ~R10, P1 ;  /* 0x00000001070e7824 */ /* 0x000fe200008e0e0a */
[----:B------:R-:W-:-:S04]  /*30e0*/  IADD3 R7, P1, PT, R15, -R8, RZ ;  /* 0x800000080f077210 */ /* 0x000fc80007f3e0ff */
[CC--:B------:R-:W-:Y:S02]  /*30f0*/  ISETP.GE.U32.AND.EX P0, PT, R14.reuse, R9.reuse, PT, P0 ;  /* 0x000000090e00720c */ /* 0x0c0fe40003f06100 */
[----:B------:R-:W-:Y:S02]  /*3100*/  IADD3.X R10, PT, PT, R14, ~R9, RZ, P1, !PT ;  /* 0x800000090e0a7210 */ /* 0x000fe40000ffe4ff */
[----:B------:R-:W-:Y:S02]  /*3110*/  SEL R7, R7, R15, P0 ;  /* 0x0000000f07077207 */ /* 0x000fe40000000000 */
[----:B------:R-:W-:Y:S02]  /*3120*/  SEL R10, R10, R14, P0 ;  /* 0x0000000e0a0a7207 */ /* 0x000fe40000000000 */
[CC--:B------:R-:W-:Y:S02]  /*3130*/  IADD3 R18, P2, PT, R7.reuse, -R8.reuse, RZ ;  /* 0x8000000807127210 */ /* 0x0c0fe40007f5e0ff */
[----:B------:R-:W-:-:S02]  /*3140*/  ISETP.GE.U32.AND P0, PT, R7, R8, PT ;  /* 0x000000080700720c */ /* 0x000fc40003f06070 */
[----:B------:R-:W-:Y:S01]  /*3150*/  ISETP.NE.U32.AND P1, PT, R8, RZ, PT ;  /* 0x000000ff0800720c */ /* 0x000fe20003f25070 */
[C---:B------:R-:W-:Y:S01]  /*3160*/  IMAD.X R19, R10.reuse, 0x1, ~R9, P2 ;  /* 0x000000010a137824 */ /* 0x040fe200010e0e09 */
[----:B------:R-:W-:Y:S02]  /*3170*/  ISETP.GE.U32.AND.EX P0, PT, R10, R9, PT, P0 ;  /* 0x000000090a00720c */ /* 0x000fe40003f06100 */
[----:B------:R-:W-:Y:S02]  /*3180*/  ISETP.NE.AND.EX P1, PT, R9, RZ, PT, P1 ;  /* 0x000000ff0900720c */ /* 0x000fe40003f25310 */
[----:B------:R-:W-:Y:S02]  /*3190*/  SEL R18, R18, R7, P0 ;  /* 0x0000000712127207 */ /* 0x000fe40000000000 */
[----:B------:R-:W-:Y:S02]  /*31a0*/  SEL R19, R19, R10, P0 ;  /* 0x0000000a13137207 */ /* 0x000fe40000000000 */
[----:B------:R-:W-:-:S02]  /*31b0*/  SEL R18, R18, 0xffffffff, P1 ;  /* 0xffffffff12127807 */ /* 0x000fc40000800000 */
[----:B------:R-:W-:Y:S01]  /*31c0*/  SEL R19, R19, 0xffffffff, P1 ;  /* 0xffffffff13137807 */ /* 0x000fe20000800000 */
[----:B------:R-:W-:Y:S06]  /*31d0*/  RET.REL.NODEC R12 `(avg_pool2d_forward_f64) ;  /* 0xffffffcc0c887950 */ /* 0x000fec0003c3ffff */
.L_x_247:
        /* <DEDUP_REMOVED lines=10> */
.L_x_521:


//--------------------- .text.max_pool2d_backward_f32 --------------------------
	.section	.text.max_pool2d_backward_f32,"ax",@progbits
	.align	128
        .global         max_pool2d_backward_f32
        .type           max_pool2d_backward_f32,@function
        .size           max_pool2d_backward_f32,(.L_x_523 - max_pool2d_backward_f32)
        .other          max_pool2d_backward_f32,@"STO_CUDA_ENTRY STV_DEFAULT"
max_pool2d_backward_f32:
.text.max_pool2d_backward_f32:
        /* <DEDUP_REMOVED lines=49> */
.L_x_248:
[----:B------:R-:W0:Y:S01]  /*0310*/  LDCU.64 UR4, c[0x0][0x3b8] ;  /* 0x00007700ff0477ac */ /* 0x000e220008000a00 */
[----:B------:R-:W-:Y:S01]  /*0320*/  HFMA2 R13, -RZ, RZ, 0, 0 ;  /* 0x00000000ff0d7431 */ /* 0x000fe200000001ff */
[----:B------:R-:W-:Y:S02]  /*0330*/  MOV R12, R18 ;  /* 0x00000012000c7202 */ /* 0x000fe40000000f00 */
[----:B------:R-:W-:Y:S01]  /*0340*/  MOV R4, 0x380 ;  /* 0x0000038000047802 */ /* 0x000fe20000000f00 */
[----:B0-----:R-:W-:Y:S02]  /*0350*/  IMAD.U32 R10, RZ, RZ, UR4 ;  /* 0x00000004ff0a7e24 */ /* 0x001fe4000f8e00ff */
[----:B------:R-:W-:-:S07]  /*0360*/  IMAD.U32 R11, RZ, RZ, UR5 ;  /* 0x00000005ff0b7e24 */ /* 0x000fce000f8e00ff */
[----:B------:R-:W-:Y:S05]  /*0370*/  CALL.REL.NOINC `($__internal_14_$__cuda_sm20_div_u64) ;  /* 0x0000002800947944 */ /* 0x000fea0003c00000 */
[----:B------:R-:W0:Y:S01]  /*0380*/  LDCU.64 UR4, c[0x0][0x3b8] ;  /* 0x00007700ff0477ac */ /* 0x000e220008000a00 */
[----:B------:R-:W-:Y:S01]  /*0390*/  IADD3 R9, P0, PT, RZ, -R30, RZ ;  /* 0x8000001eff097210 */ /* 0x000fe20007f1e0ff */
[----:B------:R-:W-:Y:S02]  /*03a0*/  IMAD.MOV.U32 R19, RZ, RZ, RZ ;  /* 0x000000ffff137224 */ /* 0x000fe400078e00ff */
[----:B------:R-:W-:Y:S02]  /*03b0*/  IMAD.MOV.U32 R6, RZ, RZ, R30 ;  /* 0x000000ffff067224 */ /* 0x000fe400078e001e */
[--C-:B------:R-:W-:Y:S02]  /*03c0*/  IMAD.X R0, RZ, RZ, ~R31.reuse, P0 ;  /* 0x000000ffff007224 */ /* 0x100fe400000e0e1f */
[----:B------:R-:W-:Y:S02]  /*03d0*/  IMAD.MOV.U32 R7, RZ, RZ, R31 ;  /* 0x000000ffff077224 */ /* 0x000fe400078e001f */
[----:B0-----:R-:W-:-:S02]  /*03e0*/  IMAD R0, R0, UR4, RZ ;  /* 0x0000000400007c24 */ /* 0x001fc4000f8e02ff */
[----:B------:R-:W-:-:S04]  /*03f0*/  IMAD.WIDE.U32 R20, R9, UR4, R18 ;  /* 0x0000000409147c25 */ /* 0x000fc8000f8e0012 */
[----:B------:R-:W-:-:S05]  /*0400*/  IMAD R9, R9, UR5, R0 ;  /* 0x0000000509097c24 */ /* 0x000fca000f8e0200 */
[----:B------:R-:W-:-:S07]  /*0410*/  IADD3 R9, PT, PT, R21, R9, RZ ;  /* 0x0000000915097210 */ /* 0x000fce0007ffe0ff */
.L_x_249:
        /* <DEDUP_REMOVED lines=25> */
[----:B------:R-:W-:Y:S01]  /*05b0*/  MOV R3, RZ ;  /* 0x000000ff00037202 */ /* 0x000fe20000000f00 */
[----:B------:R-:W-:Y:S06]  /*05c0*/  BRA `(.L_x_251) ;  /* 0x0000000000407947 */ /* 0x000fec0003800000 */
.L_x_250:
[----:B------:R-:W0:Y:S01]  /*05d0*/  LDCU.64 UR4, c[0x0][0x3a8] ;  /* 0x00007500ff0477ac */ /* 0x000e220008000a00 */
[----:B------:R-:W-:Y:S01]  /*05e0*/  IMAD.MOV.U32 R12, RZ, RZ, R6 ;  /* 0x000000ffff0c7224 */ /* 0x000fe200078e0006 */
[----:B------:R-:W-:Y:S01]  /*05f0*/  MOV R4, 0x640 ;  /* 0x0000064000047802 */ /* 0x000fe20000000f00 */
[----:B------:R-:W-:Y:S02]  /*0600*/  IMAD.MOV.U32 R13, RZ, RZ, R7 ;  /* 0x000000ffff0d7224 */ /* 0x000fe400078e0007 */
[----:B0-----:R-:W-:Y:S01]  /*0610*/  IMAD.U32 R10, RZ, RZ, UR4 ;  /* 0x00000004ff0a7e24 */ /* 0x001fe2000f8e00ff */
[----:B------:R-:W-:-:S07]  /*0620*/  MOV R11, UR5 ;  /* 0x00000005000b7c02 */ /* 0x000fce0008000f00 */
[----:B------:R-:W-:Y:S05]  /*0630*/  CALL.REL.NOINC `($__internal_14_$__cuda_sm20_div_u64) ;  /* 0x0000002400e47944 */ /* 0x000fea0003c00000 */
        /* <DEDUP_REMOVED lines=9> */
.L_x_251:
        /* <DEDUP_REMOVED lines=27> */
.L_x_252:
        /* <DEDUP_REMOVED lines=8> */
[----:B------:R-:W-:-:S05]  /*0900*/  IADD3 R5, P0, PT, RZ, -R30, RZ ;  /* 0x8000001eff057210 */ /* 0x000fca0007f1e0ff */
[----:B------:R-:W-:-:S04]  /*0910*/  IMAD.X R0, RZ, RZ, ~R31, P0 ;  /* 0x000000ffff007224 */ /* 0x000fc800000e0e1f */
[----:B0-----:R-:W-:Y:S02]  /*0920*/  IMAD R0, R0, UR4, RZ ;  /* 0x0000000400007c24 */ /* 0x001fe4000f8e02ff */
[----:B------:R-:W-:-:S04]  /*0930*/  IMAD.WIDE.U32 R2, R5, UR4, R2 ;  /* 0x0000000405027c25 */ /* 0x000fc8000f8e0002 */
[----:B------:R-:W-:-:S05]  /*0940*/  IMAD R5, R5, UR5, R0 ;  /* 0x0000000505057c24 */ /* 0x000fca000f8e0200 */
[----:B------:R-:W-:-:S07]  /*0950*/  IADD3 R0, PT, PT, R3, R5, RZ ;  /* 0x0000000503007210 */ /* 0x000fce0007ffe0ff */
.L_x_253:
        /* <DEDUP_REMOVED lines=24> */
.L_x_254:
[----:B------:R-:W0:Y:S01]  /*0ae0*/  LDCU.64 UR4, c[0x0][0x398] ;  /* 0x00007300ff0477ac */ /* 0x000e220008000a00 */
[----:B------:R-:W-:Y:S01]  /*0af0*/  IMAD.MOV.U32 R12, RZ, RZ, R30 ;  /* 0x000000ffff0c7224 */ /* 0x000fe200078e001e */
[----:B------:R-:W-:Y:S02]  /*0b00*/  MOV R13, R31 ;  /* 0x0000001f000d7202 */ /* 0x000fe40000000f00 */
[----:B------:R-:W-:Y:S01]  /*0b10*/  MOV R4, 0xb50 ;  /* 0x00000b5000047802 */ /* 0x000fe20000000f00 */
[----:B0-----:R-:W-:Y:S02]  /*0b20*/  IMAD.U32 R10, RZ, RZ, UR4 ;  /* 0x00000004ff0a7e24 */ /* 0x001fe4000f8e00ff */
[----:B------:R-:W-:-:S07]  /*0b30*/  IMAD.U32 R11, RZ, RZ, UR5 ;  /* 0x00000005ff0b7e24 */ /* 0x000fce000f8e00ff */
[----:B------:R-:W-:Y:S05]  /*0b40*/  CALL.REL.NOINC `($__internal_15_$__cuda_sm20_rem_u64) ;  /* 0x0000002400b07944 */ /* 0x000fea0003c00000 */
[----:B------:R-:W-:Y:S01]  /*0b50*/  MOV R16, R10 ;  /* 0x0000000a00107202 */ /* 0x000fe20000000f00 */
[----:B------:R-:W-:-:S07]  /*0b60*/  IMAD.MOV.U32 R17, RZ, RZ, R11 ;  /* 0x000000ffff117224 */ /* 0x000fce00078e000b */
.L_x_255:
[----:B------:R-:W0:Y:S01]  /*0b70*/  LDCU.64 UR8, c[0x0][0x380] ;  /* 0x00007000ff0877ac */ /* 0x000e220008000a00 */
[----:B------:R-:W-:Y:S01]  /*0b80*/  IMAD.MOV.U32 R3, RZ, RZ, RZ ;  /* 0x000000ffff037224 */ /* 0x000fe200078e00ff */
[----:B------:R-:W1:Y:S01]  /*0b90*/  LDCU.64 UR4, c[0x0][0x3d8] ;  /* 0x00007b00ff0477ac */ /* 0x000e620008000a00 */
[----:B0-----:R-:W-:-:S04]  /*0ba0*/  UISETP.NE.U32.AND UP0, UPT, UR8, URZ, UPT ;  /* 0x000000ff0800728c */ /* 0x001fc8000bf05070 */
[----:B------:R-:W-:Y:S01]  /*0bb0*/  UISETP.NE.AND.EX UP0, UPT, UR9, URZ, UPT, UP0 ;  /* 0x000000ff0900728c */ /* 0x000fe2000bf05300 */
[----:B-1----:R-:W-:-:S04]  /*0bc0*/  LEA R4, P0, R18, UR4, 0x2 ;  /* 0x0000000412047c11 */ /* 0x002fc8000f8010ff */
[----:B------:R-:W-:-:S04]  /*0bd0*/  LEA.HI.X R5, R18, UR5, RZ, 0x2, P0 ;  /* 0x0000000512057c11 */ /* 0x000fc800080f14ff */
[----:B------:R-:W-:Y:S05]  /*0be0*/  BRA.U !UP0, `(.L_x_256) ;  /* 0x00000021085c7547 */ /* 0x000fea000b800000 */
[----:B------:R0:W5:Y:S01]  /*0bf0*/  LDG.E R5, desc[UR10][R4.64] ;  /* 0x0000000a04057981 */ /* 0x000162000c1e1900 */
[----:B------:R-:W1:Y:S01]  /*0c00*/  LDCU.64 UR4, c[0x0][0x390] ;  /* 0x00007200ff0477ac */ /* 0x000e620008000a00 */
[----:B------:R-:W-:Y:S01]  /*0c10*/  HFMA2 R3, -RZ, RZ, 0, 0 ;  /* 0x00000000ff037431 */ /* 0x000fe200000001ff */
[----:B------:R-:W-:Y:S01]  /*0c20*/  ULOP3.LUT UR8, UR8, 0xfffffffe, URZ, 0xc0, !UPT ;  /* 0xfffffffe08087892 */ /* 0x000fe2000f8ec0ff */
[----:B------:R-:W-:Y:S01]  /*0c30*/  UMOV UR6, URZ ;  /* 0x000000ff00067c82 */ /* 0x000fe20008000000 */
[----:B------:R-:W-:Y:S01]  /*0c40*/  UMOV UR7, URZ ;  /* 0x000000ff00077c82 */ /* 0x000fe20008000000 */
[----:B-1----:R-:W-:Y:S02]  /*0c50*/  IADD3 R6, P0, PT, R6, UR4, RZ ;  /* 0x0000000406067c10 */ /* 0x002fe4000ff1e0ff */
[----:B------:R-:W-:Y:S02]  /*0c60*/  IADD3 R7, P1, PT, R20, UR4, RZ ;  /* 0x0000000414077c10 */ /* 0x000fe4000ff3e0ff */
[----:B------:R-:W-:-:S02]  /*0c70*/  IADD3.X R8, PT, PT, R8, UR5, RZ, P0, !PT ;  /* 0x0000000508087c10 */ /* 0x000fc400087fe4ff */
[----:B0-----:R-:W-:-:S09]  /*0c80*/  IADD3.X R9, PT, PT, R9, UR5, RZ, P1, !PT ;  /* 0x0000000509097c10 */ /* 0x001fd20008ffe4ff */
.L_x_297:
[----:B------:R-:W0:Y:S01]  /*0c90*/  LDCU.64 UR4, c[0x0][0x380] ;  /* 0x00007000ff0477ac */ /* 0x000e220008000a00 */
[----:B------:R-:W-:-:S04]  /*0ca0*/  IADD3 R28, P0, PT, R6, -UR6, RZ ;  /* 0x80000006061c7c10 */ /* 0x000fc8000ff1e0ff */
[----:B------:R-:W-:Y:S01]  /*0cb0*/  IADD3.X R27, PT, PT, R8, ~UR7, RZ, P0, !PT ;  /* 0x80000007081b7c10 */ /* 0x000fe200087fe4ff */
[----:B0-----:R-:W-:-:S03]  /*0cc0*/  UISETP.NE.U32.AND UP0, UPT, UR4, 0x1, UPT ;  /* 0x000000010400788c */ /* 0x001fc6000bf05070 */
[----:B------:R-:W-:Y:S01]  /*0cd0*/  UMOV UR4, URZ ;  /* 0x000000ff00047c82 */ /* 0x000fe20008000000 */
[----:B------:R-:W-:-:S03]  /*0ce0*/  UISETP.NE.AND.EX UP0, UPT, UR5, URZ, UPT, UP0 ;  /* 0x000000ff0500728c */ /* 0x000fc6000bf05300 */
[----:B------:R-:W-:-:S06]  /*0cf0*/  UMOV UR5, URZ ;  /* 0x000000ff00057c82 */ /* 0x000fcc0008000000 */
[----:B------:R-:W-:Y:S05]  /*0d00*/  BRA.U !UP0, `(.L_x_257) ;  /* 0x0000001508087547 */ /* 0x000fea000b800000 */
[----:B------:R-:W0:Y:S01]  /*0d10*/  LDCU UR4, c[0x0][0x388] ;  /* 0x00007100ff0477ac */ /* 0x000e220008000800 */
[----:B------:R-:W1:Y:S01]  /*0d20*/  LDCU UR24, c[0x0][0x388] ;  /* 0x00007100ff1877ac */ /* 0x000e620008000800 */
[----:B------:R-:W2:Y:S01]  /*0d30*/  LDCU UR13, c[0x0][0x38c] ;  /* 0x00007180ff0d77ac */ /* 0x000ea20008000800 */
[----:B------:R-:W3:Y:S01]  /*0d40*/  LDCU UR25, c[0x0][0x384] ;  /* 0x00007080ff1977ac */ /* 0x000ee20008000800 */
[----:B------:R-:W4:Y:S01]  /*0d50*/  LDCU.64 UR14, c[0x0][0x3b0] ;  /* 0x00007600ff0e77ac */ /* 0x000f220008000a00 */
[----:B0-----:R-:W0:Y:S01]  /*0d60*/  I2F.U32.RP R4, UR4 ;  /* 0x0000000400047d06 */ /* 0x001e220008209000 */
[----:B------:R-:W-:Y:S01]  /*0d70*/  LOP3.LUT R25, RZ, UR4, RZ, 0x33, !PT ;  /* 0x00000004ff197c12 */ /* 0x000fe2000f8e33ff */
[----:B------:R-:W1:Y:S01]  /*0d80*/  LDCU.64 UR16, c[0x0][0x3c0] ;  /* 0x00007800ff1077ac */ /* 0x000e620008000a00 */
[----:B------:R-:W1:Y:S01]  /*0d90*/  LDCU.64 UR18, c[0x0][0x3e8] ;  /* 0x00007d00ff1277ac */ /* 0x000e620008000a00 */
[----:B------:R-:W1:Y:S01]  /*0da0*/  LDCU.64 UR20, c[0x0][0x3f0] ;  /* 0x00007e00ff1477ac */ /* 0x000e620008000a00 */
[----:B------:R-:W-:-:S03]  /*0db0*/  UMOV UR5, URZ ;  /* 0x000000ff00057c82 */ /* 0x000fc60008000000 */
[----:B0-----:R-:W0:Y:S02]  /*0dc0*/  MUFU.RCP R4, R4 ;  /* 0x0000000400047308 */ /* 0x001e240000001000 */
[----:B0-----:R-:W-:-:S06]  /*0dd0*/  VIADD R10, R4, 0xffffffe ;  /* 0x0ffffffe040a7836 */ /* 0x001fcc0000000000 */
[----:B------:R0:W2:Y:S02]  /*0de0*/  F2I.FTZ.U32.TRUNC.NTZ R11, R10 ;  /* 0x0000000a000b7305 */ /* 0x0000a4000021f000 */
[----:B0-----:R-:W-:Y:S02]  /*0df0*/  HFMA2 R10, -RZ, RZ, 0, 0 ;  /* 0x00000000ff0a7431 */ /* 0x001fe400000001ff */
[----:B--2---:R-:W-:-:S04]  /*0e00*/  IMAD.MOV R13, RZ, RZ, -R11 ;  /* 0x000000ffff0d7224 */ /* 0x004fc800078e0a0b */
[----:B------:R-:W-:-:S04]  /*0e10*/  IMAD R13, R13, UR4, RZ ;  /* 0x000000040d0d7c24 */ /* 0x000fc8000f8e02ff */
[----:B------:R-:W-:-:S06]  /*0e20*/  IMAD.HI.U32 R11, R11, R13, R10 ;  /* 0x0000000d0b0b7227 */ /* 0x000fcc00078e000a */
[----:B------:R-:W-:-:S04]  /*0e30*/  IMAD.HI.U32 R11, R11, R28, RZ ;  /* 0x0000001c0b0b7227 */ /* 0x000fc800078e00ff */
[----:B------:R-:W-:-:S04]  /*0e40*/  IMAD.MOV R13, RZ, RZ, -R11 ;  /* 0x000000ffff0d7224 */ /* 0x000fc800078e0a0b */
[----:B------:R-:W-:-:S05]  /*0e50*/  IMAD R26, R13, UR4, R28 ;  /* 0x000000040d1a7c24 */ /* 0x000fca000f8e021c */
[----:B------:R-:W-:-:S13]  /*0e60*/  ISETP.GE.U32.AND P0, PT, R26, UR4, PT ;  /* 0x000000041a007c0c */ /* 0x000fda000bf06070 */
[----:B------:R-:W-:Y:S01]  /*0e70*/  @P0 VIADD R26, R26, -UR4 ;  /* 0x800000041a1a0c36 */ /* 0x000fe20008000000 */
[----:B------:R-:W-:Y:S02]  /*0e80*/  @P0 IADD3 R11, PT, PT, R11, 0x1, RZ ;  /* 0x000000010b0b0810 */ /* 0x000fe40007ffe0ff */
[----:B------:R-:W-:Y:S02]  /*0e90*/  ISETP.NE.U32.AND P0, PT, RZ, UR4, PT ;  /* 0x00000004ff007c0c */ /* 0x000fe4000bf05070 */
[----:B------:R-:W-:-:S13]  /*0ea0*/  ISETP.GE.U32.AND P1, PT, R26, UR4, PT ;  /* 0x000000041a007c0c */ /* 0x000fda000bf26070 */
[----:B------:R-:W-:Y:S01]  /*0eb0*/  @P1 VIADD R26, R26, -UR4 ;  /* 0x800000041a1a1c36 */ /* 0x000fe20008000000 */
[----:B------:R-:W-:Y:S01]  /*0ec0*/  UMOV UR4, URZ ;  /* 0x000000ff00047c82 */ /* 0x000fe20008000000 */
[----:B------:R-:W-:-:S03]  /*0ed0*/  @P1 VIADD R11, R11, 0x1 ;  /* 0x000000010b0b1836 */ /* 0x000fc60000000000 */
[C---:B------:R-:W-:Y:S02]  /*0ee0*/  SEL R26, R25.reuse, R26, !P0 ;  /* 0x0000001a191a7207 */ /* 0x040fe40004000000 */
[----:B-1-34-:R-:W-:-:S07]  /*0ef0*/  SEL R25, R25, R11, !P0 ;  /* 0x0000000b19197207 */ /* 0x01afce0004000000 */
.L_x_282:
        /* <DEDUP_REMOVED lines=16> */
[----:B-----5:R-:W-:Y:S05]  /*1000*/  CALL.REL.NOINC `($__internal_15_$__cuda_sm20_rem_u64) ;  /* 0x0000002000807944 */ /* 0x020fea0003c00000 */
[----:B------:R-:W-:-:S04]  /*1010*/  ISETP.NE.U32.AND P0, PT, R10, RZ, PT ;  /* 0x000000ff0a00720c */ /* 0x000fc80003f05070 */
[----:B------:R-:W-:-:S13]  /*1020*/  ISETP.NE.AND.EX P0, PT, R11, RZ, PT, P0 ;  /* 0x000000ff0b00720c */ /* 0x000fda0003f05300 */
.L_x_261:
[----:B------:R-:W-:Y:S05]  /*1030*/  BSYNC.RECONVERGENT B1 ;  /* 0x0000000000017941 */ /* 0x000fea0003800200 */
.L_x_260:
        /* <DEDUP_REMOVED lines=11> */
[----:B-----5:R-:W-:Y:S05]  /*10f0*/  CALL.REL.NOINC `($__internal_14_$__cuda_sm20_div_u64) ;  /* 0x0000001c00347944 */ /* 0x020fea0003c00000 */
[----:B------:R-:W-:Y:S02]  /*1100*/  IMAD.MOV.U32 R20, RZ, RZ, R30 ;  /* 0x000000ffff147224 */ /* 0x000fe400078e001e */
[----:B------:R-:W-:-:S07]  /*1110*/  IMAD.MOV.U32 R21, RZ, RZ, R31 ;  /* 0x000000ffff157224 */ /* 0x000fce00078e001f */
.L_x_263:
[----:B------:R-:W-:Y:S05]  /*1120*/  BSYNC.RECONVERGENT B1 ;  /* 0x0000000000017941 */ /* 0x000fea0003800200 */
.L_x_262:
        /* <DEDUP_REMOVED lines=31> */
.L_x_265:
[----:B------:R-:W0:Y:S01]  /*1320*/  LDCU.64 UR22, c[0x0][0x388] ;  /* 0x00007100ff1677ac */ /* 0x000e220008000a00 */
[----:B------:R-:W-:Y:S02]  /*1330*/  MOV R4, 0x1370 ;  /* 0x0000137000047802 */ /* 0x000fe40000000f00 */
[----:B0-----:R-:W-:Y:S01]  /*1340*/  MOV R10, UR22 ;  /* 0x00000016000a7c02 */ /* 0x001fe20008000f00 */
[----:B------:R-:W-:-:S07]  /*1350*/  IMAD.U32 R11, RZ, RZ, UR23 ;  /* 0x00000017ff0b7e24 */ /* 0x000fce000f8e00ff */
[----:B-----5:R-:W-:Y:S05]  /*1360*/  CALL.REL.NOINC `($__internal_15_$__cuda_sm20_rem_u64) ;  /* 0x0000001c00a87944 */ /* 0x020fea0003c00000 */
[----:B------:R-:W-:-:S04]  /*1370*/  ISETP.NE.U32.AND P0, PT, R10, RZ, PT ;  /* 0x000000ff0a00720c */ /* 0x000fc80003f05070 */
[----:B------:R-:W-:-:S13]  /*1380*/  ISETP.NE.AND.EX P0, PT, R11, RZ, PT, P0 ;  /* 0x000000ff0b00720c */ /* 0x000fda0003f05300 */
.L_x_266:
[----:B------:R-:W-:Y:S05]  /*1390*/  BSYNC.RECONVERGENT B1 ;  /* 0x0000000000017941 */ /* 0x000fea0003800200 */
.L_x_264:
        /* <DEDUP_REMOVED lines=25> */
.L_x_268:
[----:B------:R-:W0:Y:S01]  /*1530*/  LDCU.64 UR22, c[0x0][0x388] ;  /* 0x00007100ff1677ac */ /* 0x000e220008000a00 */
[----:B------:R-:W-:Y:S01]  /*1540*/  MOV R4, 0x1580 ;  /* 0x0000158000047802 */ /* 0x000fe20000000f00 */
[----:B0-----:R-:W-:Y:S02]  /*1550*/  IMAD.U32 R10, RZ, RZ, UR22 ;  /* 0x00000016ff0a7e24 */ /* 0x001fe4000f8e00ff */
[----:B------:R-:W-:-:S07]  /*1560*/  IMAD.U32 R11, RZ, RZ, UR23 ;  /* 0x00000017ff0b7e24 */ /* 0x000fce000f8e00ff */
[----:B-----5:R-:W-:Y:S05]  /*1570*/  CALL.REL.NOINC `($__internal_14_$__cuda_sm20_div_u64) ;  /* 0x0000001800147944 */ /* 0x020fea0003c00000 */
.L_x_269:
[----:B------:R-:W-:Y:S05]  /*1580*/  BSYNC.RECONVERGENT B1 ;  /* 0x0000000000017941 */ /* 0x000fea0003800200 */
.L_x_267:
        /* <DEDUP_REMOVED lines=19> */
[-C--:B------:R-:W-:Y:S02]  /*16c0*/  IMAD R13, R13, R30.reuse, RZ ;  /* 0x0000001e0d0d7224 */ /* 0x080fe400078e02ff */
[----:B------:R-:W-:Y:S02]  /*16d0*/  IMAD.IADD R11, R11, 0x1, R21 ;  /* 0x000000010b0b7824 */ /* 0x000fe400078e0215 */
[C---:B------:R-:W-:Y:S02]  /*16e0*/  IMAD R13, R12.reuse, R31, R13 ;  /* 0x0000001f0c0d7224 */ /* 0x040fe400078e020d */
[----:B------:R-:W-:-:S04]  /*16f0*/  IMAD.WIDE.U32 R10, R12, R30, R10 ;  /* 0x0000001e0c0a7225 */ /* 0x000fc800078e000a */
[----:B------:R-:W-:Y:S01]  /*1700*/  IMAD.SHL.U32 R12, R10, 0x4, RZ ;  /* 0x000000040a0c7824 */ /* 0x000fe200078e00ff */
[----:B------:R-:W-:-:S04]  /*1710*/  IADD3 R11, PT, PT, R11, R13, RZ ;  /* 0x0000000d0b0b7210 */ /* 0x000fc80007ffe0ff */
[----:B------:R-:W-:Y:S02]  /*1720*/  SHF.L.U64.HI R4, R10, 0x2, R11 ;  /* 0x000000020a047819 */ /* 0x000fe4000001020b */
[----:B------:R-:W-:-:S04]  /*1730*/  IADD3 R10, P0, PT, R12, UR18, RZ ;  /* 0x000000120c0a7c10 */ /* 0x000fc8000ff1e0ff */
[----:B------:R-:W-:-:S05]  /*1740*/  IADD3.X R11, PT, PT, R4, UR19, RZ, P0, !PT ;  /* 0x00000013040b7c10 */ /* 0x000fca00087fe4ff */
[----:B------:R-:W2:Y:S02]  /*1750*/  LDG.E R10, desc[UR10][R10.64] ;  /* 0x0000000a0a0a7981 */ /* 0x000ea4000c1e1900 */
[----:B--2--5:R-:W-:-:S13]  /*1760*/  FSETP.NEU.AND P0, PT, R10, R5, PT ;  /* 0x000000050a00720b */ /* 0x024fda0003f0d000 */
[----:B------:R-:W-:Y:S05]  /*1770*/  @P0 BRA `(.L_x_259) ;  /* 0x0000000000100947 */ /* 0x000fea0003800000 */
[----:B------:R-:W-:-:S04]  /*1780*/  IADD3 R10, P0, PT, R12, UR20, RZ ;  /* 0x000000140c0a7c10 */ /* 0x000fc8000ff1e0ff */
[----:B------:R-:W-:-:S05]  /*1790*/  IADD3.X R11, PT, PT, R4, UR21, RZ, P0, !PT ;  /* 0x00000015040b7c10 */ /* 0x000fca00087fe4ff */
[----:B------:R-:W2:Y:S02]  /*17a0*/  LDG.E R10, desc[UR10][R10.64] ;  /* 0x0000000a0a0a7981 */ /* 0x000ea4000c1e1900 */
[----:B--2---:R-:W-:-:S07]  /*17b0*/  FADD R3, R3, R10 ;  /* 0x0000000a03037221 */ /* 0x004fce0000000000 */
.L_x_259:
[----:B------:R-:W-:Y:S05]  /*17c0*/  BSYNC.RECONVERGENT B0 ;  /* 0x0000000000007941 */ /* 0x000fea0003800200 */
.L_x_258:
        /* <DEDUP_REMOVED lines=14> */
[----:B-----5:R-:W-:Y:S05]  /*18b0*/  CALL.REL.NOINC `($__internal_15_$__cuda_sm20_rem_u64) ;  /* 0x0000001800547944 */ /* 0x020fea0003c00000 */
[----:B------:R-:W-:-:S04]  /*18c0*/  ISETP.NE.U32.AND P0, PT, R10, RZ, PT ;  /* 0x000000ff0a00720c */ /* 0x000fc80003f05070 */
[----:B------:R-:W-:-:S13]  /*18d0*/  ISETP.NE.AND.EX P0, PT, R11, RZ, PT, P0 ;  /* 0x000000ff0b00720c */ /* 0x000fda0003f05300 */
.L_x_273:
[----:B------:R-:W-:Y:S05]  /*18e0*/  BSYNC.RECONVERGENT B1 ;  /* 0x0000000000017941 */ /* 0x000fea0003800200 */
.L_x_272:
        /* <DEDUP_REMOVED lines=11> */
[----:B-----5:R-:W-:Y:S05]  /*19a0*/  CALL.REL.NOINC `($__internal_14_$__cuda_sm20_div_u64) ;  /* 0x0000001400087944 */ /* 0x020fea0003c00000 */
[----:B------:R-:W-:Y:S01]  /*19b0*/  MOV R20, R30 ;  /* 0x0000001e00147202 */ /* 0x000fe20000000f00 */
[----:B------:R-:W-:-:S07]  /*19c0*/  IMAD.MOV.U32 R21, RZ, RZ, R31 ;  /* 0x000000ffff157224 */ /* 0x000fce00078e001f */
.L_x_275:
[----:B------:R-:W-:Y:S05]  /*19d0*/  BSYNC.RECONVERGENT B1 ;  /* 0x0000000000017941 */ /* 0x000fea0003800200 */
.L_x_274:
        /* <DEDUP_REMOVED lines=33> */
.L_x_277:
[----:B------:R-:W0:Y:S01]  /*1bf0*/  LDCU.64 UR22, c[0x0][0x388] ;  /* 0x00007100ff1677ac */ /* 0x000e220008000a00 */
[----:B------:R-:W-:Y:S01]  /*1c00*/  MOV R4, 0x1c40 ;  /* 0x00001c4000047802 */ /* 0x000fe20000000f00 */
[----:B0-----:R-:W-:Y:S01]  /*1c10*/  IMAD.U32 R10, RZ, RZ, UR22 ;  /* 0x00000016ff0a7e24 */ /* 0x001fe2000f8e00ff */
[----:B------:R-:W-:-:S07]  /*1c20*/  MOV R11, UR23 ;  /* 0x00000017000b7c02 */ /* 0x000fce0008000f00 */
[----:B-----5:R-:W-:Y:S05]  /*1c30*/  CALL.REL.NOINC `($__internal_15_$__cuda_sm20_rem_u64) ;  /* 0x0000001400747944 */ /* 0x020fea0003c00000 */
[----:B------:R-:W-:-:S04]  /*1c40*/  ISETP.NE.U32.AND P0, PT, R10, RZ, PT ;  /* 0x000000ff0a00720c */ /* 0x000fc80003f05070 */
[----:B------:R-:W-:-:S13]  /*1c50*/  ISETP.NE.AND.EX P0, PT, R11, RZ, PT, P0 ;  /* 0x000000ff0b00720c */ /* 0x000fda0003f05300 */
.L_x_278:
[----:B------:R-:W-:Y:S05]  /*1c60*/  BSYNC.RECONVERGENT B1 ;  /* 0x0000000000017941 */ /* 0x000fea0003800200 */
.L_x_276:
        /* <DEDUP_REMOVED lines=25> */
.L_x_280:
[----:B------:R-:W0:Y:S01]  /*1e00*/  LDCU.64 UR22, c[0x0][0x388] ;  /* 0x00007100ff1677ac */ /* 0x000e220008000a00 */
[----:B------:R-:W-:Y:S02]  /*1e10*/  MOV R4, 0x1e50 ;  /* 0x00001e5000047802 */ /* 0x000fe40000000f00 */
[----:B0-----:R-:W-:Y:S01]  /*1e20*/  MOV R10, UR22 ;  /* 0x00000016000a7c02 */ /* 0x001fe20008000f00 */
[----:B------:R-:W-:-:S07]  /*1e30*/  IMAD.U32 R11, RZ, RZ, UR23 ;  /* 0x00000017ff0b7e24 */ /* 0x000fce000f8e00ff */
[----:B-----5:R-:W-:Y:S05]  /*1e40*/  CALL.REL.NOINC `($__internal_14_$__cuda_sm20_div_u64) ;  /* 0x0000000c00e07944 */ /* 0x020fea0003c00000 */
.L_x_281:
[----:B------:R-:W-:Y:S05]  /*1e50*/  BSYNC.RECONVERGENT B1 ;  /* 0x0000000000017941 */ /* 0x000fea0003800200 */
.L_x_279:
[----:B------:R-:W-:-:S04]  /*1e60*/  ISETP.GE.U32.AND P0, PT, R30, UR16, PT ;  /* 0x000000101e007c0c */ /* 0x000fc8000bf06070 */
[----:B------:R-:W-:-:S13]  /*1e70*/  ISETP.GE.U32.AND.EX P0, PT, R31, UR17, PT, P0 ;  /* 0x000000111f007c0c */ /* 0x000fda000bf06100 */
[----:B------:R-:W-:Y:S05]  /*1e80*/  @P0 BRA `(.L_x_271) ;  /* 0x0000000000800947 */ /* 0x000fea0003800000 */
[----:B------:R-:W0:Y:S02]  /*1e90*/  LDC.64 R10, c[0x0][0x3d0] ;  /* 0x0000f400ff0a7b82 */ /* 0x000e240000000a00 */
[----:B0-----:R-:W2:Y:S04]  /*1ea0*/  LDG.E.64 R22, desc[UR10][R10.64] ;  /* 0x0000000a0a167981 */ /* 0x001ea8000c1e1b00 */
[----:B------:R-:W3:Y:S04]  /*1eb0*/  LDG.E.64 R12, desc[UR10][R10.64+0x8] ;  /* 0x0000080a0a0c7981 */ /* 0x000ee8000c1e1b00 */
[----:B------:R-:W4:Y:S04]  /*1ec0*/  LDG.E.64 R14, desc[UR10][R10.64+0x10] ;  /* 0x0000100a0a0e7981 */ /* 0x000f28000c1e1b00 */
[----:B------:R4:W4:Y:S01]  /*1ed0*/  LDG.E.64 R32, desc[UR10][R10.64+0x18] ;  /* 0x0000180a0a207981 */ /* 0x000922000c1e1b00 */
        /* <DEDUP_REMOVED lines=9> */
[----:B------:R-:W-:Y:S02]  /*1f70*/  IMAD R15, R33, R30, RZ ;  /* 0x0000001e210f7224 */ /* 0x000fe400078e02ff */
[C---:B------:R-:W-:Y:S02]  /*1f80*/  IMAD R11, R14.reuse, R21, R11 ;  /* 0x000000150e0b7224 */ /* 0x040fe400078e020b */
        /* <DEDUP_REMOVED lines=16> */
.L_x_271:
[----:B------:R-:W-:Y:S05]  /*2090*/  BSYNC.RECONVERGENT B0 ;  /* 0x0000000000007941 */ /* 0x000fea0003800200 */
.L_x_270:
[----:B------:R-:W-:-:S04]  /*20a0*/  UIADD3 UR4, UP0, UPT, UR4, 0x2, URZ ;  /* 0x0000000204047890 */ /* 0x000fc8000ff1e0ff */
[----:B------:R-:W-:Y:S02]  /*20b0*/  UIADD3.X UR5, UPT, UPT, URZ, UR5, URZ, UP0, !UPT ;  /* 0x00000005ff057290 */ /* 0x000fe400087fe4ff */
[----:B------:R-:W-:-:S04]  /*20c0*/  UIADD3 UR9, UP0, UPT, UR4, -UR8, URZ ;  /* 0x8000000804097290 */ /* 0x000fc8000ff1e0ff */
[----:B------:R-:W-:Y:S02]  /*20d0*/  UIADD3.X UR12, UPT, UPT, UR5, ~UR25, URZ, UP0, !UPT ;  /* 0x80000019050c7290 */ /* 0x000fe400087fe4ff */
[----:B------:R-:W-:-:S04]  /*20e0*/  UISETP.NE.U32.AND UP0, UPT, UR9, URZ, UPT ;  /* 0x000000ff0900728c */ /* 0x000fc8000bf05070 */
[----:B------:R-:W-:-:S09]  /*20f0*/  UISETP.NE.AND.EX UP0, UPT, UR12, URZ, UPT, UP0 ;  /* 0x000000ff0c00728c */ /* 0x000fd2000bf05300 */
[----:B------:R-:W-:Y:S05]  /*2100*/  BRA.U UP0, `(.L_x_282) ;  /* 0xffffffed007c7547 */ /* 0x000fea000b83ffff */
[----:B------:R-:W0:Y:S01]  /*2110*/  LDCU UR5, c[0x0][0x384] ;  /* 0x00007080ff0577ac */ /* 0x000e220008000800 */
[----:B------:R-:W-:-:S05]  /*2120*/  UMOV UR4, UR8 ;  /* 0x0000000800047c82 */ /* 0x000fca0008000000 */
.L_x_257:
[----:B------:R-:W1:Y:S01]  /*2130*/  LDC R4, c[0x0][0x380] ;  /* 0x0000e000ff047b82 */ /* 0x000e620000000800 */
[----:B------:R-:W-:Y:S01]  /*2140*/  ISETP.GE.U32.AND P0, PT, R6, UR6, PT ;  /* 0x0000000606007c0c */ /* 0x000fe2000bf06070 */
[----:B------:R-:W-:Y:S03]  /*2150*/  BSSY.RECONVERGENT B0, `(.L_x_283) ;  /* 0x00000ba000007945 */ /* 0x000fe60003800200 */
[----:B------:R-:W-:Y:S02]  /*2160*/  ISETP.GE.U32.AND.EX P1, PT, R8, UR7, PT, P0 ;  /* 0x0000000708007c0c */ /* 0x000fe4000bf26100 */
[----:B-1----:R-:W-:-:S04]  /*2170*/  LOP3.LUT R4, R4, 0x1, RZ, 0xc0, !PT ;  /* 0x0000000104047812 */ /* 0x002fc800078ec0ff */
[----:B------:R-:W-:-:S04]  /*2180*/  ISETP.NE.U32.AND P0, PT, R4, 0x1, PT ;  /* 0x000000010400780c */ /* 0x000fc80003f05070 */
        /* <DEDUP_REMOVED lines=13> */
[----:B-1----:R-:W-:Y:S02]  /*2260*/  HFMA2 R10, -RZ, RZ, 0, 0 ;  /* 0x00000000ff0a7431 */ /* 0x002fe400000001ff */
[----:B--2---:R-:W-:-:S04]  /*2270*/  IMAD.MOV R13, RZ, RZ, -R11 ;  /* 0x000000ffff0d7224 */ /* 0x004fc800078e0a0b */
        /* <DEDUP_REMOVED lines=13> */
.L_x_286:
[----:B------:R-:W1:Y:S01]  /*2350*/  LDCU.64 UR12, c[0x0][0x388] ;  /* 0x00007100ff0c77ac */ /* 0x000e620008000a00 */
[----:B------:R-:W-:Y:S01]  /*2360*/  IMAD.MOV.U32 R12, RZ, RZ, R28 ;  /* 0x000000ffff0c7224 */ /* 0x000fe200078e001c */
[----:B------:R-:W-:Y:S01]  /*2370*/  MOV R4, 0x23c0 ;  /* 0x000023c000047802 */ /* 0x000fe20000000f00 */
[----:B------:R-:W-:Y:S02]  /*2380*/  IMAD.MOV.U32 R13, RZ, RZ, R27 ;  /* 0x000000ffff0d7224 */ /* 0x000fe400078e001b */
[----:B-1----:R-:W-:Y:S01]  /*2390*/  IMAD.U32 R10, RZ, RZ, UR12 ;  /* 0x0000000cff0a7e24 */ /* 0x002fe2000f8e00ff */
[----:B------:R-:W-:-:S07]  /*23a0*/  MOV R11, UR13 ;  /* 0x0000000d000b7c02 */ /* 0x000fce0008000f00 */
[----:B0----5:R-:W-:Y:S05]  /*23b0*/  CALL.REL.NOINC `($__internal_15_$__cuda_sm20_rem_u64) ;  /* 0x0000000c00947944 */ /* 0x021fea0003c00000 */
[----:B------:R-:W-:-:S04]  /*23c0*/  ISETP.NE.U32.AND P0, PT, R10, RZ, PT ;  /* 0x000000ff0a00720c */ /* 0x000fc80003f05070 */
[----:B------:R-:W-:-:S13]  /*23d0*/  ISETP.NE.AND.EX P0, PT, R11, RZ, PT, P0 ;  /* 0x000000ff0b00720c */ /* 0x000fda0003f05300 */
.L_x_287:
[----:B0-----:R-:W-:Y:S05]  /*23e0*/  BSYNC.RECONVERGENT B1 ;  /* 0x0000000000017941 */ /* 0x001fea0003800200 */
.L_x_285:
[----:B------:R-:W-:Y:S05]  /*23f0*/  @P0 BRA `(.L_x_284) ;  /* 0x00000008003c0947 */ /* 0x000fea0003800000 */
[----:B------:R-:W-:Y:S04]  /*2400*/  BSSY.RECONVERGENT B1, `(.L_x_288) ;  /* 0x0000020000017945 */ /* 0x000fe80003800200 */
[----:B------:R-:W-:Y:S05]  /*2410*/  @P3 BRA `(.L_x_289) ;  /* 0x0000000000543947 */ /* 0x000fea0003800000 */
[----:B------:R-:W0:Y:S01]  /*2420*/  LDCU UR9, c[0x0][0x388] ;  /* 0x00007100ff0977ac */ /* 0x000e220008000800 */
[----:B------:R-:W-:Y:S01]  /*2430*/  MOV R21, RZ ;  /* 0x000000ff00157202 */ /* 0x000fe20000000f00 */
        /* <DEDUP_REMOVED lines=19> */
.L_x_289:
[----:B------:R-:W0:Y:S01]  /*2570*/  LDCU.64 UR12, c[0x0][0x388] ;  /* 0x00007100ff0c77ac */ /* 0x000e220008000a00 */
[----:B------:R-:W-:Y:S01]  /*2580*/  IMAD.MOV.U32 R12, RZ, RZ, R28 ;  /* 0x000000ffff0c7224 */ /* 0x000fe200078e001c */
[----:B------:R-:W-:Y:S01]  /*2590*/  MOV R4, 0x25e0 ;  /* 0x000025e000047802 */ /* 0x000fe20000000f00 */
[----:B------:R-:W-:Y:S02]  /*25a0*/  IMAD.MOV.U32 R13, RZ, RZ, R27 ;  /* 0x000000ffff0d7224 */ /* 0x000fe400078e001b */
[----:B0-----:R-:W-:Y:S01]  /*25b0*/  IMAD.U32 R10, RZ, RZ, UR12 ;  /* 0x0000000cff0a7e24 */ /* 0x001fe2000f8e00ff */
[----:B------:R-:W-:-:S07]  /*25c0*/  MOV R11, UR13 ;  /* 0x0000000d000b7c02 */ /* 0x000fce0008000f00 */
[----:B-----5:R-:W-:Y:S05]  /*25d0*/  CALL.REL.NOINC `($__internal_14_$__cuda_sm20_div_u64) ;  /* 0x0000000400fc7944 */ /* 0x020fea0003c00000 */
[----:B------:R-:W-:Y:S01]  /*25e0*/  IMAD.MOV.U32 R20, RZ, RZ, R30 ;  /* 0x000000ffff147224 */ /* 0x000fe200078e001e */
[----:B------:R-:W-:-:S07]  /*25f0*/  MOV R21, R31 ;  /* 0x0000001f00157202 */ /* 0x000fce0000000f00 */
.L_x_290:
[----:B------:R-:W-:Y:S05]  /*2600*/  BSYNC.RECONVERGENT B1 ;  /* 0x0000000000017941 */ /* 0x000fea0003800200 */
.L_x_288:
[----:B------:R-:W0:Y:S01]  /*2610*/  LDCU.64 UR12, c[0x0][0x3b0] ;  /* 0x00007600ff0c77ac */ /* 0x000e220008000a00 */
[----:B------:R-:W-:-:S04]  /*2620*/  ISETP.GE.U32.AND P0, PT, R7, UR4, PT ;  /* 0x0000000407007c0c */ /* 0x000fc8000bf06070 */
[----:B------:R-:W-:Y:S02]  /*2630*/  ISETP.GE.U32.AND.EX P0, PT, R9, UR5, PT, P0 ;  /* 0x0000000509007c0c */ /* 0x000fe4000bf06100 */
[----:B0-----:R-:W-:-:S04]  /*2640*/  ISETP.GE.U32.AND P1, PT, R20, UR12, PT ;  /* 0x0000000c14007c0c */ /* 0x001fc8000bf26070 */
[----:B------:R-:W-:-:S13]  /*2650*/  ISETP.GE.U32.OR.EX P0, PT, R21, UR13, !P0, P1 ;  /* 0x0000000d15007c0c */ /* 0x000fda000c706510 */
[----:B------:R-:W-:Y:S05]  /*2660*/  @P0 BRA `(.L_x_284) ;  /* 0x0000000400a00947 */ /* 0x000fea0003800000 */
[----:B------:R-:W0:Y:S01]  /*2670*/  LDCU UR9, c[0x0][0x38c] ;  /* 0x00007180ff0977ac */ /* 0x000e220008000800 */
[----:B------:R-:W-:Y:S01]  /*2680*/  IADD3 R12, P0, PT, R7, -UR4, RZ ;  /* 0x80000004070c7c10 */ /* 0x000fe2000ff1e0ff */
        /* <DEDUP_REMOVED lines=26> */
.L_x_292:
[----:B------:R-:W0:Y:S01]  /*2830*/  LDCU.64 UR12, c[0x0][0x388] ;  /* 0x00007100ff0c77ac */ /* 0x000e220008000a00 */
[----:B------:R-:W-:Y:S01]  /*2840*/  MOV R4, 0x2880 ;  /* 0x0000288000047802 */ /* 0x000fe20000000f00 */
[----:B0-----:R-:W-:Y:S02]  /*2850*/  IMAD.U32 R10, RZ, RZ, UR12 ;  /* 0x0000000cff0a7e24 */ /* 0x001fe4000f8e00ff */
[----:B------:R-:W-:-:S07]  /*2860*/  IMAD.U32 R11, RZ, RZ, UR13 ;  /* 0x0000000dff0b7e24 */ /* 0x000fce000f8e00ff */
[----:B-----5:R-:W-:Y:S05]  /*2870*/  CALL.REL.NOINC `($__internal_15_$__cuda_sm20_rem_u64) ;  /* 0x0000000800647944 */ /* 0x020fea0003c00000 */
[----:B------:R-:W-:-:S04]  /*2880*/  ISETP.NE.U32.AND P0, PT, R10, RZ, PT ;  /* 0x000000ff0a00720c */ /* 0x000fc80003f05070 */
[----:B------:R-:W-:-:S13]  /*2890*/  ISETP.NE.AND.EX P0, PT, R11, RZ, PT, P0 ;  /* 0x000000ff0b00720c */ /* 0x000fda0003f05300 */
.L_x_293:
[----:B------:R-:W-:Y:S05]  /*28a0*/  BSYNC.RECONVERGENT B1 ;  /* 0x0000000000017941 */ /* 0x000fea0003800200 */
.L_x_291:
[----:B------:R-:W-:Y:S05]  /*28b0*/  @P0 BRA `(.L_x_284) ;  /* 0x00000004000c0947 */ /* 0x000fea0003800000 */
[----:B------:R-:W-:Y:S04]  /*28c0*/  BSSY.RECONVERGENT B1, `(.L_x_294) ;  /* 0x000001c000017945 */ /* 0x000fe80003800200 */
[----:B------:R-:W-:Y:S05]  /*28d0*/  @P3 BRA `(.L_x_295) ;  /* 0x0000000000543947 */ /* 0x000fea0003800000 */
        /* <DEDUP_REMOVED lines=21> */
.L_x_295:
[----:B------:R-:W0:Y:S01]  /*2a30*/  LDCU.64 UR12, c[0x0][0x388] ;  /* 0x00007100ff0c77ac */ /* 0x000e220008000a00 */
[----:B------:R-:W-:Y:S01]  /*2a40*/  MOV R4, 0x2a80 ;  /* 0x00002a8000047802 */ /* 0x000fe20000000f00 */
[----:B0-----:R-:W-:Y:S01]  /*2a50*/  IMAD.U32 R10, RZ, RZ, UR12 ;  /* 0x0000000cff0a7e24 */ /* 0x001fe2000f8e00ff */
[----:B------:R-:W-:-:S07]  /*2a60*/  MOV R11, UR13 ;  /* 0x0000000d000b7c02 */ /* 0x000fce0008000f00 */
[----:B-----5:R-:W-:Y:S05]  /*2a70*/  CALL.REL.NOINC `($__internal_14_$__cuda_sm20_div_u64) ;  /* 0x0000000000d47944 */ /* 0x020fea0003c00000 */
.L_x_296:
[----:B------:R-:W-:Y:S05]  /*2a80*/  BSYNC.RECONVERGENT B1 ;  /* 0x0000000000017941 */ /* 0x000fea0003800200 */
.L_x_294:
        /* <DEDUP_REMOVED lines=29> */
[----:B------:R-:W-:-:S05]  /*2c60*/  IADD3.X R11, PT, PT, R4, UR13, RZ, P0, !PT ;  /* 0x0000000d040b7c10 */ /* 0x000fca00087fe4ff */
[----:B------:R-:W2:Y:S02]  /*2c70*/  LDG.E R10, desc[UR10][R10.64] ;  /* 0x0000000a0a0a7981 */ /* 0x000ea4000c1e1900 */
[----:B--2--5:R-:W-:-:S13]  /*2c80*/  FSETP.NEU.AND P0, PT, R10, R5, PT ;  /* 0x000000050a00720b */ /* 0x024fda0003f0d000 */
[----:B------:R-:W-:Y:S05]  /*2c90*/  @P0 BRA `(.L_x_284) ;  /* 0x0000000000140947 */ /* 0x000fea0003800000 */
[----:B------:R-:W0:Y:S02]  /*2ca0*/  LDCU.64 UR12, c[0x0][0x3f0] ;  /* 0x00007e00ff0c77ac */ /* 0x000e240008000a00 */
[----:B0-----:R-:W-:-:S04]  /*2cb0*/  IADD3 R10, P0, PT, R12, UR12, RZ ;  /* 0x0000000c0c0a7c10 */ /* 0x001fc8000ff1e0ff */
[----:B------:R-:W-:-:S05]  /*2cc0*/  IADD3.X R11, PT, PT, R4, UR13, RZ, P0, !PT ;  /* 0x0000000d040b7c10 */ /* 0x000fca00087fe4ff */
[----:B------:R-:W2:Y:S02]  /*2cd0*/  LDG.E R10, desc[UR10][R10.64] ;  /* 0x0000000a0a0a7981 */ /* 0x000ea4000c1e1900 */
[----:B--2---:R-:W-:-:S07]  /*2ce0*/  FADD R3, R3, R10 ;  /* 0x0000000a03037221 */ /* 0x004fce0000000000 */
.L_x_284:
[----:B0-----:R-:W-:Y:S05]  /*2cf0*/  BSYNC.RECONVERGENT B0 ;  /* 0x0000000000007941 */ /* 0x001fea0003800200 */
.L_x_283:
[----:B------:R-:W0:Y:S01]  /*2d00*/  LDCU.64 UR4, c[0x0][0x380] ;  /* 0x00007000ff0477ac */ /* 0x000e220008000a00 */
[----:B------:R-:W-:-:S04]  /*2d10*/  UIADD3 UR6, UP0, UPT, UR6, 0x1, URZ ;  /* 0x0000000106067890 */ /* 0x000fc8000ff1e0ff */
[----:B------:R-:W-:Y:S02]  /*2d20*/  UIADD3.X UR7, UPT, UPT, URZ, UR7, URZ, UP0, !UPT ;  /* 0x00000007ff077290 */ /* 0x000fe400087fe4ff */
[----:B0-----:R-:W-:-:S04]  /*2d30*/  UISETP.NE.U32.AND UP0, UPT, UR6, UR4, UPT ;  /* 0x000000040600728c */ /* 0x001fc8000bf05070 */
[----:B------:R-:W-:-:S09]  /*2d40*/  UISETP.NE.AND.EX UP0, UPT, UR7, UR5, UPT, UP0 ;  /* 0x000000050700728c */ /* 0x000fd2000bf05300 */
[----:B------:R-:W-:Y:S05]  /*2d50*/  BRA.U UP0, `(.L_x_297) ;  /* 0xffffffdd00cc7547 */ /* 0x000fea000b83ffff */
.L_x_256:
[----:B------:R-:W0:Y:S02]  /*2d60*/  LDCU.64 UR4, c[0x0][0x3e0] ;  /* 0x00007c00ff0477ac */ /* 0x000e240008000a00 */
[----:B0-----:R-:W-:-:S04]  /*2d70*/  LEA R4, P0, R18, UR4, 0x2 ;  /* 0x0000000412047c11 */ /* 0x001fc8000f8010ff */
[----:B-----5:R-:W-:-:S05]  /*2d80*/  LEA.HI.X R5, R18, UR5, RZ, 0x2, P0 ;  /* 0x0000000512057c11 */ /* 0x020fca00080f14ff */
[----:B------:R-:W2:Y:S02]  /*2d90*/  LDG.E R0, desc[UR10][R4.64] ;  /* 0x0000000a04007981 */ /* 0x000ea4000c1e1900 */
[----:B--2---:R-:W-:-:S05]  /*2da0*/  FADD R3, R0, R3 ;  /* 0x0000000300037221 */ /* 0x004fca0000000000 */
[----:B------:R-:W-:Y:S01]  /*2db0*/  STG.E desc[UR10][R4.64], R3 ;  /* 0x0000000304007986 */ /* 0x000fe2000c10190a */
[----:B------:R-:W-:Y:S05]  /*2dc0*/  EXIT ;  /* 0x000000000000794d */ /* 0x000fea0003800000 */
        .weak           $__internal_14_$__cuda_sm20_div_u64
        .type           $__internal_14_$__cuda_sm20_div_u64,@function
        .size           $__internal_14_$__cuda_sm20_div_u64,($__internal_15_$__cuda_sm20_rem_u64 - $__internal_14_$__cuda_sm20_div_u64)
$__internal_14_$__cuda_sm20_div_u64:
[----:B------:R-:W0:Y:S08]  /*2dd0*/  I2F.U64.RP R24, R10 ;  /* 0x0000000a00187312 */ /* 0x000e300000309000 */
[----:B0-----:R-:W0:Y:S02]  /*2de0*/  MUFU.RCP R24, R24 ;  /* 0x0000001800187308 */ /* 0x001e240000001000 */
[----:B0-----:R-:W-:-:S06]  /*2df0*/  IADD3 R32, PT, PT, R24, 0x1ffffffe, RZ ;  /* 0x1ffffffe18207810 */ /* 0x001fcc0007ffe0ff */
[----:B------:R-:W0:Y:S02]  /*2e00*/  F2I.U64.TRUNC R32, R32 ;  /* 0x0000002000207311 */ /* 0x000e24000020d800 */
[----:B0-----:R-:W-:-:S04]  /*2e10*/  IMAD.WIDE.U32 R14, R32, R10, RZ ;  /* 0x0000000a200e7225 */ /* 0x001fc800078e00ff */
[----:B------:R-:W-:Y:S01]  /*2e20*/  IMAD R23, R32, R11, R15 ;  /* 0x0000000b20177224 */ /* 0x000fe200078e020f */
[----:B------:R-:W-:-:S03]  /*2e30*/  IADD3 R15, P0, PT, RZ, -R14, RZ ;  /* 0x8000000eff0f7210 */ /* 0x000fc60007f1e0ff */
[----:B------:R-:W-:Y:S01]  /*2e40*/  IMAD R14, R33, R10, R23 ;  /* 0x0000000a210e7224 */ /* 0x000fe200078e0217 */
[----:B------:R-:W-:Y:S01]  /*2e50*/  MOV R23, R32 ;  /* 0x0000002000177202 */ /* 0x000fe20000000f00 */
[----:B------:R-:W-:-:S04]  /*2e60*/  IMAD.HI.U32 R22, R32, R15, RZ ;  /* 0x0000000f20167227 */ /* 0x000fc800078e00ff */
[----:B------:R-:W-:-:S04]  /*2e70*/  IMAD.X R14, RZ, RZ, ~R14, P0 ;  /* 0x000000ffff0e7224 */ /* 0x000fc800000e0e0e */
[----:B------:R-:W-:-:S04]  /*2e80*/  IMAD.WIDE.U32 R22, P0, R32, R14, R22 ;  /* 0x0000000e20167225 */ /* 0x000fc80007800016 */
[----:B------:R-:W-:-:S04]  /*2e90*/  IMAD.HI.U32 R15, P1, R33, R15, R22 ;  /* 0x0000000f210f7227 */ /* 0x000fc80007820016 */
[CC--:B------:R-:W-:Y:S02]  /*2ea0*/  IMAD R22, R33.reuse, R14.reuse, RZ ;  /* 0x0000000e21167224 */ /* 0x0c0fe400078e02ff */
[----:B------:R-:W-:-:S03]  /*2eb0*/  IMAD.HI.U32 R14, R33, R14, RZ ;  /* 0x0000000e210e7227 */ /* 0x000fc600078e00ff */
[----:B------:R-:W-:Y:S01]  /*2ec0*/  IADD3 R31, P2, PT, R22, R15, RZ ;  /* 0x0000000f161f7210 */ /* 0x000fe20007f5e0ff */
[----:B------:R-:W-:-:S04]  /*2ed0*/  IMAD.X R14, R14, 0x1, R33, P0 ;  /* 0x000000010e0e7824 */ /* 0x000fc800000e0621 */
[----:B------:R-:W-:Y:S01]  /*2ee0*/  IMAD.WIDE.U32 R22, R31, R10, RZ ;  /* 0x0000000a1f167225 */ /* 0x000fe200078e00ff */
[----:B------:R-:W-:-:S03]  /*2ef0*/  IADD3.X R15, PT, PT, RZ, RZ, R14, P2, P1 ;  /* 0x000000ffff0f7210 */ /* 0x000fc600017e240e */
        /* <DEDUP_REMOVED lines=12> */
[----:B------:R-:W-:-:S04]  /*2fc0*/  IMAD.HI.U32 R30, R22, R12, RZ ;  /* 0x0000000c161e7227 */ /* 0x000fc800078e00ff */
[----:B------:R-:W-:Y:S01]  /*2fd0*/  IMAD.WIDE.U32 R30, R22, R13, R30 ;  /* 0x0000000d161e7225 */ /* 0x000fe200078e001e */
[----:B------:R-:W-:-:S05]  /*2fe0*/  IADD3.X R22, PT, PT, RZ, RZ, R14, P2, P1 ;  /* 0x000000ffff167210 */ /* 0x000fca00017e240e */
[----:B------:R-:W-:-:S04]  /*2ff0*/  IMAD.HI.U32 R14, P0, R22, R12, R30 ;  /* 0x0000000c160e7227 */ /* 0x000fc8000780001e */
[CC--:B------:R-:W-:Y:S02]  /*3000*/  IMAD R23, R22.reuse, R13.reuse, RZ ;  /* 0x0000000d16177224 */ /* 0x0c0fe400078e02ff */
[----:B------:R-:W-:-:S03]  /*3010*/  IMAD.HI.U32 R15, R22, R13, RZ ;  /* 0x0000000d160f7227 */ /* 0x000fc600078e00ff */
[----:B------:R-:W-:Y:S01]  /*3020*/  IADD3 R14, P1, PT, R23, R14, RZ ;  /* 0x0000000e170e7210 */ /* 0x000fe20007f3e0ff */
[----:B------:R-:W-:-:S04]  /*3030*/  IMAD.X R15, RZ, RZ, R15, P0 ;  /* 0x000000ffff0f7224 */ /* 0x000fc800000e060f */
[----:B------:R-:W-:Y:S01]  /*3040*/  IMAD.WIDE.U32 R30, R14, R10, RZ ;  /* 0x0000000a0e1e7225 */ /* 0x000fe200078e00ff */
[----:B------:R-:W-:-:S03]  /*3050*/  IADD3.X R15, PT, PT, RZ, R15, RZ, P1, !PT ;  /* 0x0000000fff0f7210 */ /* 0x000fc60000ffe4ff */
[----:B------:R-:W-:Y:S01]  /*3060*/  IMAD R22, R14, R11, R31 ;  /* 0x0000000b0e167224 */ /* 0x000fe200078e021f */
[----:B------:R-:W-:-:S03]  /*3070*/  IADD3 R23, P1, PT, -R30, R12, RZ ;  /* 0x0000000c1e177210 */ /* 0x000fc60007f3e1ff */
[-C--:B------:R-:W-:Y:S01]  /*3080*/  IMAD R12, R15, R10.reuse, R22 ;  /* 0x0000000a0f0c7224 */ /* 0x080fe200078e0216 */
[----:B------:R-:W-:-:S03]  /*3090*/  ISETP.GE.U32.AND P0, PT, R23, R10, PT ;  /* 0x0000000a1700720c */ /* 0x000fc60003f06070 */
[----:B------:R-:W-:Y:S01]  /*30a0*/  IMAD.X R12, R13, 0x1, ~R12, P1 ;  /* 0x000000010d0c7824 */ /* 0x000fe200008e0e0c */
[----:B------:R-:W-:Y:S02]  /*30b0*/  IADD3 R13, P2, PT, R14, 0x1, RZ ;  /* 0x000000010e0d7810 */ /* 0x000fe40007f5e0ff */
[----:B------:R-:W-:Y:S02]  /*30c0*/  IADD3 R22, P1, PT, -R10, R23, RZ ;  /* 0x000000170a167210 */ /* 0x000fe40007f3e1ff */
[----:B------:R-:W-:Y:S02]  /*30d0*/  ISETP.GE.U32.AND.EX P0, PT, R12, R11, PT, P0 ;  /* 0x0000000b0c00720c */ /* 0x000fe40003f06100 */
[----:B------:R-:W-:Y:S02]  /*30e0*/  IADD3.X R29, PT, PT, ~R11, R12, RZ, P1, !PT ;  /* 0x0000000c0b1d7210 */ /* 0x000fe40000ffe5ff */
[----:B------:R-:W-:Y:S01]  /*30f0*/  SEL R13, R13, R14, P0 ;  /* 0x0000000e0d0d7207 */ /* 0x000fe20000000000 */
[----:B------:R-:W-:Y:S01]  /*3100*/  IMAD.X R14, RZ, RZ, R15, P2 ;  /* 0x000000ffff0e7224 */ /* 0x000fe200010e060f */
[----:B------:R-:W-:-:S02]  /*3110*/  SEL R23, R22, R23, P0 ;  /* 0x0000001716177207 */ /* 0x000fc40000000000 */
[----:B------:R-:W-:Y:S02]  /*3120*/  SEL R12, R29, R12, P0 ;  /* 0x0000000c1d0c7207 */ /* 0x000fe40000000000 */
[----:B------:R-:W-:Y:S02]  /*3130*/  SEL R14, R14, R15, P0 ;  /* 0x0000000f0e0e7207 */ /* 0x000fe40000000000 */
[----:B------:R-:W-:Y:S02]  /*3140*/  ISETP.GE.U32.AND P0, PT, R23, R10, PT ;  /* 0x0000000a1700720c */ /* 0x000fe40003f06070 */
[----:B------:R-:W-:Y:S02]  /*3150*/  IADD3 R22, P2, PT, R13, 0x1, RZ ;  /* 0x000000010d167810 */ /* 0x000fe40007f5e0ff */
[----:B------:R-:W-:Y:S01]  /*3160*/  ISETP.NE.U32.AND P1, PT, R10, RZ, PT ;  /* 0x000000ff0a00720c */ /* 0x000fe20003f25070 */
[----:B------:R-:W-:Y:S01]  /*3170*/  IMAD.MOV.U32 R10, RZ, RZ, R4 ;  /* 0x000000ffff0a7224 */ /* 0x000fe200078e0004 */
[----:B------:R-:W-:-:S02]  /*3180*/  ISETP.GE.U32.AND.EX P0, PT, R12, R11, PT, P0 ;  /* 0x0000000b0c00720c */ /* 0x000fc40003f06100 */
[-C--:B------:R-:W-:Y:S02]  /*3190*/  IADD3.X R15, PT, PT, RZ, R14.reuse, RZ, P2, !PT ;  /* 0x0000000eff0f7210 */ /* 0x080fe400017fe4ff */
[----:B------:R-:W-:Y:S02]  /*31a0*/  ISETP.NE.AND.EX P1, PT, R11, RZ, PT, P1 ;  /* 0x000000ff0b00720c */ /* 0x000fe40003f25310 */
[----:B------:R-:W-:Y:S02]  /*31b0*/  MOV R11, 0x0 ;  /* 0x00000000000b7802 */ /* 0x000fe40000000f00 */
[----:B------:R-:W-:Y:S02]  /*31c0*/  SEL R22, R22, R13, P0 ;  /* 0x0000000d16167207 */ /* 0x000fe40000000000 */
[----:B------:R-:W-:Y:S02]  /*31d0*/  SEL R15, R15, R14, P0 ;  /* 0x0000000e0f0f7207 */ /* 0x000fe40000000000 */
[----:B------:R-:W-:-:S02]  /*31e0*/  SEL R30, R22, 0xffffffff, P1 ;  /* 0xffffffff161e7807 */ /* 0x000fc40000800000 */
[----:B------:R-:W-:Y:S01]  /*31f0*/  SEL R31, R15, 0xffffffff, P1 ;  /* 0xffffffff0f1f7807 */ /* 0x000fe20000800000 */
[----:B------:R-:W-:Y:S06]  /*3200*/  RET.REL.NODEC R10 `(max_pool2d_backward_f32) ;  /* 0xffffffcc0a7c7950 */ /* 0x000fec0003c3ffff */
        .weak           $__internal_15_$__cuda_sm20_rem_u64
        .type           $__internal_15_$__cuda_sm20_rem_u64,@function
        .size           $__internal_15_$__cuda_sm20_rem_u64,(.L_x_523 - $__internal_15_$__cuda_sm20_rem_u64)
$__internal_15_$__cuda_sm20_rem_u64:
        /* <DEDUP_REMOVED lines=27> */
[----:B------:R-:W-:-:S03]  /*33c0*/  IADD3.X R23, PT, PT, R24, R15, RZ, P1, !PT ;  /* 0x0000000f18177210 */ /* 0x000fc60000ffe4ff */
[----:B------:R-:W-:Y:S02]  /*33d0*/  IMAD R15, R15, R14, RZ ;  /* 0x0000000e0f0f7224 */ /* 0x000fe400078e02ff */
[----:B------:R-:W-:-:S03]  /*33e0*/  IMAD.MOV.U32 R31, RZ, RZ, RZ ;  /* 0x000000ffff1f7224 */ /* 0x000fc600078e00ff */
[----:B------:R-:W-:-:S04]  /*33f0*/  IADD3 R15, P1, PT, R15, R22, RZ ;  /* 0x000000160f0f7210 */ /* 0x000fc80007f3e0ff */
[----:B------:R-:W-:Y:S01]  /*3400*/  IADD3.X R14, PT, PT, RZ, RZ, R23, P1, P0 ;  /* 0x000000ffff0e7210 */ /* 0x000fe20000fe0417 */
[----:B------:R-:W-:-:S04]  /*3410*/  IMAD.HI.U32 R30, R15, R12, RZ ;  /* 0x0000000c0f1e7227 */ /* 0x000fc800078e00ff */
[-C--:B------:R-:W-:Y:S02]  /*3420*/  IMAD R22, R14, R13.reuse, RZ ;  /* 0x0000000d0e167224 */ /* 0x080fe400078e02ff */
[----:B------:R-:W-:-:S04]  /*3430*/  IMAD.WIDE.U32 R30, R15, R13, R30 ;  /* 0x0000000d0f1e7225 */ /* 0x000fc800078e001e */
[----:B------:R-:W-:-:S04]  /*3440*/  IMAD.HI.U32 R15, P0, R14, R12, R30 ;  /* 0x0000000c0e0f7227 */ /* 0x000fc8000780001e */
[----:B------:R-:W-:Y:S01]  /*3450*/  IMAD.HI.U32 R14, R14, R13, RZ ;  /* 0x0000000d0e0e7227 */ /* 0x000fe200078e00ff */
[----:B------:R-:W-:-:S04]  /*3460*/  IADD3 R15, P1, PT, R22, R15, RZ ;  /* 0x0000000f160f7210 */ /* 0x000fc80007f3e0ff */
[----:B------:R-:W-:Y:S01]  /*3470*/  IADD3.X R14, PT, PT, R14, RZ, RZ, P0, !PT ;  /* 0x000000ff0e0e7210 */ /* 0x000fe200007fe4ff */
        /* <DEDUP_REMOVED lines=14> */
[----:B------:R-:W-:Y:S02]  /*3560*/  ISETP.GE.U32.AND P0, PT, R23, R10, PT ;  /* 0x0000000a1700720c */ /* 0x000fe40003f06070 */
[----:B------:R-:W-:Y:S02]  /*3570*/  IADD3 R22, P1, PT, -R10, R23, RZ ;  /* 0x000000170a167210 */ /* 0x000fe40007f3e1ff */
[----:B------:R-:W-:Y:S02]  /*3580*/  ISETP.GE.U32.AND.EX P0, PT, R14, R11, PT, P0 ;  /* 0x0000000b0e00720c */ /* 0x000fe40003f06100 */
[-C--:B------:R-:W-:Y:S02]  /*3590*/  IADD3.X R15, PT, PT, ~R11, R14.reuse, RZ, P1, !PT ;  /* 0x0000000e0b0f7210 */ /* 0x080fe40000ffe5ff */
[----:B------:R-:W-:Y:S02]  /*35a0*/  SEL R10, R22, R23, P0 ;  /* 0x00000017160a7207 */ /* 0x000fe40000000000 */
[----:B------:R-:W-:Y:S01]  /*35b0*/  SEL R11, R15, R14, P0 ;  /* 0x0000000e0f0b7207 */ /* 0x000fe20000000000 */
[----:B------:R-:W-:-:S02]  /*35c0*/  HFMA2 R15, -RZ, RZ, 0, 0 ;  /* 0x00000000ff0f7431 */ /* 0x000fc400000001ff */
[----:B------:R-:W-:Y:S01]  /*35d0*/  IMAD.MOV.U32 R14, RZ, RZ, R4 ;  /* 0x000000ffff0e7224 */ /* 0x000fe200078e0004 */
[----:B------:R-:W-:Y:S02]  /*35e0*/  SEL R10, R10, 0xffffffff, P2 ;  /* 0xffffffff0a0a7807 */ /* 0x000fe40001000000 */
[----:B------:R-:W-:Y:S01]  /*35f0*/  SEL R11, R11, 0xffffffff, P2 ;  /* 0xffffffff0b0b7807 */ /* 0x000fe20001000000 */
[----:B------:R-:W-:Y:S06]  /*3600*/  RET.REL.NODEC R14 `(max_pool2d_backward_f32) ;  /* 0xffffffc80e7c7950 */ /* 0x000fec0003c3ffff */
.L_x_298:
        /* <DEDUP_REMOVED lines=15> */
.L_x_523:


//--------------------- .text.max_pool2d_forward_f32 --------------------------
	.section	.text.max_pool2d_forward_f32,"ax",@progbits
	.align	128
        .global         max_pool2d_forward_f32
        .type           max_pool2d_forward_f32,@function
        .size           max_pool2d_forward_f32,(.L_x_525 - max_pool2d_forward_f32)
        .other          max_pool2d_forward_f32,@"STO_CUDA_ENTRY STV_DEFAULT"
max_pool2d_forward_f32:
.text.max_pool2d_forward_f32:
        /* <DEDUP_REMOVED lines=22> */
[----:B------:R-:W-:-:S04]  /*0160*/  MOV R0, UR4 ;  /* 0x0000000400007c02 */ /* 0x000fc80008000f00 */
        /* <DEDUP_REMOVED lines=27> */
.L_x_299:
[----:B------:R-:W-:Y:S01]  /*0320*/  IMAD.MOV.U32 R9, RZ, RZ, R20 ;  /* 0x000000ffff097224 */ /* 0x000fe200078e0014 */
[----:B------:R-:W-:Y:S01]  /*0330*/  MOV R10, RZ ;  /* 0x000000ff000a7202 */ /* 0x000fe20000000f00 */
[----:B------:R-:W0:Y:S01]  /*0340*/  LDCU.64 UR4, c[0x0][0x3c0] ;  /* 0x00007800ff0477ac */ /* 0x000e220008000a00 */
[----:B------:R-:W-:-:S07]  /*0350*/  MOV R8, 0x370 ;  /* 0x0000037000087802 */ /* 0x000fce0000000f00 */
[----:B0-----:R-:W-:Y:S05]  /*0360*/  CALL.REL.NOINC `($__internal_16_$__cuda_sm20_div_u64) ;  /* 0x0000001c00b07944 */ /* 0x001fea0003c00000 */
        /* <DEDUP_REMOVED lines=11> */
.L_x_300:
        /* <DEDUP_REMOVED lines=27> */
.L_x_301:
[----:B------:R-:W-:Y:S01]  /*05d0*/  IMAD.MOV.U32 R9, RZ, RZ, R4 ;  /* 0x000000ffff097224 */ /* 0x000fe200078e0004 */
[----:B------:R-:W-:Y:S01]  /*05e0*/  MOV R10, R5 ;  /* 0x00000005000a7202 */ /* 0x000fe20000000f00 */
[----:B------:R-:W0:Y:S01]  /*05f0*/  LDCU.64 UR4, c[0x0][0x3b0] ;  /* 0x00007600ff0477ac */ /* 0x000e220008000a00 */
[----:B------:R-:W-:-:S07]  /*0600*/  MOV R8, 0x620 ;  /* 0x0000062000087802 */ /* 0x000fce0000000f00 */
[----:B0-----:R-:W-:Y:S05]  /*0610*/  CALL.REL.NOINC `($__internal_16_$__cuda_sm20_div_u64) ;  /* 0x0000001c00047944 */ /* 0x001fea0003c00000 */
        /* <DEDUP_REMOVED lines=9> */
.L_x_302:
        /* <DEDUP_REMOVED lines=27> */
.L_x_303:
[----:B------:R-:W-:Y:S01]  /*0860*/  IMAD.MOV.U32 R9, RZ, RZ, R6 ;  /* 0x000000ffff097224 */ /* 0x000fe200078e0006 */
[----:B------:R-:W-:Y:S01]  /*0870*/  MOV R10, R7 ;  /* 0x00000007000a7202 */ /* 0x000fe20000000f00 */
[----:B------:R-:W0:Y:S01]  /*0880*/  LDCU.64 UR4, c[0x0][0x3a0] ;  /* 0x00007400ff0477ac */ /* 0x000e220008000a00 */
[----:B------:R-:W-:-:S07]  /*0890*/  MOV R8, 0x8b0 ;  /* 0x000008b000087802 */ /* 0x000fce0000000f00 */
[----:B0-----:R-:W-:Y:S05]  /*08a0*/  CALL.REL.NOINC `($__internal_16_$__cuda_sm20_div_u64) ;  /* 0x0000001800607944 */ /* 0x001fea0003c00000 */
[----:B------:R-:W0:Y:S01]  /*08b0*/  LDCU.64 UR4, c[0x0][0x3a0] ;  /* 0x00007400ff0477ac */ /* 0x000e220008000a00 */
[----:B------:R-:W-:-:S05]  /*08c0*/  IADD3 R8, P0, PT, RZ, -R10, RZ ;  /* 0x8000000aff087210 */ /* 0x000fca0007f1e0ff */
[----:B------:R-:W-:-:S04]  /*08d0*/  IMAD.X R5, RZ, RZ, ~R11, P0 ;  /* 0x000000ffff057224 */ /* 0x000fc800000e0e0b */
[----:B0-----:R-:W-:Y:S02]  /*08e0*/  IMAD R5, R5, UR4, RZ ;  /* 0x0000000405057c24 */ /* 0x001fe4000f8e02ff */
[----:B------:R-:W-:-:S04]  /*08f0*/  IMAD.WIDE.U32 R6, R8, UR4, R6 ;  /* 0x0000000408067c25 */ /* 0x000fc8000f8e0006 */
[----:B------:R-:W-:-:S05]  /*0900*/  IMAD R5, R8, UR5, R5 ;  /* 0x0000000508057c24 */ /* 0x000fca000f8e0205 */
[----:B------:R-:W-:-:S07]  /*0910*/  IADD3 R5, PT, PT, R7, R5, RZ ;  /* 0x0000000507057210 */ /* 0x000fce0007ffe0ff */
.L_x_304:
        /* <DEDUP_REMOVED lines=23> */
.L_x_305:
[----:B------:R-:W-:Y:S02]  /*0a90*/  MOV R7, R11 ;  /* 0x0000000b00077202 */ /* 0x000fe40000000f00 */
[----:B------:R-:W-:-:S07]  /*0aa0*/  MOV R12, 0xac0 ;  /* 0x00000ac0000c7802 */ /* 0x000fce0000000f00 */
[----:B------:R-:W-:Y:S05]  /*0ab0*/  CALL.REL.NOINC `($__internal_17_$__cuda_sm20_rem_u64) ;  /* 0x0000001800e87944 */ /* 0x000fea0003c00000 */
.L_x_306:
[----:B------:R-:W0:Y:S01]  /*0ac0*/  LDCU.64 UR4, c[0x0][0x380] ;  /* 0x00007000ff0477ac */ /* 0x000e220008000a00 */
[----:B------:R-:W-:Y:S01]  /*0ad0*/  IMAD.MOV.U32 R28, RZ, RZ, -0x800000 ;  /* 0xff800000ff1c7424 */ /* 0x000fe200078e00ff */
[----:B------:R-:W1:Y:S01]  /*0ae0*/  LDCU.64 UR10, c[0x0][0x358] ;  /* 0x00006b00ff0a77ac */ /* 0x000e620008000a00 */
[----:B0-----:R-:W-:-:S04]  /*0af0*/  UISETP.NE.U32.AND UP0, UPT, UR4, URZ, UPT ;  /* 0x000000ff0400728c */ /* 0x001fc8000bf05070 */
[----:B------:R-:W-:-:S09]  /*0b00*/  UISETP.NE.AND.EX UP0, UPT, UR5, URZ, UPT, UP0 ;  /* 0x000000ff0500728c */ /* 0x000fd2000bf05300 */
[----:B-1----:R-:W-:Y:S05]  /*0b10*/  BRA.U !UP0, `(.L_x_307) ;  /* 0x0000001508b07547 */ /* 0x002fea000b800000 */
[----:B------:R-:W0:Y:S01]  /*0b20*/  LDCU.64 UR4, c[0x0][0x388] ;  /* 0x00007100ff0477ac */ /* 0x000e220008000a00 */
[----:B------:R-:W-:Y:S01]  /*0b30*/  HFMA2 R16, -RZ, RZ, 0, 5.9604644775390625e-08 ;  /* 0x00000001ff107431 */ /* 0x000fe200000001ff */
[----:B------:R-:W-:Y:S01]  /*0b40*/  MOV R14, 0x2 ;  /* 0x00000002000e7802 */ /* 0x000fe20000000f00 */
[----:B------:R-:W-:Y:S01]  /*0b50*/  IMAD.MOV.U32 R15, RZ, RZ, 0x0 ;  /* 0x00000000ff0f7424 */ /* 0x000fe200078e00ff */
[----:B------:R-:W-:Y:S01]  /*0b60*/  MOV R28, 0xff800000 ;  /* 0xff800000001c7802 */ /* 0x000fe20000000f00 */
        /* <DEDUP_REMOVED lines=9> */
.L_x_324:
        /* <DEDUP_REMOVED lines=31> */
.L_x_317:
        /* <DEDUP_REMOVED lines=43> */
[----:B------:R-:W2:Y:S02]  /*10a0*/  LDG.E R23, desc[UR10][R22.64] ;  /* 0x0000000a16177981 */ /* 0x000ea4000c1e1900 */
[----:B--2---:R-:W-:-:S07]  /*10b0*/  FMNMX R28, R28, R23, !PT ;  /* 0x000000171c1c7209 */ /* 0x004fce0007800000 */
.L_x_310:
[----:B------:R-:W-:Y:S05]  /*10c0*/  BSYNC.RECONVERGENT B0 ;  /* 0x0000000000007941 */ /* 0x000fea0003800200 */
.L_x_309:
        /* <DEDUP_REMOVED lines=36> */
[----:B------:R-:W2:Y:S02]  /*1310*/  LDG.E R23, desc[UR10][R22.64] ;  /* 0x0000000a16177981 */ /* 0x000ea4000c1e1900 */
[----:B--2---:R-:W-:-:S07]  /*1320*/  FMNMX R28, R28, R23, !PT ;  /* 0x000000171c1c7209 */ /* 0x004fce0007800000 */
.L_x_312:
[----:B------:R-:W-:Y:S05]  /*1330*/  BSYNC.RECONVERGENT B0 ;  /* 0x0000000000007941 */ /* 0x000fea0003800200 */
.L_x_311:
        /* <DEDUP_REMOVED lines=38> */
.L_x_314:
[----:B------:R-:W-:Y:S05]  /*15a0*/  BSYNC.RECONVERGENT B0 ;  /* 0x0000000000007941 */ /* 0x000fea0003800200 */
.L_x_313:
        /* <DEDUP_REMOVED lines=36> */
[----:B------:R-:W-:-:S05]  /*17f0*/  IMAD.WIDE.U32 R24, R24, R29, R22 ;  /* 0x0000001d18187225 */ /* 0x000fca00078e0016 */
[----:B------:R-:W-:Y:S02]  /*1800*/  IADD3 R23, PT, PT, R25, R33, RZ ;  /* 0x0000002119177210 */ /* 0x000fe40007ffe0ff */
[----:B------:R-:W-:-:S04]  /*1810*/  LEA R22, P1, R24, UR16, 0x2 ;  /* 0x0000001018167c11 */ /* 0x000fc8000f8210ff */
[----:B------:R-:W-:-:S06]  /*1820*/  LEA.HI.X R23, R24, UR17, R23, 0x2, P1 ;  /* 0x0000001118177c11 */ /* 0x000fcc00088f1417 */
[----:B------:R-:W2:Y:S02]  /*1830*/  LDG.E R23, desc[UR10][R22.64] ;  /* 0x0000000a16177981 */ /* 0x000ea4000c1e1900 */
[----:B--2---:R-:W-:-:S07]  /*1840*/  FMNMX R28, R28, R23, !PT ;  /* 0x000000171c1c7209 */ /* 0x004fce0007800000 */
.L_x_316:
[----:B------:R-:W-:Y:S05]  /*1850*/  BSYNC.RECONVERGENT B0 ;  /* 0x0000000000007941 */ /* 0x000fea0003800200 */
.L_x_315:
[----:B------:R-:W-:-:S04]  /*1860*/  UIADD3 UR4, UP2, UPT, UR4, 0x4, URZ ;  /* 0x0000000404047890 */ /* 0x000fc8000ff5e0ff */
[----:B------:R-:W-:Y:S01]  /*1870*/  UIADD3.X UR5, UPT, UPT, URZ, UR5, URZ, UP2, !UPT ;  /* 0x00000005ff057290 */ /* 0x000fe200097fe4ff */
[----:B------:R-:W-:Y:S11]  /*1880*/  BRA.U UP1, `(.L_x_317) ;  /* 0xfffffff501587547 */ /* 0x000ff6000b83ffff */
[----:B------:R-:W0:Y:S01]  /*1890*/  LDCU UR4, c[0x0][0x380] ;  /* 0x00007000ff0477ac */ /* 0x000e220008000800 */
[----:B------:R-:W1:Y:S01]  /*18a0*/  LDCU UR5, c[0x0][0x384] ;  /* 0x00007080ff0577ac */ /* 0x000e620008000800 */
[----:B0-----:R-:W-:-:S12]  /*18b0*/  ULOP3.LUT UR4, UR4, 0xfffffffc, URZ, 0xc0, !UPT ;  /* 0xfffffffc04047892 */ /* 0x001fd8000f8ec0ff */
.L_x_308:
        /* <DEDUP_REMOVED lines=19> */
[----:B------:R-:W-:-:S03]  /*19f0*/  ISETP.GE.U32.AND P3, PT, R12, UR12, PT ;  /* 0x0000000c0c007c0c */ /* 0x000fc6000bf66070 */
[----:B------:R-:W-:-:S05]  /*1a00*/  IMAD.IADD R33, R11, 0x1, R13 ;  /* 0x000000010b217824 */ /* 0x000fca00078e020d */
        /* <DEDUP_REMOVED lines=32> */
[----:B------:R-:W2:Y:S02]  /*1c10*/  LDG.E R23, desc[UR10][R22.64] ;  /* 0x0000000a16177981 */ /* 0x000ea4000c1e1900 */
[----:B--2---:R-:W-:-:S07]  /*1c20*/  FMNMX R28, R28, R23, !PT ;  /* 0x000000171c1c7209 */ /* 0x004fce0007800000 */
.L_x_320:
[----:B-1----:R-:W-:Y:S05]  /*1c30*/  BSYNC.RECONVERGENT B0 ;  /* 0x0000000000007941 */ /* 0x002fea0003800200 */
.L_x_319:
        /* <DEDUP_REMOVED lines=39> */
[----:B-1----:R-:W-:-:S04]  /*1eb0*/  LEA R22, P2, R12, UR8, 0x2 ;  /* 0x000000080c167c11 */ /* 0x002fc8000f8410ff */
[----:B------:R-:W-:-:S06]  /*1ec0*/  LEA.HI.X R23, R12, UR9, R11, 0x2, P2 ;  /* 0x000000090c177c11 */ /* 0x000fcc00090f140b */
[----:B------:R-:W2:Y:S02]  /*1ed0*/  LDG.E R23, desc[UR10][R22.64] ;  /* 0x0000000a16177981 */ /* 0x000ea4000c1e1900 */
[----:B--2---:R-:W-:-:S07]  /*1ee0*/  FMNMX R28, R28, R23, !PT ;  /* 0x000000171c1c7209 */ /* 0x004fce0007800000 */
.L_x_322:
[----:B------:R-:W-:Y:S05]  /*1ef0*/  BSYNC.RECONVERGENT B0 ;  /* 0x0000000000007941 */ /* 0x000fea0003800200 */
.L_x_321:
        /* <DEDUP_REMOVED lines=36> */
[----:B------:R-:W-:Y:S01]  /*2140*/  IMAD R7, R22, R29, R7 ;  /* 0x0000001d16077224 */ /* 0x000fe200078e0207 */
[----:B------:R-:W-:-:S03]  /*2150*/  IADD3 R13, PT, PT, R13, R27, RZ ;  /* 0x0000001b0d0d7210 */ /* 0x000fc60007ffe0ff */
[----:B------:R-:W-:-:S04]  /*2160*/  IMAD.WIDE.U32 R12, R22, R11, R12 ;  /* 0x0000000b160c7225 */ /* 0x000fc800078e000c */
[----:B------:R-:W-:Y:S01]  /*2170*/  IMAD.IADD R7, R13, 0x1, R7 ;  /* 0x000000010d077824 */ /* 0x000fe200078e0207 */
[----:B-1----:R-:W-:-:S04]  /*2180*/  LEA R10, P0, R12, UR8, 0x2 ;  /* 0x000000080c0a7c11 */ /* 0x002fc8000f8010ff */
[----:B------:R-:W-:-:S06]  /*2190*/  LEA.HI.X R11, R12, UR9, R7, 0x2, P0 ;  /* 0x000000090c0b7c11 */ /* 0x000fcc00080f1407 */
[----:B------:R-:W2:Y:S02]  /*21a0*/  LDG.E R11, desc[UR10][R10.64] ;  /* 0x0000000a0a0b7981 */ /* 0x000ea4000c1e1900 */
[----:B--2---:R-:W-:-:S07]  /*21b0*/  FMNMX R28, R28, R11, !PT ;  /* 0x0000000b1c1c7209 */ /* 0x004fce0007800000 */
.L_x_323:
[----:B------:R-:W-:Y:S05]  /*21c0*/  BSYNC.RECONVERGENT B0 ;  /* 0x0000000000007941 */ /* 0x000fea0003800200 */
.L_x_318:
[----:B------:R-:W-:Y:S05]  /*21d0*/  BRA.U UP0, `(.L_x_324) ;  /* 0xffffffe900887547 */ /* 0x000fea000b83ffff */
.L_x_307:
[----:B-1----:R-:W0:Y:S02]  /*21e0*/  LDCU.64 UR4, c[0x0][0x3e0] ;  /* 0x00007c00ff0477ac */ /* 0x002e240008000a00 */
[----:B0-----:R-:W-:-:S04]  /*21f0*/  LEA R2, P0, R20, UR4, 0x2 ;  /* 0x0000000414027c11 */ /* 0x001fc8000f8010ff */
[----:B------:R-:W-:-:S05]  /*2200*/  LEA.HI.X R3, R20, UR5, RZ, 0x2, P0 ;  /* 0x0000000514037c11 */ /* 0x000fca00080f14ff */
[----:B------:R-:W-:Y:S01]  /*2210*/  STG.E desc[UR10][R2.64], R28 ;  /* 0x0000001c02007986 */ /* 0x000fe2000c10190a */
[----:B------:R-:W-:Y:S05]  /*2220*/  EXIT ;  /* 0x000000000000794d */ /* 0x000fea0003800000 */
        .weak           $__internal_16_$__cuda_sm20_div_u64
        .type           $__internal_16_$__cuda_sm20_div_u64,@function
        .size           $__internal_16_$__cuda_sm20_div_u64,($__internal_17_$__cuda_sm20_rem_u64 - $__internal_16_$__cuda_sm20_div_u64)
$__internal_16_$__cuda_sm20_div_u64:
        /* <DEDUP_REMOVED lines=47> */
[----:B------:R-:W-:Y:S02]  /*2520*/  ISETP.GE.U32.AND.EX P0, PT, R14, UR5, PT, P0 ;  /* 0x000000050e007c0c */ /* 0x000fe4000bf06100 */
[----:B------:R-:W-:Y:S02]  /*2530*/  IADD3 R9, P1, PT, R16, -UR4, RZ ;  /* 0x8000000410097c10 */ /* 0x000fe4000ff3e0ff */
[----:B------:R-:W-:Y:S02]  /*2540*/  IADD3.X R12, PT, PT, RZ, R11, RZ, P2, !PT ;  /* 0x0000000bff0c7210 */ /* 0x000fe400017fe4ff */
[----:B------:R-:W-:-:S02]  /*2550*/  SEL R15, R10, R15, P0 ;  /* 0x0000000f0a0f7207 */ /* 0x000fc40000000000 */
[----:B------:R-:W-:Y:S02]  /*2560*/  IADD3.X R13, PT, PT, R14, ~UR5, RZ, P1, !PT ;  /* 0x800000050e0d7c10 */ /* 0x000fe40008ffe4ff */
        /* <DEDUP_REMOVED lines=14> */
[----:B------:R-:W-:Y:S06]  /*2650*/  RET.REL.NODEC R8 `(max_pool2d_forward_f32) ;  /* 0xffffffd808687950 */ /* 0x000fec0003c3ffff */
        .weak           $__internal_17_$__cuda_sm20_rem_u64
        .type           $__internal_17_$__cuda_sm20_rem_u64,@function
        .size           $__internal_17_$__cuda_sm20_rem_u64,(.L_x_525 - $__internal_17_$__cuda_sm20_rem_u64)
$__internal_17_$__cuda_sm20_rem_u64:
        /* <DEDUP_REMOVED lines=29> */
[----:B------:R-:W-:Y:S02]  /*2830*/  HFMA2 R15, -RZ, RZ, 0, 0 ;  /* 0x00000000ff0f7431 */ /* 0x000fe400000001ff */
[----:B------:R-:W-:Y:S01]  /*2840*/  IMAD.HI.U32 R14, R11, R14, RZ ;  /* 0x0000000e0b0e7227 */ /* 0x000fe200078e00ff */
[----:B------:R-:W-:-:S04]  /*2850*/  IADD3 R13, P2, PT, R18, R13, RZ ;  /* 0x0000000d120d7210 */ /* 0x000fc80007f5e0ff */
[----:B------:R-:W-:Y:S01]  /*2860*/  IADD3.X R11, PT, PT, R14, R11, RZ, P0, !PT ;  /* 0x0000000b0e0b7210 */ /* 0x000fe200007fe4ff */
        /* <DEDUP_REMOVED lines=13> */
[CC--:B------:R-:W-:Y:S02]  /*2940*/  ISETP.GE.U32.AND P0, PT, R15.reuse, R8.reuse, PT ;  /* 0x000000080f00720c */ /* 0x0c0fe40003f06070 */
[----:B------:R-:W-:Y:S02]  /*2950*/  MOV R13, 0x0 ;  /* 0x00000000000d7802 */ /* 0x000fe40000000f00 */
        /* <DEDUP_REMOVED lines=16> */
[----:B------:R-:W-:Y:S06]  /*2a60*/  RET.REL.NODEC R12 `(max_pool2d_forward_f32) ;  /* 0xffffffd40c647950 */ /* 0x000fec0003c3ffff */
.L_x_325:
        /* <DEDUP_REMOVED lines=9> */
.L_x_525:


//--------------------- .text.min_pool2d_backward_f32 --------------------------
	.section	.text.min_pool2d_backward_f32,"ax",@progbits
	.align	128
        .global         min_pool2d_backward_f32
        .type           min_pool2d_backward_f32,@function
        .size           min_pool2d_backward_f32,(.L_x_527 - min_pool2d_backward_f32)
        .other          min_pool2d_backward_f32,@"STO_CUDA_ENTRY STV_DEFAULT"
min_pool2d_backward_f32:
.text.min_pool2d_backward_f32:
        /* <DEDUP_REMOVED lines=49> */
.L_x_326:
[----:B------:R-:W0:Y:S01]  /*0310*/  LDCU.64 UR4, c[0x0][0x3b8] ;  /* 0x00007700ff0477ac */ /* 0x000e220008000a00 */
[----:B------:R-:W-:Y:S01]  /*0320*/  HFMA2 R13, -RZ, RZ, 0, 0 ;  /* 0x00000000ff0d7431 */ /* 0x000fe200000001ff */
[----:B------:R-:W-:Y:S02]  /*0330*/  MOV R12, R18 ;  /* 0x00000012000c7202 */ /* 0x000fe40000000f00 */
[----:B------:R-:W-:Y:S01]  /*0340*/  MOV R4, 0x380 ;  /* 0x0000038000047802 */ /* 0x000fe20000000f00 */
[----:B0-----:R-:W-:Y:S02]  /*0350*/  IMAD.U32 R10, RZ, RZ, UR4 ;  /* 0x00000004ff0a7e24 */ /* 0x001fe4000f8e00ff */
[----:B------:R-:W-:-:S07]  /*0360*/  IMAD.U32 R11, RZ, RZ, UR5 ;  /* 0x00000005ff0b7e24 */ /* 0x000fce000f8e00ff */
[----:B------:R-:W-:Y:S05]  /*0370*/  CALL.REL.NOINC `($__internal_18_$__cuda_sm20_div_u64) ;  /* 0x0000002800947944 */ /* 0x000fea0003c00000 */
        /* <DEDUP_REMOVED lines=10> */
.L_x_327:
        /* <DEDUP_REMOVED lines=27> */
.L_x_328:
[----:B------:R-:W0:Y:S01]  /*05d0*/  LDCU.64 UR4, c[0x0][0x3a8] ;  /* 0x00007500ff0477ac */ /* 0x000e220008000a00 */
[----:B------:R-:W-:Y:S01]  /*05e0*/  IMAD.MOV.U32 R12, RZ, RZ, R6 ;  /* 0x000000ffff0c7224 */ /* 0x000fe200078e0006 */
[----:B------:R-:W-:Y:S01]  /*05f0*/  MOV R4, 0x640 ;  /* 0x0000064000047802 */ /* 0x000fe20000000f00 */
[----:B------:R-:W-:Y:S02]  /*0600*/  IMAD.MOV.U32 R13, RZ, RZ, R7 ;  /* 0x000000ffff0d7224 */ /* 0x000fe400078e0007 */
[----:B0-----:R-:W-:Y:S01]  /*0610*/  IMAD.U32 R10, RZ, RZ, UR4 ;  /* 0x00000004ff0a7e24 */ /* 0x001fe2000f8e00ff */
[----:B------:R-:W-:-:S07]  /*0620*/  MOV R11, UR5 ;  /* 0x00000005000b7c02 */ /* 0x000fce0008000f00 */
[----:B------:R-:W-:Y:S05]  /*0630*/  CALL.REL.NOINC `($__internal_18_$__cuda_sm20_div_u64) ;  /* 0x0000002400e47944 */ /* 0x000fea0003c00000 */
        /* <DEDUP_REMOVED lines=9> */
.L_x_329:
        /* <DEDUP_REMOVED lines=27> */
.L_x_330:
        /* <DEDUP_REMOVED lines=8> */
[----:B------:R-:W-:-:S05]  /*0900*/  IADD3 R5, P0, PT, RZ, -R30, RZ ;  /* 0x8000001eff057210 */ /* 0x000fca0007f1e0ff */
[----:B------:R-:W-:-:S04]  /*0910*/  IMAD.X R0, RZ, RZ, ~R31, P0 ;  /* 0x000000ffff007224 */ /* 0x000fc800000e0e1f */
[----:B0-----:R-:W-:Y:S02]  /*0920*/  IMAD R0, R0, UR4, RZ ;  /* 0x0000000400007c24 */ /* 0x001fe4000f8e02ff */
[----:B------:R-:W-:-:S04]  /*0930*/  IMAD.WIDE.U32 R2, R5, UR4, R2 ;  /* 0x0000000405027c25 */ /* 0x000fc8000f8e0002 */
[----:B------:R-:W-:-:S05]  /*0940*/  IMAD R5, R5, UR5, R0 ;  /* 0x0000000505057c24 */ /* 0x000fca000f8e0200 */
[----:B------:R-:W-:-:S07]  /*0950*/  IADD3 R0, PT, PT, R3, R5, RZ ;  /* 0x0000000503007210 */ /* 0x000fce0007ffe0ff */
.L_x_331:
        /* <DEDUP_REMOVED lines=24> */
.L_x_332:
[----:B------:R-:W0:Y:S01]  /*0ae0*/  LDCU.64 UR4, c[0x0][0x398] ;  /* 0x00007300ff0477ac */ /* 0x000e220008000a00 */
[----:B------:R-:W-:Y:S01]  /*0af0*/  IMAD.MOV.U32 R12, RZ, RZ, R30 ;  /* 0x000000ffff0c7224 */ /* 0x000fe200078e001e */
[----:B------:R-:W-:Y:S02]  /*0b00*/  MOV R13, R31 ;  /* 0x0000001f000d7202 */ /* 0x000fe40000000f00 */
[----:B------:R-:W-:Y:S01]  /*0b10*/  MOV R4, 0xb50 ;  /* 0x00000b5000047802 */ /* 0x000fe20000000f00 */
[----:B0-----:R-:W-:Y:S02]  /*0b20*/  IMAD.U32 R10, RZ, RZ, UR4 ;  /* 0x00000004ff0a7e24 */ /* 0x001fe4000f8e00ff */
[----:B------:R-:W-:-:S07]  /*0b30*/  IMAD.U32 R11, RZ, RZ, UR5 ;  /* 0x00000005ff0b7e24 */ /* 0x000fce000f8e00ff */
[----:B------:R-:W-:Y:S05]  /*0b40*/  CALL.REL.NOINC `($__internal_19_$__cuda_sm20_rem_u64) ;  /* 0x0000002400b07944 */ /* 0x000fea0003c00000 */
[----:B------:R-:W-:Y:S01]  /*0b50*/  MOV R16, R10 ;  /* 0x0000000a00107202 */ /* 0x000fe20000000f00 */
[----:B------:R-:W-:-:S07]  /*0b60*/  IMAD.MOV.U32 R17, RZ, RZ, R11 ;  /* 0x000000ffff117224 */ /* 0x000fce00078e000b */
.L_x_333:
        /* <DEDUP_REMOVED lines=18> */
.L_x_375:
        /* <DEDUP_REMOVED lines=39> */
.L_x_360:
        /* <DEDUP_REMOVED lines=16> */
[----:B-----5:R-:W-:Y:S05]  /*1000*/  CALL.REL.NOINC `($__internal_19_$__cuda_sm20_rem_u64) ;  /* 0x0000002000807944 */ /* 0x020fea0003c00000 */
[----:B------:R-:W-:-:S04]  /*1010*/  ISETP.NE.U32.AND P0, PT, R10, RZ, PT ;  /* 0x000000ff0a00720c */ /* 0x000fc80003f05070 */
[----:B------:R-:W-:-:S13]  /*1020*/  ISETP.NE.AND.EX P0, PT, R11, RZ, PT, P0 ;  /* 0x000000ff0b00720c */ /* 0x000fda0003f05300 */
.L_x_339:
[----:B------:R-:W-:Y:S05]  /*1030*/  BSYNC.RECONVERGENT B1 ;  /* 0x0000000000017941 */ /* 0x000fea0003800200 */
.L_x_338:
        /* <DEDUP_REMOVED lines=11> */
[----:B-----5:R-:W-:Y:S05]  /*10f0*/  CALL.REL.NOINC `($__internal_18_$__cuda_sm20_div_u64) ;  /* 0x0000001c00347944 */ /* 0x020fea0003c00000 */
[----:B------:R-:W-:Y:S02]  /*1100*/  IMAD.MOV.U32 R20, RZ, RZ, R30 ;  /* 0x000000ffff147224 */ /* 0x000fe400078e001e */
[----:B------:R-:W-:-:S07]  /*1110*/  IMAD.MOV.U32 R21, RZ, RZ, R31 ;  /* 0x000000ffff157224 */ /* 0x000fce00078e001f */
.L_x_341:
[----:B------:R-:W-:Y:S05]  /*1120*/  BSYNC.RECONVERGENT B1 ;  /* 0x0000000000017941 */ /* 0x000fea0003800200 */
.L_x_340:
        /* <DEDUP_REMOVED lines=31> */
.L_x_343:
[----:B------:R-:W0:Y:S01]  /*1320*/  LDCU.64 UR22, c[0x0][0x388] ;  /* 0x00007100ff1677ac */ /* 0x000e220008000a00 */
[----:B------:R-:W-:Y:S02]  /*1330*/  MOV R4, 0x1370 ;  /* 0x0000137000047802 */ /* 0x000fe40000000f00 */
[----:B0-----:R-:W-:Y:S01]  /*1340*/  MOV R10, UR22 ;  /* 0x00000016000a7c02 */ /* 0x001fe20008000f00 */
[----:B------:R-:W-:-:S07]  /*1350*/  IMAD.U32 R11, RZ, RZ, UR23 ;  /* 0x00000017ff0b7e24 */ /* 0x000fce000f8e00ff */
[----:B-----5:R-:W-:Y:S05]  /*1360*/  CALL.REL.NOINC `($__internal_19_$__cuda_sm20_rem_u64) ;  /* 0x0000001c00a87944 */ /* 0x020fea0003c00000 */
[----:B------:R-:W-:-:S04]  /*1370*/  ISETP.NE.U32.AND P0, PT, R10, RZ, PT ;  /* 0x000000ff0a00720c */ /* 0x000fc80003f05070 */
[----:B------:R-:W-:-:S13]  /*1380*/  ISETP.NE.AND.EX P0, PT, R11, RZ, PT, P0 ;  /* 0x000000ff0b00720c */ /* 0x000fda0003f05300 */
.L_x_344:
[----:B------:R-:W-:Y:S05]  /*1390*/  BSYNC.RECONVERGENT B1 ;  /* 0x0000000000017941 */ /* 0x000fea0003800200 */
.L_x_342:
        /* <DEDUP_REMOVED lines=25> */
.L_x_346:
[----:B------:R-:W0:Y:S01]  /*1530*/  LDCU.64 UR22, c[0x0][0x388] ;  /* 0x00007100ff1677ac */ /* 0x000e220008000a00 */
[----:B------:R-:W-:Y:S01]  /*1540*/  MOV R4, 0x1580 ;  /* 0x0000158000047802 */ /* 0x000fe20000000f00 */
[----:B0-----:R-:W-:Y:S02]  /*1550*/  IMAD.U32 R10, RZ, RZ, UR22 ;  /* 0x00000016ff0a7e24 */ /* 0x001fe4000f8e00ff */
[----:B------:R-:W-:-:S07]  /*1560*/  IMAD.U32 R11, RZ, RZ, UR23 ;  /* 0x00000017ff0b7e24 */ /* 0x000fce000f8e00ff */
[----:B-----5:R-:W-:Y:S05]  /*1570*/  CALL.REL.NOINC `($__internal_18_$__cuda_sm20_div_u64) ;  /* 0x0000001800147944 */ /* 0x020fea0003c00000 */
.L_x_347:
[----:B------:R-:W-:Y:S05]  /*1580*/  BSYNC.RECONVERGENT B1 ;  /* 0x0000000000017941 */ /* 0x000fea0003800200 */
.L_x_345:
        /* <DEDUP_REMOVED lines=35> */
.L_x_337:
[----:B------:R-:W-:Y:S05]  /*17c0*/  BSYNC.RECONVERGENT B0 ;  /* 0x0000000000007941 */ /* 0x000fea0003800200 */
.L_x_336:
        /* <DEDUP_REMOVED lines=14> */
[----:B-----5:R-:W-:Y:S05]  /*18b0*/  CALL.REL.NOINC `($__internal_19_$__cuda_sm20_rem_u64) ;  /* 0x0000001800547944 */ /* 0x020fea0003c00000 */
[----:B------:R-:W-:-:S04]  /*18c0*/  ISETP.NE.U32.AND P0, PT, R10, RZ, PT ;  /* 0x000000ff0a00720c */ /* 0x000fc80003f05070 */
[----:B------:R-:W-:-:S13]  /*18d0*/  ISETP.NE.AND.EX P0, PT, R11, RZ, PT, P0 ;  /* 0x000000ff0b00720c */ /* 0x000fda0003f05300 */
.L_x_351:
[----:B------:R-:W-:Y:S05]  /*18e0*/  BSYNC.RECONVERGENT B1 ;  /* 0x0000000000017941 */ /* 0x000fea0003800200 */
.L_x_350:
        /* <DEDUP_REMOVED lines=11> */
[----:B-----5:R-:W-:Y:S05]  /*19a0*/  CALL.REL.NOINC `($__internal_18_$__cuda_sm20_div_u64) ;  /* 0x0000001400087944 */ /* 0x020fea0003c00000 */
[----:B------:R-:W-:Y:S01]  /*19b0*/  MOV R20, R30 ;  /* 0x0000001e00147202 */ /* 0x000fe20000000f00 */
[----:B------:R-:W-:-:S07]  /*19c0*/  IMAD.MOV.U32 R21, RZ, RZ, R31 ;  /* 0x000000ffff157224 */ /* 0x000fce00078e001f */
.L_x_353:
[----:B------:R-:W-:Y:S05]  /*19d0*/  BSYNC.RECONVERGENT B1 ;  /* 0x0000000000017941 */ /* 0x000fea0003800200 */
.L_x_352:
        /* <DEDUP_REMOVED lines=33> */
.L_x_355:
[----:B------:R-:W0:Y:S01]  /*1bf0*/  LDCU.64 UR22, c[0x0][0x388] ;  /* 0x00007100ff1677ac */ /* 0x000e220008000a00 */
[----:B------:R-:W-:Y:S01]  /*1c00*/  MOV R4, 0x1c40 ;  /* 0x00001c4000047802 */ /* 0x000fe20000000f00 */
[----:B0-----:R-:W-:Y:S01]  /*1c10*/  IMAD.U32 R10, RZ, RZ, UR22 ;  /* 0x00000016ff0a7e24 */ /* 0x001fe2000f8e00ff */
[----:B------:R-:W-:-:S07]  /*1c20*/  MOV R11, UR23 ;  /* 0x00000017000b7c02 */ /* 0x000fce0008000f00 */
[----:B-----5:R-:W-:Y:S05]  /*1c30*/  CALL.REL.NOINC `($__internal_19_$__cuda_sm20_rem_u64) ;  /* 0x0000001400747944 */ /* 0x020fea0003c00000 */
[----:B------:R-:W-:-:S04]  /*1c40*/  ISETP.NE.U32.AND P0, PT, R10, RZ, PT ;  /* 0x000000ff0a00720c */ /* 0x000fc80003f05070 */
[----:B------:R-:W-:-:S13]  /*1c50*/  ISETP.NE.AND.EX P0, PT, R11, RZ, PT, P0 ;  /* 0x000000ff0b00720c */ /* 0x000fda0003f05300 */
.L_x_356:
[----:B------:R-:W-:Y:S05]  /*1c60*/  BSYNC.RECONVERGENT B1 ;  /* 0x0000000000017941 */ /* 0x000fea0003800200 */
.L_x_354:
        /* <DEDUP_REMOVED lines=25> */
.L_x_358:
[----:B------:R-:W0:Y:S01]  /*1e00*/  LDCU.64 UR22, c[0x0][0x388] ;  /* 0x00007100ff1677ac */ /* 0x000e220008000a00 */
[----:B------:R-:W-:Y:S02]  /*1e10*/  MOV R4, 0x1e50 ;  /* 0x00001e5000047802 */ /* 0x000fe40000000f00 */
[----:B0-----:R-:W-:Y:S01]  /*1e20*/  MOV R10, UR22 ;  /* 0x00000016000a7c02 */ /* 0x001fe20008000f00 */
[----:B------:R-:W-:-:S07]  /*1e30*/  IMAD.U32 R11, RZ, RZ, UR23 ;  /* 0x00000017ff0b7e24 */ /* 0x000fce000f8e00ff */
[----:B-----5:R-:W-:Y:S05]  /*1e40*/  CALL.REL.NOINC `($__internal_18_$__cuda_sm20_div_u64) ;  /* 0x0000000c00e07944 */ /* 0x020fea0003c00000 */
.L_x_359:
[----:B------:R-:W-:Y:S05]  /*1e50*/  BSYNC.RECONVERGENT B1 ;  /* 0x0000000000017941 */ /* 0x000fea0003800200 */
.L_x_357:
        /* <DEDUP_REMOVED lines=35> */
.L_x_349:
[----:B------:R-:W-:Y:S05]  /*2090*/  BSYNC.RECONVERGENT B0 ;  /* 0x0000000000007941 */ /* 0x000fea0003800200 */
.L_x_348:
        /* <DEDUP_REMOVED lines=9> */
.L_x_335:
        /* <DEDUP_REMOVED lines=34> */
.L_x_364:
[----:B------:R-:W1:Y:S01]  /*2350*/  LDCU.64 UR12, c[0x0][0x388] ;  /* 0x00007100ff0c77ac */ /* 0x000e620008000a00 */
[----:B------:R-:W-:Y:S01]  /*2360*/  IMAD.MOV.U32 R12, RZ, RZ, R28 ;  /* 0x000000ffff0c7224 */ /* 0x000fe200078e001c */
[----:B------:R-:W-:Y:S01]  /*2370*/  MOV R4, 0x23c0 ;  /* 0x000023c000047802 */ /* 0x000fe20000000f00 */
[----:B------:R-:W-:Y:S02]  /*2380*/  IMAD.MOV.U32 R13, RZ, RZ, R27 ;  /* 0x000000ffff0d7224 */ /* 0x000fe400078e001b */
[----:B-1----:R-:W-:Y:S01]  /*2390*/  IMAD.U32 R10, RZ, RZ, UR12 ;  /* 0x0000000cff0a7e24 */ /* 0x002fe2000f8e00ff */
[----:B------:R-:W-:-:S07]  /*23a0*/  MOV R11, UR13 ;  /* 0x0000000d000b7c02 */ /* 0x000fce0008000f00 */
[----:B0----5:R-:W-:Y:S05]  /*23b0*/  CALL.REL.NOINC `($__internal_19_$__cuda_sm20_rem_u64) ;  /* 0x0000000c00947944 */ /* 0x021fea0003c00000 */
[----:B------:R-:W-:-:S04]  /*23c0*/  ISETP.NE.U32.AND P0, PT, R10, RZ, PT ;  /* 0x000000ff0a00720c */ /* 0x000fc80003f05070 */
[----:B------:R-:W-:-:S13]  /*23d0*/  ISETP.NE.AND.EX P0, PT, R11, RZ, PT, P0 ;  /* 0x000000ff0b00720c */ /* 0x000fda0003f05300 */
.L_x_365:
[----:B0-----:R-:W-:Y:S05]  /*23e0*/  BSYNC.RECONVERGENT B1 ;  /* 0x0000000000017941 */ /* 0x001fea0003800200 */
.L_x_363:
        /* <DEDUP_REMOVED lines=24> */
.L_x_367:
[----:B------:R-:W0:Y:S01]  /*2570*/  LDCU.64 UR12, c[0x0][0x388] ;  /* 0x00007100ff0c77ac */ /* 0x000e220008000a00 */
[----:B------:R-:W-:Y:S01]  /*2580*/  IMAD.MOV.U32 R12, RZ, RZ, R28 ;  /* 0x000000ffff0c7224 */ /* 0x000fe200078e001c */
[----:B------:R-:W-:Y:S01]  /*2590*/  MOV R4, 0x25e0 ;  /* 0x000025e000047802 */ /* 0x000fe20000000f00 */
[----:B------:R-:W-:Y:S02]  /*25a0*/  IMAD.MOV.U32 R13, RZ, RZ, R27 ;  /* 0x000000ffff0d7224 */ /* 0x000fe400078e001b */
[----:B0-----:R-:W-:Y:S01]  /*25b0*/  IMAD.U32 R10, RZ, RZ, UR12 ;  /* 0x0000000cff0a7e24 */ /* 0x001fe2000f8e00ff */
[----:B------:R-:W-:-:S07]  /*25c0*/  MOV R11, UR13 ;  /* 0x0000000d000b7c02 */ /* 0x000fce0008000f00 */
[----:B-----5:R-:W-:Y:S05]  /*25d0*/  CALL.REL.NOINC `($__internal_18_$__cuda_sm20_div_u64) ;  /* 0x0000000400fc7944 */ /* 0x020fea0003c00000 */
[----:B------:R-:W-:Y:S01]  /*25e0*/  IMAD.MOV.U32 R20, RZ, RZ, R30 ;  /* 0x000000ffff147224 */ /* 0x000fe200078e001e */
[----:B------:R-:W-:-:S07]  /*25f0*/  MOV R21, R31 ;  /* 0x0000001f00157202 */ /* 0x000fce0000000f00 */
.L_x_368:
[----:B------:R-:W-:Y:S05]  /*2600*/  BSYNC.RECONVERGENT B1 ;  /* 0x0000000000017941 */ /* 0x000fea0003800200 */
.L_x_366:
        /* <DEDUP_REMOVED lines=34> */
.L_x_370:
[----:B------:R-:W0:Y:S01]  /*2830*/  LDCU.64 UR12, c[0x0][0x388] ;  /* 0x00007100ff0c77ac */ /* 0x000e220008000a00 */
[----:B------:R-:W-:Y:S01]  /*2840*/  MOV R4, 0x2880 ;  /* 0x0000288000047802 */ /* 0x000fe20000000f00 */
[----:B0-----:R-:W-:Y:S02]  /*2850*/  IMAD.U32 R10, RZ, RZ, UR12 ;  /* 0x0000000cff0a7e24 */ /* 0x001fe4000f8e00ff */
[----:B------:R-:W-:-:S07]  /*2860*/  IMAD.U32 R11, RZ, RZ, UR13 ;  /* 0x0000000dff0b7e24 */ /* 0x000fce000f8e00ff */
[----:B-----5:R-:W-:Y:S05]  /*2870*/  CALL.REL.NOINC `($__internal_19_$__cuda_sm20_rem_u64) ;  /* 0x0000000800647944 */ /* 0x020fea0003c00000 */
[----:B------:R-:W-:-:S04]  /*2880*/  ISETP.NE.U32.AND P0, PT, R10, RZ, PT ;  /* 0x000000ff0a00720c */ /* 0x000fc80003f05070 */
[----:B------:R-:W-:-:S13]  /*2890*/  ISETP.NE.AND.EX P0, PT, R11, RZ, PT, P0 ;  /* 0x000000ff0b00720c */ /* 0x000fda0003f05300 */
.L_x_371:
[----:B------:R-:W-:Y:S05]  /*28a0*/  BSYNC.RECONVERGENT B1 ;  /* 0x0000000000017941 */ /* 0x000fea0003800200 */
.L_x_369:
        /* <DEDUP_REMOVED lines=24> */
.L_x_373:
[----:B------:R-:W0:Y:S01]  /*2a30*/  LDCU.64 UR12, c[0x0][0x388] ;  /* 0x00007100ff0c77ac */ /* 0x000e220008000a00 */
[----:B------:R-:W-:Y:S01]  /*2a40*/  MOV R4, 0x2a80 ;  /* 0x00002a8000047802 */ /* 0x000fe20000000f00 */
[----:B0-----:R-:W-:Y:S01]  /*2a50*/  IMAD.U32 R10, RZ, RZ, UR12 ;  /* 0x0000000cff0a7e24 */ /* 0x001fe2000f8e00ff */
[----:B------:R-:W-:-:S07]  /*2a60*/  MOV R11, UR13 ;  /* 0x0000000d000b7c02 */ /* 0x000fce0008000f00 */
[----:B-----5:R-:W-:Y:S05]  /*2a70*/  CALL.REL.NOINC `($__internal_18_$__cuda_sm20_div_u64) ;  /* 0x0000000000d47944 */ /* 0x020fea0003c00000 */
.L_x_374:
[----:B------:R-:W-:Y:S05]  /*2a80*/  BSYNC.RECONVERGENT B1 ;  /* 0x0000000000017941 */ /* 0x000fea0003800200 */
.L_x_372:
        /* <DEDUP_REMOVED lines=38> */
.L_x_362:
[----:B0-----:R-:W-:Y:S05]  /*2cf0*/  BSYNC.RECONVERGENT B0 ;  /* 0x0000000000007941 */ /* 0x001fea0003800200 */
.L_x_361:
[----:B------:R-:W0:Y:S01]  /*2d00*/  LDCU.64 UR4, c[0x0][0x380] ;  /* 0x00007000ff0477ac */ /* 0x000e220008000a00 */
[----:B------:R-:W-:-:S04]  /*2d10*/  UIADD3 UR6, UP0, UPT, UR6, 0x1, URZ ;  /* 0x0000000106067890 */ /* 0x000fc8000ff1e0ff */
[----:B------:R-:W-:Y:S02]  /*2d20*/  UIADD3.X UR7, UPT, UPT, URZ, UR7, URZ, UP0, !UPT ;  /* 0x00000007ff077290 */ /* 0x000fe400087fe4ff */
[----:B0-----:R-:W-:-:S04]  /*2d30*/  UISETP.NE.U32.AND UP0, UPT, UR6, UR4, UPT ;  /* 0x000000040600728c */ /* 0x001fc8000bf05070 */
[----:B------:R-:W-:-:S09]  /*2d40*/  UISETP.NE.AND.EX UP0, UPT, UR7, UR5, UPT, UP0 ;  /* 0x000000050700728c */ /* 0x000fd2000bf05300 */
[----:B------:R-:W-:Y:S05]  /*2d50*/  BRA.U UP0, `(.L_x_375) ;  /* 0xffffffdd00cc7547 */ /* 0x000fea000b83ffff */
.L_x_334:
[----:B------:R-:W0:Y:S02]  /*2d60*/  LDCU.64 UR4, c[0x0][0x3e0] ;  /* 0x00007c00ff0477ac */ /* 0x000e240008000a00 */
[----:B0-----:R-:W-:-:S04]  /*2d70*/  LEA R4, P0, R18, UR4, 0x2 ;  /* 0x0000000412047c11 */ /* 0x001fc8000f8010ff */
[----:B-----5:R-:W-:-:S05]  /*2d80*/  LEA.HI.X R5, R18, UR5, RZ, 0x2, P0 ;  /* 0x0000000512057c11 */ /* 0x020fca00080f14ff */
[----:B------:R-:W2:Y:S02]  /*2d90*/  LDG.E R0, desc[UR10][R4.64] ;  /* 0x0000000a04007981 */ /* 0x000ea4000c1e1900 */
[----:B--2---:R-:W-:-:S05]  /*2da0*/  FADD R3, R0, R3 ;  /* 0x0000000300037221 */ /* 0x004fca0000000000 */
[----:B------:R-:W-:Y:S01]  /*2db0*/  STG.E desc[UR10][R4.64], R3 ;  /* 0x0000000304007986 */ /* 0x000fe2000c10190a */
[----:B------:R-:W-:Y:S05]  /*2dc0*/  EXIT ;  /* 0x000000000000794d */ /* 0x000fea0003800000 */
        .weak           $__internal_18_$__cuda_sm20_div_u64
        .type           $__internal_18_$__cuda_sm20_div_u64,@function
        .size           $__internal_18_$__cuda_sm20_div_u64,($__internal_19_$__cuda_sm20_rem_u64 - $__internal_18_$__cuda_sm20_div_u64)
$__internal_18_$__cuda_sm20_div_u64:
        /* <DEDUP_REMOVED lines=67> */
[----:B------:R-:W-:Y:S06]  /*3200*/  RET.REL.NODEC R10 `(min_pool2d_backward_f32) ;  /* 0xffffffcc0a7c7950 */ /* 0x000fec0003c3ffff */
        .weak           $__internal_19_$__cuda_sm20_rem_u64
        .type           $__internal_19_$__cuda_sm20_rem_u64,@function
        .size           $__internal_19_$__cuda_sm20_rem_u64,(.L_x_527 - $__internal_19_$__cuda_sm20_rem_u64)
$__internal_19_$__cuda_sm20_rem_u64:
        /* <DEDUP_REMOVED lines=63> */
[----:B------:R-:W-:Y:S06]  /*3600*/  RET.REL.NODEC R14 `(min_pool2d_backward_f32) ;  /* 0xffffffc80e7c7950 */ /* 0x000fec0003c3ffff */
.L_x_376:
        /* <DEDUP_REMOVED lines=15> */
.L_x_527:


//--------------------- .text.min_pool2d_forward_f32 --------------------------
	.section	.text.min_pool2d_forward_f32,"ax",@progbits
	.align	128
        .global         min_pool2d_forward_f32
        .type           min_pool2d_forward_f32,@function
        .size           min_pool2d_forward_f32,(.L_x_529 - min_pool2d_forward_f32)
        .other          min_pool2d_forward_f32,@"STO_CUDA_ENTRY STV_DEFAULT"
min_pool2d_forward_f32:
.text.min_pool2d_forward_f32:
        /* <DEDUP_REMOVED lines=50> */
.L_x_377:
[----:B------:R-:W-:Y:S01]  /*0320*/  IMAD.MOV.U32 R9, RZ, RZ, R20 ;  /* 0x000000ffff097224 */ /* 0x000fe200078e0014 */
[----:B------:R-:W-:Y:S01]  /*0330*/  MOV R10, RZ ;  /* 0x000000ff000a7202 */ /* 0x000fe20000000f00 */
[----:B------:R-:W0:Y:S01]  /*0340*/  LDCU.64 UR4, c[0x0][0x3c0] ;  /* 0x00007800ff0477ac */ /* 0x000e220008000a00 */
[----:B------:R-:W-:-:S07]  /*0350*/  MOV R8, 0x370 ;  /* 0x0000037000087802 */ /* 0x000fce0000000f00 */
[----:B0-----:R-:W-:Y:S05]  /*0360*/  CALL.REL.NOINC `($__internal_20_$__cuda_sm20_div_u64) ;  /* 0x0000001c00b07944 */ /* 0x001fea0003c00000 */
        /* <DEDUP_REMOVED lines=11> */
.L_x_378:
        /* <DEDUP_REMOVED lines=27> */
.L_x_379:
[----:B------:R-:W-:Y:S01]  /*05d0*/  IMAD.MOV.U32 R9, RZ, RZ, R4 ;  /* 0x000000ffff097224 */ /* 0x000fe200078e0004 */
[----:B------:R-:W-:Y:S01]  /*05e0*/  MOV R10, R5 ;  /* 0x00000005000a7202 */ /* 0x000fe20000000f00 */
[----:B------:R-:W0:Y:S01]  /*05f0*/  LDCU.64 UR4, c[0x0][0x3b0] ;  /* 0x00007600ff0477ac */ /* 0x000e220008000a00 */
[----:B------:R-:W-:-:S07]  /*0600*/  MOV R8, 0x620 ;  /* 0x0000062000087802 */ /* 0x000fce0000000f00 */
[----:B0-----:R-:W-:Y:S05]  /*0610*/  CALL.REL.NOINC `($__internal_20_$__cuda_sm20_div_u64) ;  /* 0x0000001c00047944 */ /* 0x001fea0003c00000 */
        /* <DEDUP_REMOVED lines=9> */
.L_x_380:
        /* <DEDUP_REMOVED lines=27> */
.L_x_381:
[----:B------:R-:W-:Y:S01]  /*0860*/  IMAD.MOV.U32 R9, RZ, RZ, R6 ;  /* 0x000000ffff097224 */ /* 0x000fe200078e0006 */
[----:B------:R-:W-:Y:S01]  /*0870*/  MOV R10, R7 ;  /* 0x00000007000a7202 */ /* 0x000fe20000000f00 */
[----:B------:R-:W0:Y:S01]  /*0880*/  LDCU.64 UR4, c[0x0][0x3a0] ;  /* 0x00007400ff0477ac */ /* 0x000e220008000a00 */
[----:B------:R-:W-:-:S07]  /*0890*/  MOV R8, 0x8b0 ;  /* 0x000008b000087802 */ /* 0x000fce0000000f00 */
[----:B0-----:R-:W-:Y:S05]  /*08a0*/  CALL.REL.NOINC `($__internal_20_$__cuda_sm20_div_u64) ;  /* 0x0000001800607944 */ /* 0x001fea0003c00000 */
[----:B------:R-:W0:Y:S01]  /*08b0*/  LDCU.64 UR4, c[0x0][0x3a0] ;  /* 0x00007400ff0477ac */ /* 0x000e220008000a00 */
[----:B------:R-:W-:-:S05]  /*08c0*/  IADD3 R8, P0, PT, RZ, -R10, RZ ;  /* 0x8000000aff087210 */ /* 0x000fca0007f1e0ff */
[----:B------:R-:W-:-:S04]  /*08d0*/  IMAD.X R5, RZ, RZ, ~R11, P0 ;  /* 0x000000ffff057224 */ /* 0x000fc800000e0e0b */
[----:B0-----:R-:W-:Y:S02]  /*08e0*/  IMAD R5, R5, UR4, RZ ;  /* 0x0000000405057c24 */ /* 0x001fe4000f8e02ff */
[----:B------:R-:W-:-:S04]  /*08f0*/  IMAD.WIDE.U32 R6, R8, UR4, R6 ;  /* 0x0000000408067c25 */ /* 0x000fc8000f8e0006 */
[----:B------:R-:W-:-:S05]  /*0900*/  IMAD R5, R8, UR5, R5 ;  /* 0x0000000508057c24 */ /* 0x000fca000f8e0205 */
[----:B------:R-:W-:-:S07]  /*0910*/  IADD3 R5, PT, PT, R7, R5, RZ ;  /* 0x0000000507057210 */ /* 0x000fce0007ffe0ff */
.L_x_382:
        /* <DEDUP_REMOVED lines=23> */
.L_x_383:
[----:B------:R-:W-:Y:S02]  /*0a90*/  MOV R7, R11 ;  /* 0x0000000b00077202 */ /* 0x000fe40000000f00 */
[----:B------:R-:W-:-:S07]  /*0aa0*/  MOV R12, 0xac0 ;  /* 0x00000ac0000c7802 */ /* 0x000fce0000000f00 */
[----:B------:R-:W-:Y:S05]  /*0ab0*/  CALL.REL.NOINC `($__internal_21_$__cuda_sm20_rem_u64) ;  /* 0x0000001800e87944 */ /* 0x000fea0003c00000 */
.L_x_384:
[----:B------:R-:W0:Y:S01]  /*0ac0*/  LDCU.64 UR4, c[0x0][0x380] ;  /* 0x00007000ff0477ac */ /* 0x000e220008000a00 */
[----:B------:R-:W-:Y:S01]  /*0ad0*/  IMAD.MOV.U32 R28, RZ, RZ, 0x7f800000 ;  /* 0x7f800000ff1c7424 */ /* 0x000fe200078e00ff */
        /* <DEDUP_REMOVED lines=18> */
.L_x_402:
        /* <DEDUP_REMOVED lines=31> */
.L_x_395:
        /* <DEDUP_REMOVED lines=44> */
[----:B--2---:R-:W-:-:S07]  /*10b0*/  FMNMX R28, R28, R23, PT ;  /* 0x000000171c1c7209 */ /* 0x004fce0003800000 */
.L_x_388:
[----:B------:R-:W-:Y:S05]  /*10c0*/  BSYNC.RECONVERGENT B0 ;  /* 0x0000000000007941 */ /* 0x000fea0003800200 */
.L_x_387:
        /* <DEDUP_REMOVED lines=37> */
[----:B--2---:R-:W-:-:S07]  /*1320*/  FMNMX R28, R28, R23, PT ;  /* 0x000000171c1c7209 */ /* 0x004fce0003800000 */
.L_x_390:
[----:B------:R-:W-:Y:S05]  /*1330*/  BSYNC.RECONVERGENT B0 ;  /* 0x0000000000007941 */ /* 0x000fea0003800200 */
.L_x_389:
        /* <DEDUP_REMOVED lines=38> */
.L_x_392:
[----:B------:R-:W-:Y:S05]  /*15a0*/  BSYNC.RECONVERGENT B0 ;  /* 0x0000000000007941 */ /* 0x000fea0003800200 */
.L_x_391:
        /* <DEDUP_REMOVED lines=41> */
[----:B--2---:R-:W-:-:S07]  /*1840*/  FMNMX R28, R28, R23, PT ;  /* 0x000000171c1c7209 */ /* 0x004fce0003800000 */
.L_x_394:
[----:B------:R-:W-:Y:S05]  /*1850*/  BSYNC.RECONVERGENT B0 ;  /* 0x0000000000007941 */ /* 0x000fea0003800200 */
.L_x_393:
[----:B------:R-:W-:-:S04]  /*1860*/  UIADD3 UR4, UP2, UPT, UR4, 0x4, URZ ;  /* 0x0000000404047890 */ /* 0x000fc8000ff5e0ff */
[----:B------:R-:W-:Y:S01]  /*1870*/  UIADD3.X UR5, UPT, UPT, URZ, UR5, URZ, UP2, !UPT ;  /* 0x00000005ff057290 */ /* 0x000fe200097fe4ff */
[----:B------:R-:W-:Y:S11]  /*1880*/  BRA.U UP1, `(.L_x_395) ;  /* 0xfffffff501587547 */ /* 0x000ff6000b83ffff */
[----:B------:R-:W0:Y:S01]  /*1890*/  LDCU UR4, c[0x0][0x380] ;  /* 0x00007000ff0477ac */ /* 0x000e220008000800 */
[----:B------:R-:W1:Y:S01]  /*18a0*/  LDCU UR5, c[0x0][0x384] ;  /* 0x00007080ff0577ac */ /* 0x000e620008000800 */
[----:B0-----:R-:W-:-:S12]  /*18b0*/  ULOP3.LUT UR4, UR4, 0xfffffffc, URZ, 0xc0, !UPT ;  /* 0xfffffffc04047892 */ /* 0x001fd8000f8ec0ff */
.L_x_386:
        /* <DEDUP_REMOVED lines=54> */
[----:B--2---:R-:W-:-:S07]  /*1c20*/  FMNMX R28, R28, R23, PT ;  /* 0x000000171c1c7209 */ /* 0x004fce0003800000 */
.L_x_398:
[----:B-1----:R-:W-:Y:S05]  /*1c30*/  BSYNC.RECONVERGENT B0 ;  /* 0x0000000000007941 */ /* 0x002fea0003800200 */
.L_x_397:
        /* <DEDUP_REMOVED lines=42> */
[----:B--2---:R-:W-:-:S07]  /*1ee0*/  FMNMX R28, R28, R23, PT ;  /* 0x000000171c1c7209 */ /* 0x004fce0003800000 */
.L_x_400:
[----:B------:R-:W-:Y:S05]  /*1ef0*/  BSYNC.RECONVERGENT B0 ;  /* 0x0000000000007941 */ /* 0x000fea0003800200 */
.L_x_399:
        /* <DEDUP_REMOVED lines=43> */
[----:B--2---:R-:W-:-:S07]  /*21b0*/  FMNMX R28, R28, R11, PT ;  /* 0x0000000b1c1c7209 */ /* 0x004fce0003800000 */
.L_x_401:
[----:B------:R-:W-:Y:S05]  /*21c0*/  BSYNC.RECONVERGENT B0 ;  /* 0x0000000000007941 */ /* 0x000fea0003800200 */
.L_x_396:
[----:B------:R-:W-:Y:S05]  /*21d0*/  BRA.U UP0, `(.L_x_402) ;  /* 0xffffffe900887547 */ /* 0x000fea000b83ffff */
.L_x_385:
[----:B-1----:R-:W0:Y:S02]  /*21e0*/  LDCU.64 UR4, c[0x0][0x3e0] ;  /* 0x00007c00ff0477ac */ /* 0x002e240008000a00 */
[----:B0-----:R-:W-:-:S04]  /*21f0*/  LEA R2, P0, R20, UR4, 0x2 ;  /* 0x0000000414027c11 */ /* 0x001fc8000f8010ff */
[----:B------:R-:W-:-:S05]  /*2200*/  LEA.HI.X R3, R20, UR5, RZ, 0x2, P0 ;  /* 0x0000000514037c11 */ /* 0x000fca00080f14ff */
[----:B------:R-:W-:Y:S01]  /*2210*/  STG.E desc[UR10][R2.64], R28 ;  /* 0x0000001c02007986 */ /* 0x000fe2000c10190a */
[----:B------:R-:W-:Y:S05]  /*2220*/  EXIT ;  /* 0x000000000000794d */ /* 0x000fea0003800000 */
        .weak           $__internal_20_$__cuda_sm20_div_u64
        .type           $__internal_20_$__cuda_sm20_div_u64,@function
        .size           $__internal_20_$__cuda_sm20_div_u64,($__internal_21_$__cuda_sm20_rem_u64 - $__internal_20_$__cuda_sm20_div_u64)
$__internal_20_$__cuda_sm20_div_u64:
        /* <DEDUP_REMOVED lines=66> */
[----:B------:R-:W-:Y:S06]  /*2650*/  RET.REL.NODEC R8 `(min_pool2d_forward_f32) ;  /* 0xffffffd808687950 */ /* 0x000fec0003c3ffff */
        .weak           $__internal_21_$__cuda_sm20_rem_u64
        .type           $__internal_21_$__cuda_sm20_rem_u64,@function
        .size           $__internal_21_$__cuda_sm20_rem_u64,(.L_x_529 - $__internal_21_$__cuda_sm20_rem_u64)
$__internal_21_$__cuda_sm20_rem_u64:
        /* <DEDUP_REMOVED lines=64> */
[----:B------:R-:W-:Y:S06]  /*2a60*/  RET.REL.NODEC R12 `(min_pool2d_forward_f32) ;  /* 0xffffffd40c647950 */ /* 0x000fec0003c3ffff */
.L_x_403:
        /* <DEDUP_REMOVED lines=9> */
.L_x_529:


//--------------------- .text.avg_pool2d_backward_f32 --------------------------
	.section	.text.avg_pool2d_backward_f32,"ax",@progbits
	.align	128
        .global         avg_pool2d_backward_f32
        .type           avg_pool2d_backward_f32,@function
        .size           avg_pool2d_backward_f32,(.L_x_532 - avg_pool2d_backward_f32)
        .other          avg_pool2d_backward_f32,@"STO_CUDA_ENTRY STV_DEFAULT"
avg_pool2d_backward_f32:
.text.avg_pool2d_backward_f32:
        /* <DEDUP_REMOVED lines=29> */
[----:B0-----:R-:W-:Y:S02]  /*01d0*/  VIADD R2, R0, 0xffffffe ;  /* 0x0ffffffe00027836 */ /* 0x001fe40000000000 */
[----:B------:R-:W-:-:S04]  /*01e0*/  IMAD.MOV.U32 R0, RZ, RZ, RZ ;  /* 0x000000ffff007224 */ /* 0x000fc800078e00ff */
[----:B------:R0:W1:Y:S02]  /*01f0*/  F2I.FTZ.U32.TRUNC.NTZ R3, R2 ;  /* 0x0000000200037305 */ /* 0x000064000021f000 */
[----:B0-----:R-:W-:Y:S02]  /*0200*/  HFMA2 R2, -RZ, RZ, 0, 0 ;  /* 0x00000000ff027431 */ /* 0x001fe400000001ff */
[----:B-1----:R-:W-:-:S04]  /*0210*/  IMAD.MOV R5, RZ, RZ, -R3 ;  /* 0x000000ffff057224 */ /* 0x002fc800078e0a03 */
[----:B------:R-:W-:-:S04]  /*0220*/  IMAD R5, R5, UR12, RZ ;  /* 0x0000000c05057c24 */ /* 0x000fc8000f8e02ff */
[----:B------:R-:W-:-:S04]  /*0230*/  IMAD.HI.U32 R3, R3, R5, R2 ;  /* 0x0000000503037227 */ /* 0x000fc800078e0002 */
[----:B------:R-:W-:Y:S02]  /*0240*/  IMAD.MOV.U32 R5, RZ, RZ, RZ ;  /* 0x000000ffff057224 */ /* 0x000fe400078e00ff */
        /* <DEDUP_REMOVED lines=12> */
.L_x_404:
[----:B------:R-:W0:Y:S01]  /*0310*/  LDCU.64 UR4, c[0x0][0x3b8] ;  /* 0x00007700ff0477ac */ /* 0x000e220008000a00 */
[----:B------:R-:W-:Y:S01]  /*0320*/  MOV R12, R18 ;  /* 0x00000012000c7202 */ /* 0x000fe20000000f00 */
[----:B------:R-:W-:Y:S01]  /*0330*/  IMAD.MOV.U32 R27, RZ, RZ, RZ ;  /* 0x000000ffff1b7224 */ /* 0x000fe200078e00ff */
[----:B------:R-:W-:Y:S01]  /*0340*/  MOV R10, 0x380 ;  /* 0x00000380000a7802 */ /* 0x000fe20000000f00 */
[----:B0-----:R-:W-:Y:S02]  /*0350*/  IMAD.U32 R6, RZ, RZ, UR4 ;  /* 0x00000004ff067e24 */ /* 0x001fe4000f8e00ff */
[----:B------:R-:W-:-:S07]  /*0360*/  IMAD.U32 R7, RZ, RZ, UR5 ;  /* 0x00000005ff077e24 */ /* 0x000fce000f8e00ff */
[----:B------:R-:W-:Y:S05]  /*0370*/  CALL.REL.NOINC `($__internal_22_$__cuda_sm20_div_u64) ;  /* 0x0000002800787944 */ /* 0x000fea0003c00000 */
        /* <DEDUP_REMOVED lines=10> */
.L_x_405:
        /* <DEDUP_REMOVED lines=24> */
[----:B------:R-:W-:Y:S01]  /*05a0*/  IMAD R4, R3, UR4, R4 ;  /* 0x0000000403047c24 */ /* 0x000fe2000f8e0204 */
[----:B------:R-:W-:Y:S06]  /*05b0*/  BRA `(.L_x_407) ;  /* 0x0000000000407947 */ /* 0x000fec0003800000 */
.L_x_406:
[----:B------:R-:W0:Y:S01]  /*05c0*/  LDCU.64 UR4, c[0x0][0x3a8] ;  /* 0x00007500ff0477ac */ /* 0x000e220008000a00 */
[----:B------:R-:W-:Y:S01]  /*05d0*/  IMAD.MOV.U32 R12, RZ, RZ, R4 ;  /* 0x000000ffff0c7224 */ /* 0x000fe200078e0004 */
[----:B------:R-:W-:Y:S01]  /*05e0*/  MOV R10, 0x630 ;  /* 0x00000630000a7802 */ /* 0x000fe20000000f00 */
[----:B------:R-:W-:Y:S02]  /*05f0*/  IMAD.MOV.U32 R27, RZ, RZ, R5 ;  /* 0x000000ffff1b7224 */ /* 0x000fe400078e0005 */
[----:B0-----:R-:W-:Y:S01]  /*0600*/  IMAD.U32 R6, RZ, RZ, UR4 ;  /* 0x00000004ff067e24 */ /* 0x001fe2000f8e00ff */
[----:B------:R-:W-:-:S07]  /*0610*/  MOV R7, UR5 ;  /* 0x0000000500077c02 */ /* 0x000fce0008000f00 */
[----:B------:R-:W-:Y:S05]  /*0620*/  CALL.REL.NOINC `($__internal_22_$__cuda_sm20_div_u64) ;  /* 0x0000002400cc7944 */ /* 0x000fea0003c00000 */
[----:B------:R-:W0:Y:S01]  /*0630*/  LDCU.64 UR4, c[0x0][0x3a8] ;  /* 0x00007500ff0477ac */ /* 0x000e220008000a00 */
[-C--:B------:R-:W-:Y:S01]  /*0640*/  IADD3 R3, P0, PT, RZ, -R28.reuse, RZ ;  /* 0x8000001cff037210 */ /* 0x080fe20007f1e0ff */
[----:B------:R-:W-:Y:S01]  /*0650*/  IMAD.MOV.U32 R9, RZ, RZ, R29 ;  /* 0x000000ffff097224 */ /* 0x000fe200078e001d */
[----:B------:R-:W-:-:S03]  /*0660*/  MOV R8, R28 ;  /* 0x0000001c00087202 */ /* 0x000fc60000000f00 */
[----:B------:R-:W-:-:S04]  /*0670*/  IMAD.X R2, RZ, RZ, ~R29, P0 ;  /* 0x000000ffff027224 */ /* 0x000fc800000e0e1d */
[----:B0-----:R-:W-:Y:S02]  /*0680*/  IMAD R2, R2, UR4, RZ ;  /* 0x0000000402027c24 */ /* 0x001fe4000f8e02ff */
[----:B------:R-:W-:-:S04]  /*0690*/  IMAD.WIDE.U32 R4, R3, UR4, R4 ;  /* 0x0000000403047c25 */ /* 0x000fc8000f8e0004 */
[----:B------:R-:W-:-:S04]  /*06a0*/  IMAD R3, R3, UR5, R2 ;  /* 0x0000000503037c24 */ /* 0x000fc8000f8e0202 */
[----:B------:R-:W-:-:S07]  /*06b0*/  IMAD.IADD R2, R5, 0x1, R3 ;  /* 0x0000000105027824 */ /* 0x000fce00078e0203 */
.L_x_407:
[----:B------:R-:W0:Y:S02]  /*06c0*/  LDCU UR4, c[0x0][0x3a4] ;  /* 0x00007480ff0477ac */ /* 0x000e240008000800 */
[----:B0-----:R-:W-:-:S09]  /*06d0*/  UISETP.NE.U32.AND UP0, UPT, UR4, URZ, UPT ;  /* 0x000000ff0400728c */ /* 0x001fd2000bf05070 */
[----:B------:R-:W-:Y:S05]  /*06e0*/  BRA.U UP0, `(.L_x_408) ;  /* 0x0000000100607547 */ /* 0x000fea000b800000 */
[----:B------:R-:W0:Y:S01]  /*06f0*/  LDCU UR4, c[0x0][0x3a0] ;  /* 0x00007400ff0477ac */ /* 0x000e220008000800 */
[----:B------:R-:W-:Y:S01]  /*0700*/  MOV R9, RZ ;  /* 0x000000ff00097202 */ /* 0x000fe20000000f00 */
        /* <DEDUP_REMOVED lines=22> */
.L_x_408:
[----:B------:R-:W0:Y:S01]  /*0870*/  LDCU.64 UR4, c[0x0][0x3a0] ;  /* 0x00007400ff0477ac */ /* 0x000e220008000a00 */
[----:B------:R-:W-:Y:S01]  /*0880*/  IMAD.MOV.U32 R12, RZ, RZ, R8 ;  /* 0x000000ffff0c7224 */ /* 0x000fe200078e0008 */
[----:B------:R-:W-:Y:S01]  /*0890*/  MOV R10, 0x8e0 ;  /* 0x000008e0000a7802 */ /* 0x000fe20000000f00 */
[----:B------:R-:W-:Y:S01]  /*08a0*/  IMAD.MOV.U32 R27, RZ, RZ, R9 ;  /* 0x000000ffff1b7224 */ /* 0x000fe200078e0009 */
[----:B0-----:R-:W-:Y:S01]  /*08b0*/  MOV R6, UR4 ;  /* 0x0000000400067c02 */ /* 0x001fe20008000f00 */
[----:B------:R-:W-:-:S07]  /*08c0*/  IMAD.U32 R7, RZ, RZ, UR5 ;  /* 0x00000005ff077e24 */ /* 0x000fce000f8e00ff */
[----:B------:R-:W-:Y:S05]  /*08d0*/  CALL.REL.NOINC `($__internal_22_$__cuda_sm20_div_u64) ;  /* 0x0000002400207944 */ /* 0x000fea0003c00000 */
[----:B------:R-:W0:Y:S01]  /*08e0*/  LDCU.64 UR4, c[0x0][0x3a0] ;  /* 0x00007400ff0477ac */ /* 0x000e220008000a00 */
[----:B------:R-:W-:-:S04]  /*08f0*/  IADD3 R5, P0, PT, RZ, -R28, RZ ;  /* 0x8000001cff057210 */ /* 0x000fc80007f1e0ff */
[----:B------:R-:W-:-:S05]  /*0900*/  IADD3.X R3, PT, PT, RZ, ~R29, RZ, P0, !PT ;  /* 0x8000001dff037210 */ /* 0x000fca00007fe4ff */
[----:B0-----:R-:W-:Y:S02]  /*0910*/  IMAD R3, R3, UR4, RZ ;  /* 0x0000000403037c24 */ /* 0x001fe4000f8e02ff */
[----:B------:R-:W-:-:S04]  /*0920*/  IMAD.WIDE.U32 R8, R5, UR4, R8 ;  /* 0x0000000405087c25 */ /* 0x000fc8000f8e0008 */
[----:B------:R-:W-:-:S04]  /*0930*/  IMAD R3, R5, UR5, R3 ;  /* 0x0000000505037c24 */ /* 0x000fc8000f8e0203 */
[----:B------:R-:W-:-:S07]  /*0940*/  IMAD.IADD R9, R9, 0x1, R3 ;  /* 0x0000000109097824 */ /* 0x000fce00078e0203 */
.L_x_409:
        /* <DEDUP_REMOVED lines=23> */
.L_x_410:
[----:B------:R-:W0:Y:S01]  /*0ac0*/  LDCU.64 UR4, c[0x0][0x398] ;  /* 0x00007300ff0477ac */ /* 0x000e220008000a00 */
[----:B------:R-:W-:Y:S01]  /*0ad0*/  MOV R12, R28 ;  /* 0x0000001c000c7202 */ /* 0x000fe20000000f00 */
[----:B------:R-:W-:Y:S01]  /*0ae0*/  IMAD.MOV.U32 R11, RZ, RZ, R29 ;  /* 0x000000ffff0b7224 */ /* 0x000fe200078e001d */
[----:B------:R-:W-:Y:S01]  /*0af0*/  MOV R10, 0xb30 ;  /* 0x00000b30000a7802 */ /* 0x000fe20000000f00 */
[----:B0-----:R-:W-:Y:S01]  /*0b00*/  IMAD.U32 R6, RZ, RZ, UR4 ;  /* 0x00000004ff067e24 */ /* 0x001fe2000f8e00ff */
[----:B------:R-:W-:-:S07]  /*0b10*/  MOV R7, UR5 ;  /* 0x0000000500077c02 */ /* 0x000fce0008000f00 */
[----:B------:R-:W-:Y:S05]  /*0b20*/  CALL.REL.NOINC `($__internal_23_$__cuda_sm20_rem_u64) ;  /* 0x0000002400987944 */ /* 0x000fea0003c00000 */
[----:B------:R-:W-:Y:S02]  /*0b30*/  IMAD.MOV.U32 R16, RZ, RZ, R6 ;  /* 0x000000ffff107224 */ /* 0x000fe400078e0006 */
[----:B------:R-:W-:-:S07]  /*0b40*/  IMAD.MOV.U32 R17, RZ, RZ, R7 ;  /* 0x000000ffff117224 */ /* 0x000fce00078e0007 */
.L_x_411:
[----:B------:R-:W0:Y:S01]  /*0b50*/  LDCU.64 UR8, c[0x0][0x380] ;  /* 0x00007000ff0877ac */ /* 0x000e220008000a00 */
[----:B------:R-:W-:Y:S01]  /*0b60*/  HFMA2 R5, -RZ, RZ, 0, 0 ;  /* 0x00000000ff057431 */ /* 0x000fe200000001ff */
[----:B------:R-:W1:Y:S01]  /*0b70*/  LDCU.64 UR10, c[0x0][0x358] ;  /* 0x00006b00ff0a77ac */ /* 0x000e620008000a00 */
[----:B0-----:R-:W-:-:S04]  /*0b80*/  UISETP.NE.U32.AND UP0, UPT, UR8, URZ, UPT ;  /* 0x000000ff0800728c */ /* 0x001fc8000bf05070 */
[----:B------:R-:W-:-:S09]  /*0b90*/  UISETP.NE.AND.EX UP0, UPT, UR9, URZ, UPT, UP0 ;  /* 0x000000ff0900728c */ /* 0x000fd2000bf05300 */
[----:B-1----:R-:W-:Y:S05]  /*0ba0*/  BRA.U !UP0, `(.L_x_412) ;  /* 0x0000002108087547 */ /* 0x002fea000b800000 */
[----:B------:R-:W0:Y:S01]  /*0bb0*/  LDCU.64 UR4, c[0x0][0x390] ;  /* 0x00007200ff0477ac */ /* 0x000e220008000a00 */
[----:B------:R-:W-:Y:S01]  /*0bc0*/  IMAD.MOV.U32 R5, RZ, RZ, RZ ;  /* 0x000000ffff057224 */ /* 0x000fe200078e00ff */
[----:B------:R-:W-:Y:S01]  /*0bd0*/  UMOV UR6, URZ ;  /* 0x000000ff00067c82 */ /* 0x000fe20008000000 */
[----:B------:R-:W-:Y:S01]  /*0be0*/  UMOV UR7, URZ ;  /* 0x000000ff00077c82 */ /* 0x000fe20008000000 */
[----:B0-----:R-:W-:Y:S02]  /*0bf0*/  IADD3 R4, P0, PT, R4, UR4, RZ ;  /* 0x0000000404047c10 */ /* 0x001fe4000ff1e0ff */
[----:B------:R-:W-:Y:S02]  /*0c00*/  IADD3 R3, P1, PT, R20, UR4, RZ ;  /* 0x0000000414037c10 */ /* 0x000fe4000ff3e0ff */
[----:B------:R-:W-:Y:S02]  /*0c10*/  IADD3.X R2, PT, PT, R2, UR5, RZ, P0, !PT ;  /* 0x0000000502027c10 */ /* 0x000fe400087fe4ff */
[----:B------:R-:W-:-:S09]  /*0c20*/  IADD3.X R0, PT, PT, R0, UR5, RZ, P1, !PT ;  /* 0x0000000500007c10 */ /* 0x000fd20008ffe4ff */
.L_x_453:
[----:B------:R-:W0:Y:S01]  /*0c30*/  LDCU.64 UR4, c[0x0][0x380] ;  /* 0x00007000ff0477ac */ /* 0x000e220008000a00 */
[----:B------:R-:W-:Y:S02]  /*0c40*/  IADD3 R23, P1, PT, R4, -UR6, RZ ;  /* 0x8000000604177c10 */ /* 0x000fe4000ff3e0ff */
[----:B------:R-:W-:Y:S02]  /*0c50*/  MOV R26, RZ ;  /* 0x000000ff001a7202 */ /* 0x000fe40000000f00 */
        /* <DEDUP_REMOVED lines=34> */
[----:B-1234-:R-:W-:-:S07]  /*0e80*/  SEL R26, R26, R12, !P0 ;  /* 0x0000000c1a1a7207 */ /* 0x01efce0004000000 */
.L_x_438:
        /* <DEDUP_REMOVED lines=16> */
[----:B------:R-:W-:Y:S05]  /*0f90*/  CALL.REL.NOINC `($__internal_23_$__cuda_sm20_rem_u64) ;  /* 0x00000020007c7944 */ /* 0x000fea0003c00000 */
[----:B------:R-:W-:-:S04]  /*0fa0*/  ISETP.NE.U32.AND P0, PT, R6, RZ, PT ;  /* 0x000000ff0600720c */ /* 0x000fc80003f05070 */
[----:B------:R-:W-:-:S13]  /*0fb0*/  ISETP.NE.AND.EX P0, PT, R7, RZ, PT, P0 ;  /* 0x000000ff0700720c */ /* 0x000fda0003f05300 */
.L_x_417:
[----:B------:R-:W-:Y:S05]  /*0fc0*/  BSYNC.RECONVERGENT B1 ;  /* 0x0000000000017941 */ /* 0x000fea0003800200 */
.L_x_416:
        /* <DEDUP_REMOVED lines=11> */
[----:B------:R-:W-:Y:S05]  /*1080*/  CALL.REL.NOINC `($__internal_22_$__cuda_sm20_div_u64) ;  /* 0x0000001c00347944 */ /* 0x000fea0003c00000 */
[----:B------:R-:W-:Y:S02]  /*1090*/  IMAD.MOV.U32 R20, RZ, RZ, R28 ;  /* 0x000000ffff147224 */ /* 0x000fe400078e001c */
[----:B------:R-:W-:-:S07]  /*10a0*/  IMAD.MOV.U32 R21, RZ, RZ, R29 ;  /* 0x000000ffff157224 */ /* 0x000fce00078e001d */
.L_x_419:
[----:B------:R-:W-:Y:S05]  /*10b0*/  BSYNC.RECONVERGENT B1 ;  /* 0x0000000000017941 */ /* 0x000fea0003800200 */
.L_x_418:
        /* <DEDUP_REMOVED lines=12> */
[----:B------:R-:W-:Y:S01]  /*1180*/  IMAD.MOV.U32 R6, RZ, RZ, RZ ;  /* 0x000000ffff067224 */ /* 0x000fe200078e00ff */
[----:B------:R-:W-:-:S06]  /*1190*/  ISETP.NE.U32.AND P1, PT, RZ, UR13, PT ;  /* 0x0000000dff007c0c */ /* 0x000fcc000bf25070 */
[----:B0-----:R-:W0:Y:S02]  /*11a0*/  MUFU.RCP R10, R10 ;  /* 0x0000000a000a7308 */ /* 0x001e240000001000 */
[----:B0-----:R-:W-:-:S06]  /*11b0*/  IADD3 R13, PT, PT, R10, 0xffffffe, RZ ;  /* 0x0ffffffe0a0d7810 */ /* 0x001fcc0007ffe0ff */
[----:B------:R-:W0:Y:S02]  /*11c0*/  F2I.FTZ.U32.TRUNC.NTZ R7, R13 ;  /* 0x0000000d00077305 */ /* 0x000e24000021f000 */
[----:B0-----:R-:W-:-:S04]  /*11d0*/  IMAD.MOV R15, RZ, RZ, -R7 ;  /* 0x000000ffff0f7224 */ /* 0x001fc800078e0a07 */
        /* <DEDUP_REMOVED lines=13> */
.L_x_421:
[----:B------:R-:W0:Y:S01]  /*12b0*/  LDCU.64 UR8, c[0x0][0x388] ;  /* 0x00007100ff0877ac */ /* 0x000e220008000a00 */
[----:B------:R-:W-:Y:S02]  /*12c0*/  MOV R10, 0x1300 ;  /* 0x00001300000a7802 */ /* 0x000fe40000000f00 */
[----:B0-----:R-:W-:Y:S01]  /*12d0*/  MOV R6, UR8 ;  /* 0x0000000800067c02 */ /* 0x001fe20008000f00 */
[----:B------:R-:W-:-:S07]  /*12e0*/  IMAD.U32 R7, RZ, RZ, UR9 ;  /* 0x00000009ff077e24 */ /* 0x000fce000f8e00ff */
[----:B------:R-:W-:Y:S05]  /*12f0*/  CALL.REL.NOINC `($__internal_23_$__cuda_sm20_rem_u64) ;  /* 0x0000001c00a47944 */ /* 0x000fea0003c00000 */
[----:B------:R-:W-:-:S04]  /*1300*/  ISETP.NE.U32.AND P0, PT, R6, RZ, PT ;  /* 0x000000ff0600720c */ /* 0x000fc80003f05070 */
[----:B------:R-:W-:-:S13]  /*1310*/  ISETP.NE.AND.EX P0, PT, R7, RZ, PT, P0 ;  /* 0x000000ff0700720c */ /* 0x000fda0003f05300 */
.L_x_422:
[----:B------:R-:W-:Y:S05]  /*1320*/  BSYNC.RECONVERGENT B1 ;  /* 0x0000000000017941 */ /* 0x000fea0003800200 */
.L_x_420:
        /* <DEDUP_REMOVED lines=25> */
.L_x_424:
[----:B------:R-:W0:Y:S01]  /*14c0*/  LDCU.64 UR8, c[0x0][0x388] ;  /* 0x00007100ff0877ac */ /* 0x000e220008000a00 */
[----:B------:R-:W-:Y:S02]  /*14d0*/  MOV R27, R11 ;  /* 0x0000000b001b7202 */ /* 0x000fe40000000f00 */
[----:B------:R-:W-:Y:S01]  /*14e0*/  MOV R10, 0x1520 ;  /* 0x00001520000a7802 */ /* 0x000fe20000000f00 */
[----:B0-----:R-:W-:Y:S02]  /*14f0*/  IMAD.U32 R6, RZ, RZ, UR8 ;  /* 0x00000008ff067e24 */ /* 0x001fe4000f8e00ff */
[----:B------:R-:W-:-:S07]  /*1500*/  IMAD.U32 R7, RZ, RZ, UR9 ;  /* 0x00000009ff077e24 */ /* 0x000fce000f8e00ff */
[----:B------:R-:W-:Y:S05]  /*1510*/  CALL.REL.NOINC `($__internal_22_$__cuda_sm20_div_u64) ;  /* 0x0000001800107944 */ /* 0x000fea0003c00000 */
.L_x_425:
[----:B------:R-:W-:Y:S05]  /*1520*/  BSYNC.RECONVERGENT B1 ;  /* 0x0000000000017941 */ /* 0x000fea0003800200 */
.L_x_423:
        /* <DEDUP_REMOVED lines=11> */
[-C--:B---3--:R-:W-:Y:S02]  /*15e0*/  IMAD R7, R7, R8.reuse, RZ ;  /* 0x0000000807077224 */ /* 0x088fe400078e02ff */
[----:B------:R-:W-:Y:S02]  /*15f0*/  IMAD.IADD R15, R15, 0x1, R27 ;  /* 0x000000010f0f7824 */ /* 0x000fe400078e021b */
[C---:B------:R-:W-:Y:S02]  /*1600*/  IMAD R27, R6.reuse, R9, R7 ;  /* 0x00000009061b7224 */ /* 0x040fe400078e0207 */
[----:B------:R-:W-:-:S04]  /*1610*/  IMAD.WIDE.U32 R6, R6, R8, R14 ;  /* 0x0000000806067225 */ /* 0x000fc800078e000e */
[----:B------:R-:W-:Y:S02]  /*1620*/  IMAD.IADD R7, R7, 0x1, R27 ;  /* 0x0000000107077824 */ /* 0x000fe400078e021b */
[-C--:B----4-:R-:W-:Y:S02]  /*1630*/  IMAD R11, R11, R20.reuse, RZ ;  /* 0x000000140b0b7224 */ /* 0x090fe400078e02ff */
[----:B------:R-:W-:-:S04]  /*1640*/  IMAD.WIDE.U32 R6, R10, R20, R6 ;  /* 0x000000140a067225 */ /* 0x000fc800078e0006 */
[----:B------:R-:W-:Y:S02]  /*1650*/  IMAD R11, R10, R21, R11 ;  /* 0x000000150a0b7224 */ /* 0x000fe400078e020b */
[----:B-----5:R-:W-:-:S03]  /*1660*/  IMAD R13, R13, R28, RZ ;  /* 0x0000001c0d0d7224 */ /* 0x020fc600078e02ff */
[----:B------:R-:W-:Y:S01]  /*1670*/  IADD3 R7, PT, PT, R7, R11, RZ ;  /* 0x0000000b07077210 */ /* 0x000fe20007ffe0ff */
[C---:B------:R-:W-:Y:S02]  /*1680*/  IMAD R11, R12.reuse, R29, R13 ;  /* 0x0000001d0c0b7224 */ /* 0x040fe400078e020d */
[----:B------:R-:W-:-:S04]  /*1690*/  IMAD.WIDE.U32 R12, R12, R28, R6 ;  /* 0x0000001c0c0c7225 */ /* 0x000fc800078e0006 */
[----:B------:R-:W-:Y:S01]  /*16a0*/  IMAD.IADD R7, R13, 0x1, R11 ;  /* 0x000000010d077824 */ /* 0x000fe200078e020b */
[----:B------:R-:W-:-:S04]  /*16b0*/  LEA R6, P0, R12, UR18, 0x2 ;  /* 0x000000120c067c11 */ /* 0x000fc8000f8010ff */
[----:B------:R-:W-:-:S05]  /*16c0*/  LEA.HI.X R7, R12, UR19, R7, 0x2, P0 ;  /* 0x000000130c077c11 */ /* 0x000fca00080f1407 */
[----:B------:R-:W2:Y:S02]  /*16d0*/  LDG.E R6, desc[UR10][R6.64] ;  /* 0x0000000a06067981 */ /* 0x000ea4000c1e1900 */
[----:B--2---:R-:W-:-:S07]  /*16e0*/  FADD R5, R5, R6 ;  /* 0x0000000605057221 */ /* 0x004fce0000000000 */
.L_x_415:
[----:B------:R-:W-:Y:S05]  /*16f0*/  BSYNC.RECONVERGENT B0 ;  /* 0x0000000000007941 */ /* 0x000fea0003800200 */
.L_x_414:
        /* <DEDUP_REMOVED lines=14> */
[----:B------:R-:W-:Y:S05]  /*17e0*/  CALL.REL.NOINC `($__internal_23_$__cuda_sm20_rem_u64) ;  /* 0x0000001800687944 */ /* 0x000fea0003c00000 */
[----:B------:R-:W-:-:S04]  /*17f0*/  ISETP.NE.U32.AND P0, PT, R6, RZ, PT ;  /* 0x000000ff0600720c */ /* 0x000fc80003f05070 */
[----:B------:R-:W-:-:S13]  /*1800*/  ISETP.NE.AND.EX P0, PT, R7, RZ, PT, P0 ;  /* 0x000000ff0700720c */ /* 0x000fda0003f05300 */
.L_x_429:
[----:B------:R-:W-:Y:S05]  /*1810*/  BSYNC.RECONVERGENT B1 ;  /* 0x0000000000017941 */ /* 0x000fea0003800200 */
.L_x_428:
        /* <DEDUP_REMOVED lines=11> */
[----:B------:R-:W-:Y:S05]  /*18d0*/  CALL.REL.NOINC `($__internal_22_$__cuda_sm20_div_u64) ;  /* 0x0000001400207944 */ /* 0x000fea0003c00000 */
[----:B------:R-:W-:Y:S01]  /*18e0*/  MOV R20, R28 ;  /* 0x0000001c00147202 */ /* 0x000fe20000000f00 */
[----:B------:R-:W-:-:S07]  /*18f0*/  IMAD.MOV.U32 R21, RZ, RZ, R29 ;  /* 0x000000ffff157224 */ /* 0x000fce00078e001d */
.L_x_431:
[----:B------:R-:W-:Y:S05]  /*1900*/  BSYNC.RECONVERGENT B1 ;  /* 0x0000000000017941 */ /* 0x000fea0003800200 */
.L_x_430:
        /* <DEDUP_REMOVED lines=14> */
[----:B------:R-:W-:Y:S01]  /*19f0*/  IMAD.MOV.U32 R6, RZ, RZ, RZ ;  /* 0x000000ffff067224 */ /* 0x000fe200078e00ff */
[----:B------:R-:W-:-:S06]  /*1a00*/  ISETP.NE.U32.AND P1, PT, RZ, UR13, PT ;  /* 0x0000000dff007c0c */ /* 0x000fcc000bf25070 */
[----:B0-----:R-:W0:Y:S02]  /*1a10*/  MUFU.RCP R10, R10 ;  /* 0x0000000a000a7308 */ /* 0x001e240000001000 */
[----:B0-----:R-:W-:-:S06]  /*1a20*/  VIADD R13, R10, 0xffffffe ;  /* 0x0ffffffe0a0d7836 */ /* 0x001fcc0000000000 */
[----:B------:R-:W0:Y:S02]  /*1a30*/  F2I.FTZ.U32.TRUNC.NTZ R7, R13 ;  /* 0x0000000d00077305 */ /* 0x000e24000021f000 */
[----:B0-----:R-:W-:-:S05]  /*1a40*/  IADD3 R15, PT, PT, RZ, -R7, RZ ;  /* 0x80000007ff0f7210 */ /* 0x001fca0007ffe0ff */
        /* <DEDUP_REMOVED lines=13> */
.L_x_433:
[----:B------:R-:W0:Y:S01]  /*1b20*/  LDCU.64 UR8, c[0x0][0x388] ;  /* 0x00007100ff0877ac */ /* 0x000e220008000a00 */
[----:B------:R-:W-:Y:S01]  /*1b30*/  MOV R10, 0x1b70 ;  /* 0x00001b70000a7802 */ /* 0x000fe20000000f00 */
[----:B0-----:R-:W-:Y:S01]  /*1b40*/  IMAD.U32 R6, RZ, RZ, UR8 ;  /* 0x00000008ff067e24 */ /* 0x001fe2000f8e00ff */
[----:B------:R-:W-:-:S07]  /*1b50*/  MOV R7, UR9 ;  /* 0x0000000900077c02 */ /* 0x000fce0008000f00 */
[----:B------:R-:W-:Y:S05]  /*1b60*/  CALL.REL.NOINC `($__internal_23_$__cuda_sm20_rem_u64) ;  /* 0x0000001400887944 */ /* 0x000fea0003c00000 */
[----:B------:R-:W-:-:S04]  /*1b70*/  ISETP.NE.U32.AND P0, PT, R6, RZ, PT ;  /* 0x000000ff0600720c */ /* 0x000fc80003f05070 */
[----:B------:R-:W-:-:S13]  /*1b80*/  ISETP.NE.AND.EX P0, PT, R7, RZ, PT, P0 ;  /* 0x000000ff0700720c */ /* 0x000fda0003f05300 */
.L_x_434:
[----:B------:R-:W-:Y:S05]  /*1b90*/  BSYNC.RECONVERGENT B1 ;  /* 0x0000000000017941 */ /* 0x000fea0003800200 */
.L_x_432:
        /* <DEDUP_REMOVED lines=25> */
.L_x_436:
[----:B------:R-:W0:Y:S01]  /*1d30*/  LDCU.64 UR8, c[0x0][0x388] ;  /* 0x00007100ff0877ac */ /* 0x000e220008000a00 */
[----:B------:R-:W-:Y:S01]  /*1d40*/  IMAD.MOV.U32 R27, RZ, RZ, R11 ;  /* 0x000000ffff1b7224 */ /* 0x000fe200078e000b */
[----:B------:R-:W-:Y:S02]  /*1d50*/  MOV R10, 0x1d90 ;  /* 0x00001d90000a7802 */ /* 0x000fe40000000f00 */
[----:B0-----:R-:W-:Y:S01]  /*1d60*/  MOV R6, UR8 ;  /* 0x0000000800067c02 */ /* 0x001fe20008000f00 */
[----:B------:R-:W-:-:S07]  /*1d70*/  IMAD.U32 R7, RZ, RZ, UR9 ;  /* 0x00000009ff077e24 */ /* 0x000fce000f8e00ff */
[----:B------:R-:W-:Y:S05]  /*1d80*/  CALL.REL.NOINC `($__internal_22_$__cuda_sm20_div_u64) ;  /* 0x0000000c00f47944 */ /* 0x000fea0003c00000 */
.L_x_437:
[----:B------:R-:W-:Y:S05]  /*1d90*/  BSYNC.RECONVERGENT B1 ;  /* 0x0000000000017941 */ /* 0x000fea0003800200 */
.L_x_435:
        /* <DEDUP_REMOVED lines=19> */
[-C--:B-----5:R-:W-:Y:S02]  /*1ed0*/  IMAD R13, R31, R28.reuse, RZ ;  /* 0x0000001c1f0d7224 */ /* 0x0a0fe400078e02ff */
[----:B------:R-:W-:Y:S02]  /*1ee0*/  IMAD.IADD R11, R11, 0x1, R7 ;  /* 0x000000010b0b7824 */ /* 0x000fe400078e0207 */
[C---:B------:R-:W-:Y:S02]  /*1ef0*/  IMAD R7, R30.reuse, R29, R13 ;  /* 0x0000001d1e077224 */ /* 0x040fe400078e020d */
[----:B------:R-:W-:-:S05]  /*1f00*/  IMAD.WIDE.U32 R28, R30, R28, R10 ;  /* 0x0000001c1e1c7225 */ /* 0x000fca00078e000a */
[----:B------:R-:W-:Y:S02]  /*1f10*/  IADD3 R7, PT, PT, R29, R7, RZ ;  /* 0x000000071d077210 */ /* 0x000fe40007ffe0ff */
[----:B------:R-:W-:-:S04]  /*1f20*/  LEA R6, P0, R28, UR18, 0x2 ;  /* 0x000000121c067c11 */ /* 0x000fc8000f8010ff */
[----:B------:R-:W-:-:S05]  /*1f30*/  LEA.HI.X R7, R28, UR19, R7, 0x2, P0 ;  /* 0x000000131c077c11 */ /* 0x000fca00080f1407 */
[----:B------:R-:W2:Y:S02]  /*1f40*/  LDG.E R6, desc[UR10][R6.64] ;  /* 0x0000000a06067981 */ /* 0x000ea4000c1e1900 */
[----:B--2---:R-:W-:-:S07]  /*1f50*/  FADD R5, R5, R6 ;  /* 0x0000000605057221 */ /* 0x004fce0000000000 */
.L_x_427:
[----:B------:R-:W-:Y:S05]  /*1f60*/  BSYNC.RECONVERGENT B0 ;  /* 0x0000000000007941 */ /* 0x000fea0003800200 */
.L_x_426:
        /* <DEDUP_REMOVED lines=11> */
.L_x_413:
        /* <DEDUP_REMOVED lines=33> */
.L_x_442:
[----:B------:R-:W1:Y:S01]  /*2230*/  LDCU.64 UR8, c[0x0][0x388] ;  /* 0x00007100ff0877ac */ /* 0x000e620008000a00 */
[----:B------:R-:W-:Y:S01]  /*2240*/  IMAD.MOV.U32 R12, RZ, RZ, R23 ;  /* 0x000000ffff0c7224 */ /* 0x000fe200078e0017 */
[----:B------:R-:W-:Y:S01]  /*2250*/  MOV R10, 0x22a0 ;  /* 0x000022a0000a7802 */ /* 0x000fe20000000f00 */
[----:B------:R-:W-:Y:S01]  /*2260*/  IMAD.MOV.U32 R11, RZ, RZ, R24 ;  /* 0x000000ffff0b7224 */ /* 0x000fe200078e0018 */
[----:B-1----:R-:W-:Y:S01]  /*2270*/  MOV R6, UR8 ;  /* 0x0000000800067c02 */ /* 0x002fe20008000f00 */
[----:B------:R-:W-:-:S07]  /*2280*/  IMAD.U32 R7, RZ, RZ, UR9 ;  /* 0x00000009ff077e24 */ /* 0x000fce000f8e00ff */
[----:B0-----:R-:W-:Y:S05]  /*2290*/  CALL.REL.NOINC `($__internal_23_$__cuda_sm20_rem_u64) ;  /* 0x0000000c00bc7944 */ /* 0x001fea0003c00000 */
[----:B------:R-:W-:-:S04]  /*22a0*/  ISETP.NE.U32.AND P0, PT, R6, RZ, PT ;  /* 0x000000ff0600720c */ /* 0x000fc80003f05070 */
[----:B------:R-:W-:-:S13]  /*22b0*/  ISETP.NE.AND.EX P0, PT, R7, RZ, PT, P0 ;  /* 0x000000ff0700720c */ /* 0x000fda0003f05300 */
.L_x_443:
[----:B0-----:R-:W-:Y:S05]  /*22c0*/  BSYNC.RECONVERGENT B1 ;  /* 0x0000000000017941 */ /* 0x001fea0003800200 */
.L_x_441:
        /* <DEDUP_REMOVED lines=24> */
.L_x_445:
        /* <DEDUP_REMOVED lines=9> */
.L_x_446:
[----:B------:R-:W-:Y:S05]  /*24e0*/  BSYNC.RECONVERGENT B1 ;  /* 0x0000000000017941 */ /* 0x000fea0003800200 */
.L_x_444:
        /* <DEDUP_REMOVED lines=13> */
[----:B------:R-:W0:Y:S01]  /*25c0*/  LDCU UR5, c[0x0][0x388] ;  /* 0x00007100ff0577ac */ /* 0x000e220008000800 */
[----:B------:R-:W-:Y:S01]  /*25d0*/  IMAD.MOV.U32 R6, RZ, RZ, RZ ;  /* 0x000000ffff067224 */ /* 0x000fe200078e00ff */
[----:B0-----:R-:W0:Y:S01]  /*25e0*/  I2F.U32.RP R10, UR5 ;  /* 0x00000005000a7d06 */ /* 0x001e220008209000 */
[----:B------:R-:W-:-:S07]  /*25f0*/  ISETP.NE.U32.AND P1, PT, RZ, UR5, PT ;  /* 0x00000005ff007c0c */ /* 0x000fce000bf25070 */
        /* <DEDUP_REMOVED lines=17> */
.L_x_448:
[----:B------:R-:W0:Y:S01]  /*2710*/  LDCU.64 UR8, c[0x0][0x388] ;  /* 0x00007100ff0877ac */ /* 0x000e220008000a00 */
[----:B------:R-:W-:Y:S01]  /*2720*/  MOV R10, 0x2760 ;  /* 0x00002760000a7802 */ /* 0x000fe20000000f00 */
[----:B0-----:R-:W-:Y:S01]  /*2730*/  IMAD.U32 R6, RZ, RZ, UR8 ;  /* 0x00000008ff067e24 */ /* 0x001fe2000f8e00ff */
[----:B------:R-:W-:-:S07]  /*2740*/  MOV R7, UR9 ;  /* 0x0000000900077c02 */ /* 0x000fce0008000f00 */
[----:B------:R-:W-:Y:S05]  /*2750*/  CALL.REL.NOINC `($__internal_23_$__cuda_sm20_rem_u64) ;  /* 0x00000008008c7944 */ /* 0x000fea0003c00000 */
[----:B------:R-:W-:-:S04]  /*2760*/  ISETP.NE.U32.AND P0, PT, R6, RZ, PT ;  /* 0x000000ff0600720c */ /* 0x000fc80003f05070 */
[----:B------:R-:W-:-:S13]  /*2770*/  ISETP.NE.AND.EX P0, PT, R7, RZ, PT, P0 ;  /* 0x000000ff0700720c */ /* 0x000fda0003f05300 */
.L_x_449:
[----:B------:R-:W-:Y:S05]  /*2780*/  BSYNC.RECONVERGENT B1 ;  /* 0x0000000000017941 */ /* 0x000fea0003800200 */
.L_x_447:
        /* <DEDUP_REMOVED lines=24> */
.L_x_451:
[----:B------:R-:W0:Y:S01]  /*2910*/  LDCU.64 UR8, c[0x0][0x388] ;  /* 0x00007100ff0877ac */ /* 0x000e220008000a00 */
[----:B------:R-:W-:Y:S01]  /*2920*/  IMAD.MOV.U32 R27, RZ, RZ, R11 ;  /* 0x000000ffff1b7224 */ /* 0x000fe200078e000b */
[----:B------:R-:W-:Y:S02]  /*2930*/  MOV R10, 0x2970 ;  /* 0x00002970000a7802 */ /* 0x000fe40000000f00 */
[----:B0-----:R-:W-:Y:S01]  /*2940*/  MOV R6, UR8 ;  /* 0x0000000800067c02 */ /* 0x001fe20008000f00 */
[----:B------:R-:W-:-:S07]  /*2950*/  IMAD.U32 R7, RZ, RZ, UR9 ;  /* 0x00000009ff077e24 */ /* 0x000fce000f8e00ff */
[----:B------:R-:W-:Y:S05]  /*2960*/  CALL.REL.NOINC `($__internal_22_$__cuda_sm20_div_u64) ;  /* 0x0000000000fc7944 */ /* 0x000fea0003c00000 */
.L_x_452:
[----:B------:R-:W-:Y:S05]  /*2970*/  BSYNC.RECONVERGENT B1 ;  /* 0x0000000000017941 */ /* 0x000fea0003800200 */
.L_x_450:
        /* <DEDUP_REMOVED lines=26> */
[----:B-1----:R-:W-:-:S04]  /*2b20*/  LEA R10, P0, R6, UR8, 0x2 ;  /* 0x00000008060a7c11 */ /* 0x002fc8000f8010ff */
[----:B------:R-:W-:-:S05]  /*2b30*/  LEA.HI.X R11, R6, UR9, R7, 0x2, P0 ;  /* 0x00000009060b7c11 */ /* 0x000fca00080f1407 */
[----:B------:R-:W2:Y:S02]  /*2b40*/  LDG.E R10, desc[UR10][R10.64] ;  /* 0x0000000a0a0a7981 */ /* 0x000ea4000c1e1900 */
[----:B--2---:R-:W-:-:S07]  /*2b50*/  FADD R5, R5, R10 ;  /* 0x0000000a05057221 */ /* 0x004fce0000000000 */
.L_x_440:
[----:B0-----:R-:W-:Y:S05]  /*2b60*/  BSYNC.RECONVERGENT B0 ;  /* 0x0000000000007941 */ /* 0x001fea0003800200 */
.L_x_439:
[----:B------:R-:W0:Y:S01]  /*2b70*/  LDCU.64 UR8, c[0x0][0x380] ;  /* 0x00007000ff0877ac */ /* 0x000e220008000a00 */
[----:B------:R-:W-:-:S04]  /*2b80*/  UIADD3 UR6, UP0, UPT, UR6, 0x1, URZ ;  /* 0x0000000106067890 */ /* 0x000fc8000ff1e0ff */
[----:B------:R-:W-:Y:S02]  /*2b90*/  UIADD3.X UR7, UPT, UPT, URZ, UR7, URZ, UP0, !UPT ;  /* 0x00000007ff077290 */ /* 0x000fe400087fe4ff */
[----:B0-----:R-:W-:-:S04]  /*2ba0*/  UISETP.NE.U32.AND UP0, UPT, UR6, UR8, UPT ;  /* 0x000000080600728c */ /* 0x001fc8000bf05070 */
[----:B------:R-:W-:-:S09]  /*2bb0*/  UISETP.NE.AND.EX UP0, UPT, UR7, UR9, UPT, UP0 ;  /* 0x000000090700728c */ /* 0x000fd2000bf05300 */
[----:B------:R-:W-:Y:S05]  /*2bc0*/  BRA.U UP0, `(.L_x_453) ;  /* 0xffffffe100187547 */ /* 0x000fea000b83ffff */
.L_x_412:
[----:B------:R-:W-:Y:S01]  /*2bd0*/  UIMAD UR6, UR9, UR8, URZ ;  /* 0x00000008090672a4 */ /* 0x000fe2000f8e02ff */
[----:B------:R-:W-:Y:S01]  /*2be0*/  BSSY.RECONVERGENT B0, `(.L_x_454) ;  /* 0x0000010000007945 */ /* 0x000fe20003800200 */
[----:B------:R-:W-:Y:S02]  /*2bf0*/  UIMAD.WIDE.U32 UR4, UR8, UR8, URZ ;  /* 0x00000008080472a5 */ /* 0x000fe4000f8e00ff */
[----:B------:R-:W-:-:S04]  /*2c00*/  UIMAD UR6, UR8, UR9, UR6 ;  /* 0x00000009080672a4 */ /* 0x000fc8000f8e0206 */
[----:B------:R-:W-:-:S09]  /*2c10*/  UIADD3 UR5, UPT, UPT, UR5, UR6, URZ ;  /* 0x0000000605057290 */ /* 0x000fd2000fffe0ff */
[----:B------:R-:W0:Y:S08]  /*2c20*/  I2F.U64 R4, UR4 ;  /* 0x0000000400047d12 */ /* 0x000e300008301000 */
[----:B0-----:R-:W0:Y:S08]  /*2c30*/  MUFU.RCP R3, R4 ;  /* 0x0000000400037308 */ /* 0x001e300000001000 */
[----:B------:R-:W1:Y:S01]  /*2c40*/  FCHK P0, R5, R4 ;  /* 0x0000000405007302 */ /* 0x000e620000000000 */
[----:B0-----:R-:W-:-:S04]  /*2c50*/  FFMA R0, -R4, R3, 1 ;  /* 0x3f80000004007423 */ /* 0x001fc80000000103 */
[----:B------:R-:W-:-:S04]  /*2c60*/  FFMA R0, R3, R0, R3 ;  /* 0x0000000003007223 */ /* 0x000fc80000000003 */
[----:B------:R-:W-:-:S04]  /*2c70*/  FFMA R3, R0, R5, RZ ;  /* 0x0000000500037223 */ /* 0x000fc800000000ff */
[----:B------:R-:W-:-:S04]  /*2c80*/  FFMA R2, -R4, R3, R5 ;  /* 0x0000000304027223 */ /* 0x000fc80000000105 */
[----:B------:R-:W-:Y:S01]  /*2c90*/  FFMA R0, R0, R2, R3 ;  /* 0x0000000200007223 */ /* 0x000fe20000000003 */
[----:B-1----:R-:W-:Y:S06]  /*2ca0*/  @!P0 BRA `(.L_x_455) ;  /* 0x00000000000c8947 */ /* 0x002fec0003800000 */
[----:B------:R-:W-:-:S07]  /*2cb0*/  MOV R2, 0x2cd0 ;  /* 0x00002cd000027802 */ /* 0x000fce0000000f00 */
[----:B------:R-:W-:Y:S05]  /*2cc0*/  CALL.REL.NOINC `($__internal_24_$__cuda_sm3x_div_rn_noftz_f32_slowpath) ;  /* 0x0000000800307944 */ /* 0x000fea0003c00000 */
[----:B------:R-:W-:-:S07]  /*2cd0*/  IMAD.MOV.U32 R0, RZ, RZ, R5 ;  /* 0x000000ffff007224 */ /* 0x000fce00078e0005 */
.L_x_455:
[----:B------:R-:W-:Y:S05]  /*2ce0*/  BSYNC.RECONVERGENT B0 ;  /* 0x0000000000007941 */ /* 0x000fea0003800200 */
.L_x_454:
[----:B------:R-:W0:Y:S02]  /*2cf0*/  LDCU.64 UR4, c[0x0][0x3e0] ;  /* 0x00007c00ff0477ac */ /* 0x000e240008000a00 */
[----:B0-----:R-:W-:-:S04]  /*2d00*/  LEA R2, P0, R18, UR4, 0x2 ;  /* 0x0000000412027c11 */ /* 0x001fc8000f8010ff */
[----:B------:R-:W-:-:S05]  /*2d10*/  LEA.HI.X R3, R18, UR5, RZ, 0x2, P0 ;  /* 0x0000000512037c11 */ /* 0x000fca00080f14ff */
[----:B------:R-:W2:Y:S02]  /*2d20*/  LDG.E R5, desc[UR10][R2.64] ;  /* 0x0000000a02057981 */ /* 0x000ea4000c1e1900 */
[----:B--2---:R-:W-:-:S05]  /*2d30*/  FADD R5, R5, R0 ;  /* 0x0000000005057221 */ /* 0x004fca0000000000 */
[----:B------:R-:W-:Y:S01]  /*2d40*/  STG.E desc[UR10][R2.64], R5 ;  /* 0x0000000502007986 */ /* 0x000fe2000c10190a */
[----:B------:R-:W-:Y:S05]  /*2d50*/  EXIT ;  /* 0x000000000000794d */ /* 0x000fea0003800000 */
        .weak           $__internal_22_$__cuda_sm20_div_u64
        .type           $__internal_22_$__cuda_sm20_div_u64,@function
        .size           $__internal_22_$__cuda_sm20_div_u64,($__internal_23_$__cuda_sm20_rem_u64 - $__internal_22_$__cuda_sm20_div_u64)
$__internal_22_$__cuda_sm20_div_u64:
        /* <DEDUP_REMOVED lines=25> */
[----:B------:R-:W-:-:S04]  /*2ef0*/  IMAD.HI.U32 R13, P1, R11, R22, R28 ;  /* 0x000000160b0d7227 */ /* 0x000fc8000782001c */
[CC--:B------:R-:W-:Y:S02]  /*2f00*/  IMAD R22, R11.reuse, R14.reuse, RZ ;  /* 0x0000000e0b167224 */ /* 0x0c0fe400078e02ff */
[----:B------:R-:W-:-:S03]  /*2f10*/  IMAD.HI.U32 R14, R11, R14, RZ ;  /* 0x0000000e0b0e7227 */ /* 0x000fc600078e00ff */
[----:B------:R-:W-:Y:S01]  /*2f20*/  IADD3 R13, P2, PT, R22, R13, RZ ;  /* 0x0000000d160d7210 */ /* 0x000fe20007f5e0ff */
[----:B------:R-:W-:Y:S02]  /*2f30*/  IMAD.X R14, R14, 0x1, R11, P0 ;  /* 0x000000010e0e7824 */ /* 0x000fe400000e060b */
[----:B------:R-:W-:Y:S02]  /*2f40*/  IMAD.MOV.U32 R29, RZ, RZ, RZ ;  /* 0x000000ffff1d7224 */ /* 0x000fe400078e00ff */
[----:B------:R-:W-:Y:S01]  /*2f50*/  IMAD.HI.U32 R28, R13, R12, RZ ;  /* 0x0000000c0d1c7227 */ /* 0x000fe200078e00ff */
[----:B------:R-:W-:-:S03]  /*2f60*/  IADD3.X R14, PT, PT, RZ, RZ, R14, P2, P1 ;  /* 0x000000ffff0e7210 */ /* 0x000fc600017e240e */
[----:B------:R-:W-:-:S04]  /*2f70*/  IMAD.WIDE.U32 R28, R13, R27, R28 ;  /* 0x0000001b0d1c7225 */ /* 0x000fc800078e001c */
[C---:B------:R-:W-:Y:S02]  /*2f80*/  IMAD R11, R14.reuse, R27, RZ ;  /* 0x0000001b0e0b7224 */ /* 0x040fe400078e02ff */
[----:B------:R-:W-:-:S04]  /*2f90*/  IMAD.HI.U32 R22, P0, R14, R12, R28 ;  /* 0x0000000c0e167227 */ /* 0x000fc8000780001c */
[----:B------:R-:W-:Y:S01]  /*2fa0*/  IMAD.HI.U32 R14, R14, R27, RZ ;  /* 0x0000001b0e0e7227 */ /* 0x000fe200078e00ff */
[----:B------:R-:W-:-:S04]  /*2fb0*/  IADD3 R11, P1, PT, R11, R22, RZ ;  /* 0x000000160b0b7210 */ /* 0x000fc80007f3e0ff */
[----:B------:R-:W-:Y:S01]  /*2fc0*/  IADD3.X R13, PT, PT, R14, RZ, RZ, P0, !PT ;  /* 0x000000ff0e0d7210 */ /* 0x000fe200007fe4ff */
[----:B------:R-:W-:-:S04]  /*2fd0*/  IMAD.WIDE.U32 R28, R11, R6, RZ ;  /* 0x000000060b1c7225 */ /* 0x000fc800078e00ff */
[----:B------:R-:W-:Y:S01]  /*2fe0*/  IMAD.X R13, RZ, RZ, R13, P1 ;  /* 0x000000ffff0d7224 */ /* 0x000fe200008e060d */
[----:B------:R-:W-:Y:S01]  /*2ff0*/  IADD3 R15, P1, PT, -R28, R12, RZ ;  /* 0x0000000c1c0f7210 */ /* 0x000fe20007f3e1ff */
[----:B------:R-:W-:-:S03]  /*3000*/  IMAD R14, R11, R7, R29 ;  /* 0x000000070b0e7224 */ /* 0x000fc600078e021d */
[-C--:B------:R-:W-:Y:S01]  /*3010*/  ISETP.GE.U32.AND P0, PT, R15, R6.reuse, PT ;  /* 0x000000060f00720c */ /* 0x080fe20003f06070 */
[----:B------:R-:W-:Y:S01]  /*3020*/  IMAD R12, R13, R6, R14 ;  /* 0x000000060d0c7224 */ /* 0x000fe200078e020e */
[----:B------:R-:W-:-:S03]  /*3030*/  IADD3 R14, P2, PT, R11, 0x1, RZ ;  /* 0x000000010b0e7810 */ /* 0x000fc60007f5e0ff */
[----:B------:R-:W-:Y:S01]  /*3040*/  IMAD.X R12, R27, 0x1, ~R12, P1 ;  /* 0x000000011b0c7824 */ /* 0x000fe200008e0e0c */
[----:B------:R-:W-:-:S04]  /*3050*/  IADD3 R22, P1, PT, -R6, R15, RZ ;  /* 0x0000000f06167210 */ /* 0x000fc80007f3e1ff */
[----:B------:R-:W-:Y:S02]  /*3060*/  ISETP.GE.U32.AND.EX P0, PT, R12, R7, PT, P0 ;  /* 0x000000070c00720c */ /* 0x000fe40003f06100 */
[-C--:B------:R-:W-:Y:S02]  /*3070*/  IADD3.X R27, PT, PT, ~R7, R12.reuse, RZ, P1, !PT ;  /* 0x0000000c071b7210 */ /* 0x080fe40000ffe5ff */
[----:B------:R-:W-:Y:S01]  /*3080*/  SEL R15, R22, R15, P0 ;  /* 0x0000000f160f7207 */ /* 0x000fe20000000000 */
[----:B------:R-:W-:Y:S01]  /*3090*/  IMAD.X R22, RZ, RZ, R13, P2 ;  /* 0x000000ffff167224 */ /* 0x000fe200010e060d */
[----:B------:R-:W-:Y:S02]  /*30a0*/  SEL R14, R14, R11, P0 ;  /* 0x0000000b0e0e7207 */ /* 0x000fe40000000000 */
[----:B------:R-:W-:Y:S02]  /*30b0*/  SEL R12, R27, R12, P0 ;  /* 0x0000000c1b0c7207 */ /* 0x000fe40000000000 */
[----:B------:R-:W-:-:S02]  /*30c0*/  SEL R22, R22, R13, P0 ;  /* 0x0000000d16167207 */ /* 0x000fc40000000000 */
[----:B------:R-:W-:Y:S02]  /*30d0*/  ISETP.GE.U32.AND P0, PT, R15, R6, PT ;  /* 0x000000060f00720c */ /* 0x000fe40003f06070 */
[----:B------:R-:W-:Y:S02]  /*30e0*/  IADD3 R11, P2, PT, R14, 0x1, RZ ;  /* 0x000000010e0b7810 */ /* 0x000fe40007f5e0ff */
[----:B------:R-:W-:Y:S02]  /*30f0*/  ISETP.NE.U32.AND P1, PT, R6, RZ, PT ;  /* 0x000000ff0600720c */ /* 0x000fe40003f25070 */
[----:B------:R-:W-:Y:S01]  /*3100*/  ISETP.GE.U32.AND.EX P0, PT, R12, R7, PT, P0 ;  /* 0x000000070c00720c */ /* 0x000fe20003f06100 */
[----:B------:R-:W-:Y:S01]  /*3110*/  IMAD.X R13, RZ, RZ, R22, P2 ;  /* 0x000000ffff0d7224 */ /* 0x000fe200010e0616 */
[----:B------:R-:W-:Y:S02]  /*3120*/  ISETP.NE.AND.EX P1, PT, R7, RZ, PT, P1 ;  /* 0x000000ff0700720c */ /* 0x000fe40003f25310 */
[----:B------:R-:W-:-:S02]  /*3130*/  SEL R11, R11, R14, P0 ;  /* 0x0000000e0b0b7207 */ /* 0x000fc40000000000 */
[----:B------:R-:W-:Y:S02]  /*3140*/  SEL R13, R13, R22, P0 ;  /* 0x000000160d0d7207 */ /* 0x000fe40000000000 */
[----:B------:R-:W-:Y:S01]  /*3150*/  SEL R28, R11, 0xffffffff, P1 ;  /* 0xffffffff0b1c7807 */ /* 0x000fe20000800000 */
[----:B------:R-:W-:Y:S01]  /*3160*/  HFMA2 R11, -RZ, RZ, 0, 0 ;  /* 0x00000000ff0b7431 */ /* 0x000fe200000001ff */
[----:B------:R-:W-:-:S03]  /*3170*/  SEL R29, R13, 0xffffffff, P1 ;  /* 0xffffffff0d1d7807 */ /* 0x000fc60000800000 */
[----:B------:R-:W-:Y:S05]  /*3180*/  RET.REL.NODEC R10 `(avg_pool2d_backward_f32) ;  /* 0xffffffcc0a9c7950 */ /* 0x000fea0003c3ffff */
        .weak           $__internal_23_$__cuda_sm20_rem_u64
        .type           $__internal_23_$__cuda_sm20_rem_u64,@function
        .size           $__internal_23_$__cuda_sm20_rem_u64,($__internal_24_$__cuda_sm3x_div_rn_noftz_f32_slowpath - $__internal_23_$__cuda_sm20_rem_u64)
$__internal_23_$__cuda_sm20_rem_u64:
[----:B------:R-:W0:Y:S08]  /*3190*/  I2F.U64.RP R22, R6 ;  /* 0x0000000600167312 */ /* 0x000e300000309000 */
[----:B0-----:R-:W0:Y:S02]  /*31a0*/  MUFU.RCP R28, R22 ;  /* 0x00000016001c7308 */ /* 0x001e240000001000 */
[----:B0-----:R-:W-:-:S06]  /*31b0*/  VIADD R28, R28, 0x1ffffffe ;  /* 0x1ffffffe1c1c7836 */ /* 0x001fcc0000000000 */
[----:B------:R-:W0:Y:S02]  /*31c0*/  F2I.U64.TRUNC R28, R28 ;  /* 0x0000001c001c7311 */ /* 0x000e24000020d800 */
[----:B0-----:R-:W-:Y:S01]  /*31d0*/  IMAD.WIDE.U32 R14, R28, R6, RZ ;  /* 0x000000061c0e7225 */ /* 0x001fe200078e00ff */
[----:B------:R-:W-:-:S03]  /*31e0*/  MOV R31, R28 ;  /* 0x0000001c001f7202 */ /* 0x000fc60000000f00 */
[----:B------:R-:W-:Y:S01]  /*31f0*/  IMAD R15, R28, R7, R15 ;  /* 0x000000071c0f7224 */ /* 0x000fe200078e020f */
[----:B------:R-:W-:-:S03]  /*3200*/  IADD3 R13, P0, PT, RZ, -R14, RZ ;  /* 0x8000000eff0d7210 */ /* 0x000fc60007f1e0ff */
[----:B------:R-:W-:Y:S02]  /*3210*/  IMAD R14, R29, R6, R15 ;  /* 0x000000061d0e7224 */ /* 0x000fe400078e020f */
[----:B------:R-:W-:-:S04]  /*3220*/  IMAD.HI.U32 R30, R28, R13, RZ ;  /* 0x0000000d1c1e7227 */ /* 0x000fc800078e00ff */
[----:B------:R-:W-:-:S04]  /*3230*/  IMAD.X R14, RZ, RZ, ~R14, P0 ;  /* 0x000000ffff0e7224 */ /* 0x000fc800000e0e0e */
[----:B------:R-:W-:-:S04]  /*3240*/  IMAD.WIDE.U32 R30, P1, R28, R14, R30 ;  /* 0x0000000e1c1e7225 */ /* 0x000fc8000782001e */
[----:B------:R-:W-:-:S04]  /*3250*/  IMAD.HI.U32 R15, R29, R14, RZ ;  /* 0x0000000e1d0f7227 */ /* 0x000fc800078e00ff */
[----:B------:R-:W-:-:S04]  /*3260*/  IMAD.HI.U32 R13, P0, R29, R13, R30 ;  /* 0x0000000d1d0d7227 */ /* 0x000fc8000780001e */
[----:B------:R-:W-:Y:S02]  /*3270*/  IMAD R14, R29, R14, RZ ;  /* 0x0000000e1d0e7224 */ /* 0x000fe400078e02ff */
[----:B------:R-:W-:-:S03]  /*3280*/  IMAD.X R15, R15, 0x1, R29, P1 ;  /* 0x000000010f0f7824 */ /* 0x000fc600008e061d */
        /* <DEDUP_REMOVED lines=9> */
[----:B------:R-:W-:-:S04]  /*3320*/  IMAD.HI.U32 R15, P1, R13, R22, R28 ;  /* 0x000000160d0f7227 */ /* 0x000fc8000782001c */
[CC--:B------:R-:W-:Y:S02]  /*3330*/  IMAD R22, R13.reuse, R14.reuse, RZ ;  /* 0x0000000e0d167224 */ /* 0x0c0fe400078e02ff */
[----:B------:R-:W-:-:S03]  /*3340*/  IMAD.HI.U32 R14, R13, R14, RZ ;  /* 0x0000000e0d0e7227 */ /* 0x000fc600078e00ff */
[----:B------:R-:W-:Y:S01]  /*3350*/  IADD3 R15, P2, PT, R22, R15, RZ ;  /* 0x0000000f160f7210 */ /* 0x000fe20007f5e0ff */
[----:B------:R-:W-:Y:S01]  /*3360*/  IMAD.MOV.U32 R29, RZ, RZ, RZ ;  /* 0x000000ffff1d7224 */ /* 0x000fe200078e00ff */
[----:B------:R-:W-:-:S03]  /*3370*/  IADD3.X R14, PT, PT, R14, R13, RZ, P0, !PT ;  /* 0x0000000d0e0e7210 */ /* 0x000fc600007fe4ff */
[C---:B------:R-:W-:Y:S01]  /*3380*/  IMAD.HI.U32 R28, R15.reuse, R12, RZ ;  /* 0x0000000c0f1c7227 */ /* 0x040fe200078e00ff */
[----:B------:R-:W-:Y:S02]  /*3390*/  IADD3.X R14, PT, PT, RZ, RZ, R14, P2, P1 ;  /* 0x000000ffff0e7210 */ /* 0x000fe400017e240e */
[----:B------:R-:W-:Y:S01]  /*33a0*/  ISETP.NE.U32.AND P2, PT, R6, RZ, PT ;  /* 0x000000ff0600720c */ /* 0x000fe20003f45070 */
[----:B------:R-:W-:-:S03]  /*33b0*/  IMAD.WIDE.U32 R28, R15, R11, R28 ;  /* 0x0000000b0f1c7225 */ /* 0x000fc600078e001c */
[----:B------:R-:W-:Y:S01]  /*33c0*/  ISETP.NE.AND.EX P2, PT, R7, RZ, PT, P2 ;  /* 0x000000ff0700720c */ /* 0x000fe20003f45320 */
        /* <DEDUP_REMOVED lines=10> */
[----:B------:R-:W-:Y:S01]  /*3470*/  ISETP.GE.U32.AND P0, PT, R27, R6, PT ;  /* 0x000000061b00720c */ /* 0x000fe20003f06070 */
[----:B------:R-:W-:Y:S02]  /*3480*/  IMAD.MOV.U32 R15, RZ, RZ, 0x0 ;  /* 0x00000000ff0f7424 */ /* 0x000fe400078e00ff */
[----:B------:R-:W-:Y:S01]  /*3490*/  IMAD.X R14, R11, 0x1, ~R14, P1 ;  /* 0x000000010b0e7824 */ /* 0x000fe200008e0e0e */
[----:B------:R-:W-:-:S04]  /*34a0*/  IADD3 R22, P1, PT, -R6, R27, RZ ;  /* 0x0000001b06167210 */ /* 0x000fc80007f3e1ff */
[C---:B------:R-:W-:Y:S01]  /*34b0*/  ISETP.GE.U32.AND.EX P0, PT, R14.reuse, R7, PT, P0 ;  /* 0x000000070e00720c */ /* 0x040fe20003f06100 */
[----:B------:R-:W-:-:S03]  /*34c0*/  IMAD.X R13, R14, 0x1, ~R7, P1 ;  /* 0x000000010e0d7824 */ /* 0x000fc600008e0e07 */
[----:B------:R-:W-:Y:S02]  /*34d0*/  SEL R27, R22, R27, P0 ;  /* 0x0000001b161b7207 */ /* 0x000fe40000000000 */
[----:B------:R-:W-:Y:S02]  /*34e0*/  SEL R14, R13, R14, P0 ;  /* 0x0000000e0d0e7207 */ /* 0x000fe40000000000 */
[----:B------:R-:W-:Y:S02]  /*34f0*/  ISETP.GE.U32.AND P0, PT, R27, R6, PT ;  /* 0x000000061b00720c */ /* 0x000fe40003f06070 */
[----:B------:R-:W-:Y:S02]  /*3500*/  IADD3 R22, P1, PT, -R6, R27, RZ ;  /* 0x0000001b06167210 */ /* 0x000fe40007f3e1ff */
[----:B------:R-:W-:Y:S02]  /*3510*/  ISETP.GE.U32.AND.EX P0, PT, R14, R7, PT, P0 ;  /* 0x000000070e00720c */ /* 0x000fe40003f06100 */
[----:B------:R-:W-:-:S02]  /*3520*/  IADD3.X R13, PT, PT, ~R7, R14, RZ, P1, !PT ;  /* 0x0000000e070d7210 */ /* 0x000fc40000ffe5ff */
[----:B------:R-:W-:Y:S02]  /*3530*/  SEL R6, R22, R27, P0 ;  /* 0x0000001b16067207 */ /* 0x000fe40000000000 */
[----:B------:R-:W-:Y:S01]  /*3540*/  SEL R7, R13, R14, P0 ;  /* 0x0000000e0d077207 */ /* 0x000fe20000000000 */
[----:B------:R-:W-:Y:S01]  /*3550*/  IMAD.MOV.U32 R14, RZ, RZ, R10 ;  /* 0x000000ffff0e7224 */ /* 0x000fe200078e000a */
[----:B------:R-:W-:Y:S02]  /*3560*/  SEL R6, R6, 0xffffffff, P2 ;  /* 0xffffffff06067807 */ /* 0x000fe40001000000 */
[----:B------:R-:W-:Y:S01]  /*3570*/  SEL R7, R7, 0xffffffff, P2 ;  /* 0xffffffff07077807 */ /* 0x000fe20001000000 */
[----:B------:R-:W-:Y:S06]  /*3580*/  RET.REL.NODEC R14 `(avg_pool2d_backward_f32) ;  /* 0xffffffc80e9c7950 */ /* 0x000fec0003c3ffff */
        .weak           $__internal_24_$__cuda_sm3x_div_rn_noftz_f32_slowpath
        .type           $__internal_24_$__cuda_sm3x_div_rn_noftz_f32_slowpath,@function
        .size           $__internal_24_$__cuda_sm3x_div_rn_noftz_f32_slowpath,(.L_x_532 - $__internal_24_$__cuda_sm3x_div_rn_noftz_f32_slowpath)
$__internal_24_$__cuda_sm3x_div_rn_noftz_f32_slowpath:
[----:B------:R-:W-:Y:S01]  /*3590*/  SHF.R.U32.HI R3, RZ, 0x17, R4 ;  /* 0x00000017ff037819 */ /* 0x000fe20000011604 */
[----:B------:R-:W-:Y:S01]  /*35a0*/  BSSY.RECONVERGENT B1, `(.L_x_456) ;  /* 0x0000063000017945 */ /* 0x000fe20003800200 */
[----:B------:R-:W-:Y:S02]  /*35b0*/  SHF.R.U32.HI R0, RZ, 0x17, R5 ;  /* 0x00000017ff007819 */ /* 0x000fe40000011605 */
[----:B------:R-:W-:Y:S02]  /*35c0*/  LOP3.LUT R3, R3, 0xff, RZ, 0xc0, !PT ;  /* 0x000000ff03037812 */ /* 0x000fe400078ec0ff */
[----:B------:R-:W-:Y:S02]  /*35d0*/  LOP3.LUT R10, R0, 0xff, RZ, 0xc0, !PT ;  /* 0x000000ff000a7812 */ /* 0x000fe400078ec0ff */
[----:B------:R-:W-:-:S03]  /*35e0*/  IADD3 R7, PT, PT, R3, -0x1, RZ ;  /* 0xffffffff03077810 */ /* 0x000fc60007ffe0ff */
[----:B------:R-:W-:Y:S01]  /*35f0*/  VIADD R8, R10, 0xffffffff ;  /* 0xffffffff0a087836 */ /* 0x000fe20000000000 */
[----:B------:R-:W-:-:S04]  /*3600*/  ISETP.GT.U32.AND P0, PT, R7, 0xfd, PT ;  /* 0x000000fd0700780c */ /* 0x000fc80003f04070 */
[----:B------:R-:W-:-:S13]  /*3610*/  ISETP.GT.U32.OR P0, PT, R8, 0xfd, P0 ;  /* 0x000000fd0800780c */ /* 0x000fda0000704470 */
[----:B------:R-:W-:Y:S01]  /*3620*/  @!P0 IMAD.MOV.U32 R6, RZ, RZ, RZ ;  /* 0x000000ffff068224 */ /* 0x000fe200078e00ff */
[----:B------:R-:W-:Y:S06]  /*3630*/  @!P0 BRA `(.L_x_457) ;  /* 0x0000000000608947 */ /* 0x000fec0003800000 */
[----:B------:R-:W-:Y:S02]  /*3640*/  FSETP.GTU.FTZ.AND P0, PT, |R5|, +INF , PT ;  /* 0x7f8000000500780b */ /* 0x000fe40003f1c200 */
[----:B------:R-:W-:Y:S02]  /*3650*/  FSETP.GTU.FTZ.AND P1, PT, |R4|, +INF , PT ;  /* 0x7f8000000400780b */ /* 0x000fe40003f3c200 */
[----:B------:R-:W-:Y:S02]  /*3660*/  MOV R0, R4 ;  /* 0x0000000400007202 */ /* 0x000fe40000000f00 */
[----:B------:R-:W-:-:S13]  /*3670*/  PLOP3.LUT P0, PT, P0, P1, PT, 0xf8, 0x8f ;  /* 0x00000000008f781c */ /* 0x000fda0000703f70 */
[----:B------:R-:W-:Y:S05]  /*3680*/  @P0 BRA `(.L_x_458) ;  /* 0x00000004004c0947 */ /* 0x000fea0003800000 */
[----:B------:R-:W-:-:S13]  /*3690*/  LOP3.LUT P0, RZ, R4, 0x7fffffff, R5, 0xc8, !PT ;  /* 0x7fffffff04ff7812 */ /* 0x000fda000780c805 */
[----:B------:R-:W-:Y:S05]  /*36a0*/  @!P0 BRA `(.L_x_459) ;  /* 0x00000004003c8947 */ /* 0x000fea0003800000 */
[C---:B------:R-:W-:Y:S02]  /*36b0*/  FSETP.NEU.FTZ.AND P1, PT, |R5|.reuse, +INF , PT ;  /* 0x7f8000000500780b */ /* 0x040fe40003f3d200 */
[----:B------:R-:W-:Y:S02]  /*36c0*/  FSETP.NEU.FTZ.AND P0, PT, |R0|, +INF , PT ;  /* 0x7f8000000000780b */ /* 0x000fe40003f1d200 */
[----:B------:R-:W-:-:S11]  /*36d0*/  FSETP.NEU.FTZ.AND P2, PT, |R5|, +INF , PT ;  /* 0x7f8000000500780b */ /* 0x000fd60003f5d200 */
[----:B------:R-:W-:Y:S05]  /*36e0*/  @!P0 BRA !P1, `(.L_x_459) ;  /* 0x00000004002c8947 */ /* 0x000fea0004800000 */
[----:B------:R-:W-:-:S04]  /*36f0*/  LOP3.LUT P1, RZ, R5, 0x7fffffff, RZ, 0xc0, !PT ;  /* 0x7fffffff05ff7812 */ /* 0x000fc8000782c0ff */
[----:B------:R-:W-:-:S13]  /*3700*/  PLOP3.LUT P0, PT, P0, P1, PT, 0x2f, 0xf2 ;  /* 0x0000000000f2781c */ /* 0x000fda0000702577 */
[----:B------:R-:W-:Y:S05]  /*3710*/  @P0 BRA `(.L_x_460) ;  /* 0x0000000400180947 */ /* 0x000fea0003800000 */
[----:B------:R-:W-:-:S04]  /*3720*/  LOP3.LUT P0, RZ, R4, 0x7fffffff, RZ, 0xc0, !PT ;  /* 0x7fffffff04ff7812 */ /* 0x000fc8000780c0ff */
[----:B------:R-:W-:-:S13]  /*3730*/  PLOP3.LUT P0, PT, P2, P0, PT, 0x2f, 0xf2 ;  /* 0x0000000000f2781c */ /* 0x000fda0001700577 */
[----:B------:R-:W-:Y:S05]  /*3740*/  @P0 BRA `(.L_x_461) ;  /* 0x0000000400000947 */ /* 0x000fea0003800000 */
[----:B------:R-:W-:Y:S02]  /*3750*/  ISETP.GE.AND P0, PT, R8, RZ, PT ;  /* 0x000000ff0800720c */ /* 0x000fe40003f06270 */
[----:B------:R-:W-:-:S11]  /*3760*/  ISETP.GE.AND P1, PT, R7, RZ, PT ;  /* 0x000000ff0700720c */ /* 0x000fd60003f26270 */
[----:B------:R-:W-:Y:S02]  /*3770*/  @P0 IMAD.MOV.U32 R6, RZ, RZ, RZ ;  /* 0x000000ffff060224 */ /* 0x000fe400078e00ff */
[----:B------:R-:W-:Y:S01]  /*3780*/  @!P0 FFMA R5, R5, 1.84467440737095516160e+19, RZ ;  /* 0x5f80000005058823 */ /* 0x000fe200000000ff */
[----:B------:R-:W-:Y:S02]  /*3790*/  @!P0 IMAD.MOV.U32 R6, RZ, RZ, -0x40 ;  /* 0xffffffc0ff068424 */ /* 0x000fe400078e00ff */
[----:B------:R-:W-:-:S03]  /*37a0*/  @!P1 FFMA R4, R0, 1.84467440737095516160e+19, RZ ;  /* 0x5f80000000049823 */ /* 0x000fc600000000ff */
[----:B------:R-:W-:-:S07]  /*37b0*/  @!P1 IADD3 R6, PT, PT, R6, 0x40, RZ ;  /* 0x0000004006069810 */ /* 0x000fce0007ffe0ff */
.L_x_457:
[----:B------:R-:W-:Y:S01]  /*37c0*/  LEA R7, R3, 0xc0800000, 0x17 ;  /* 0xc080000003077811 */ /* 0x000fe200078eb8ff */
[----:B------:R-:W-:Y:S04]  /*37d0*/  BSSY.RECONVERGENT B2, `(.L_x_462) ;  /* 0x0000036000027945 */ /* 0x000fe80003800200 */
[----:B------:R-:W-:Y:S02]  /*37e0*/  IMAD.IADD R7, R4, 0x1, -R7 ;  /* 0x0000000104077824 */ /* 0x000fe400078e0a07 */
[----:B------:R-:W-:Y:S02]  /*37f0*/  VIADD R4, R10, 0xffffff81 ;  /* 0xffffff810a047836 */ /* 0x000fe40000000000 */
[----:B------:R-:W0:Y:S01]  /*3800*/  MUFU.RCP R8, R7 ;  /* 0x0000000700087308 */ /* 0x000e220000001000 */
[----:B------:R-:W-:Y:S01]  /*3810*/  FADD.FTZ R9, -R7, -RZ ;  /* 0x800000ff07097221 */ /* 0x000fe20000010100 */
[C---:B------:R-:W-:Y:S01]  /*3820*/  IMAD R0, R4.reuse, -0x800000, R5 ;  /* 0xff80000004007824 */ /* 0x040fe200078e0205 */
[----:B------:R-:W-:-:S04]  /*3830*/  IADD3 R3, PT, PT, R4, 0x7f, -R3 ;  /* 0x0000007f04037810 */ /* 0x000fc80007ffe803 */
[----:B------:R-:W-:Y:S01]  /*3840*/  IADD3 R3, PT, PT, R3, R6, RZ ;  /* 0x0000000603037210 */ /* 0x000fe20007ffe0ff */
[----:B0-----:R-:W-:-:S04]  /*3850*/  FFMA R11, R8, R9, 1 ;  /* 0x3f800000080b7423 */ /* 0x001fc80000000009 */
[----:B------:R-:W-:-:S04]  /*3860*/  FFMA R10, R8, R11, R8 ;  /* 0x0000000b080a7223 */ /* 0x000fc80000000008 */
[----:B------:R-:W-:-:S04]  /*3870*/  FFMA R5, R0, R10, RZ ;  /* 0x0000000a00057223 */ /* 0x000fc800000000ff */
[----:B------:R-:W-:-:S04]  /*3880*/  FFMA R8, R9, R5, R0 ;  /* 0x0000000509087223 */ /* 0x000fc80000000000 */
[----:B------:R-:W-:-:S04]  /*3890*/  FFMA R11, R10, R8, R5 ;  /* 0x000000080a0b7223 */ /* 0x000fc80000000005 */
[----:B------:R-:W-:-:S04]  /*38a0*/  FFMA R8, R9, R11, R0 ;  /* 0x0000000b09087223 */ /* 0x000fc80000000000 */
[----:B------:R-:W-:-:S05]  /*38b0*/  FFMA R5, R10, R8, R11 ;  /* 0x000000080a057223 */ /* 0x000fca000000000b */
[----:B------:R-:W-:-:S04]  /*38c0*/  SHF.R.U32.HI R0, RZ, 0x17, R5 ;  /* 0x00000017ff007819 */ /* 0x000fc80000011605 */
[----:B------:R-:W-:-:S05]  /*38d0*/  LOP3.LUT R0, R0, 0xff, RZ, 0xc0, !PT ;  /* 0x000000ff00007812 */ /* 0x000fca00078ec0ff */
[----:B------:R-:W-:-:S04]  /*38e0*/  IMAD.IADD R6, R0, 0x1, R3 ;  /* 0x0000000100067824 */ /* 0x000fc800078e0203 */
[----:B------:R-:W-:-:S05]  /*38f0*/  VIADD R0, R6, 0xffffffff ;  /* 0xffffffff06007836 */ /* 0x000fca0000000000 */
[----:B------:R-:W-:-:S13]  /*3900*/  ISETP.GE.U32.AND P0, PT, R0, 0xfe, PT ;  /* 0x000000fe0000780c */ /* 0x000fda0003f06070 */
[----:B------:R-:W-:Y:S05]  /*3910*/  @!P0 BRA `(.L_x_463) ;  /* 0x0000000000808947 */ /* 0x000fea0003800000 */
[----:B------:R-:W-:-:S13]  /*3920*/  ISETP.GT.AND P0, PT, R6, 0xfe, PT ;  /* 0x000000fe0600780c */ /* 0x000fda0003f04270 */
[----:B------:R-:W-:Y:S05]  /*3930*/  @P0 BRA `(.L_x_464) ;  /* 0x00000000006c0947 */ /* 0x000fea0003800000 */
[----:B------:R-:W-:-:S13]  /*3940*/  ISETP.GE.AND P0, PT, R6, 0x1, PT ;  /* 0x000000010600780c */ /* 0x000fda0003f06270 */
[----:B------:R-:W-:Y:S05]  /*3950*/  @P0 BRA `(.L_x_465) ;  /* 0x0000000000740947 */ /* 0x000fea0003800000 */
[----:B------:R-:W-:Y:S02]  /*3960*/  ISETP.GE.AND P0, PT, R6, -0x18, PT ;  /* 0xffffffe80600780c */ /* 0x000fe40003f06270 */
[----:B------:R-:W-:-:S11]  /*3970*/  LOP3.LUT R5, R5, 0x80000000, RZ, 0xc0, !PT ;  /* 0x8000000005057812 */ /* 0x000fd600078ec0ff */
[----:B------:R-:W-:Y:S05]  /*3980*/  @!P0 BRA `(.L_x_465) ;  /* 0x0000000000688947 */ /* 0x000fea0003800000 */
[-CC-:B------:R-:W-:Y:S01]  /*3990*/  FFMA.RZ R0, R10, R8.reuse, R11.reuse ;  /* 0x000000080a007223 */ /* 0x180fe2000000c00b */
[----:B------:R-:W-:Y:S01]  /*39a0*/  IADD3 R7, PT, PT, R6, 0x20, RZ ;  /* 0x0000002006077810 */ /* 0x000fe20007ffe0ff */
[-CC-:B------:R-:W-:Y:S01]  /*39b0*/  FFMA.RM R3, R10, R8.reuse, R11.reuse ;  /* 0x000000080a037223 */ /* 0x180fe2000000400b */
[----:B------:R-:W-:Y:S02]  /*39c0*/  ISETP.NE.AND P2, PT, R6, RZ, PT ;  /* 0x000000ff0600720c */ /* 0x000fe40003f45270 */
[----:B------:R-:W-:Y:S01]  /*39d0*/  LOP3.LUT R4, R0, 0x7fffff, RZ, 0xc0, !PT ;  /* 0x007fffff00047812 */ /* 0x000fe200078ec0ff */
[----:B------:R-:W-:Y:S01]  /*39e0*/  FFMA.RP R0, R10, R8, R11 ;  /* 0x000000080a007223 */ /* 0x000fe2000000800b */
[----:B------:R-:W-:Y:S01]  /*39f0*/  ISETP.NE.AND P1, PT, R6, RZ, PT ;  /* 0x000000ff0600720c */ /* 0x000fe20003f25270 */
[----:B------:R-:W-:Y:S01]  /*3a00*/  IMAD.MOV R6, RZ, RZ, -R6 ;  /* 0x000000ffff067224 */ /* 0x000fe200078e0a06 */
[----:B------:R-:W-:Y:S02]  /*3a10*/  LOP3.LUT R4, R4, 0x800000, RZ, 0xfc, !PT ;  /* 0x0080000004047812 */ /* 0x000fe400078efcff */
[----:B------:R-:W-:-:S02]  /*3a20*/  FSETP.NEU.FTZ.AND P0, PT, R0, R3, PT ;  /* 0x000000030000720b */ /* 0x000fc40003f1d000 */
[----:B------:R-:W-:Y:S02]  /*3a30*/  SHF.L.U32 R7, R4, R7, RZ ;  /* 0x0000000704077219 */ /* 0x000fe400000006ff */
[----:B------:R-:W-:Y:S02]  /*3a40*/  SEL R3, R6, RZ, P2 ;  /* 0x000000ff06037207 */ /* 0x000fe40001000000 */
[----:B------:R-:W-:Y:S02]  /*3a50*/  ISETP.NE.AND P1, PT, R7, RZ, P1 ;  /* 0x000000ff0700720c */ /* 0x000fe40000f25270 */
[----:B------:R-:W-:Y:S02]  /*3a60*/  SHF.R.U32.HI R3, RZ, R3, R4 ;  /* 0x00000003ff037219 */ /* 0x000fe40000011604 */
[----:B------:R-:W-:Y:S02]  /*3a70*/  PLOP3.LUT P0, PT, P0, P1, PT, 0xf8, 0x8f ;  /* 0x00000000008f781c */ /* 0x000fe40000703f70 */
[----:B------:R-:W-:-:S02]  /*3a80*/  SHF.R.U32.HI R7, RZ, 0x1, R3 ;  /* 0x00000001ff077819 */ /* 0x000fc40000011603 */
[----:B------:R-:W-:-:S04]  /*3a90*/  SEL R0, RZ, 0x1, !P0 ;  /* 0x00000001ff007807 */ /* 0x000fc80004000000 */
[----:B------:R-:W-:-:S04]  /*3aa0*/  LOP3.LUT R0, R0, 0x1, R7, 0xf8, !PT ;  /* 0x0000000100007812 */ /* 0x000fc800078ef807 */
[----:B------:R-:W-:-:S05]  /*3ab0*/  LOP3.LUT R0, R0, R3, RZ, 0xc0, !PT ;  /* 0x0000000300007212 */ /* 0x000fca00078ec0ff */
[----:B------:R-:W-:-:S05]  /*3ac0*/  IMAD.IADD R0, R7, 0x1, R0 ;  /* 0x0000000107007824 */ /* 0x000fca00078e0200 */
[----:B------:R-:W-:Y:S01]  /*3ad0*/  LOP3.LUT R5, R0, R5, RZ, 0xfc, !PT ;  /* 0x0000000500057212 */ /* 0x000fe200078efcff */
[----:B------:R-:W-:Y:S06]  /*3ae0*/  BRA `(.L_x_465) ;  /* 0x0000000000107947 */ /* 0x000fec0003800000 */
.L_x_464:
[----:B------:R-:W-:-:S04]  /*3af0*/  LOP3.LUT R5, R5, 0x80000000, RZ, 0xc0, !PT ;  /* 0x8000000005057812 */ /* 0x000fc800078ec0ff */
[----:B------:R-:W-:Y:S01]  /*3b00*/  LOP3.LUT R5, R5, 0x7f800000, RZ, 0xfc, !PT ;  /* 0x7f80000005057812 */ /* 0x000fe200078efcff */
[----:B------:R-:W-:Y:S06]  /*3b10*/  BRA `(.L_x_465) ;  /* 0x0000000000047947 */ /* 0x000fec0003800000 */
.L_x_463:
[----:B------:R-:W-:-:S07]  /*3b20*/  LEA R5, R3, R5, 0x17 ;  /* 0x0000000503057211 */ /* 0x000fce00078eb8ff */
.L_x_465:
[----:B------:R-:W-:Y:S05]  /*3b30*/  BSYNC.RECONVERGENT B2 ;  /* 0x0000000000027941 */ /* 0x000fea0003800200 */
.L_x_462:
[----:B------:R-:W-:Y:S05]  /*3b40*/  BRA `(.L_x_466) ;  /* 0x0000000000207947 */ /* 0x000fea0003800000 */
.L_x_461:
[----:B------:R-:W-:-:S04]  /*3b50*/  LOP3.LUT R5, R4, 0x80000000, R5, 0x48, !PT ;  /* 0x8000000004057812 */ /* 0x000fc800078e4805 */
[----:B------:R-:W-:Y:S01]  /*3b60*/  LOP3.LUT R5, R5, 0x7f800000, RZ, 0xfc, !PT ;  /* 0x7f80000005057812 */ /* 0x000fe200078efcff */
[----:B------:R-:W-:Y:S06]  /*3b70*/  BRA `(.L_x_466) ;  /* 0x0000000000147947 */ /* 0x000fec0003800000 */
.L_x_460:
[----:B------:R-:W-:Y:S01]  /*3b80*/  LOP3.LUT R5, R4, 0x80000000, R5, 0x48, !PT ;  /* 0x8000000004057812 */ /* 0x000fe200078e4805 */
[----:B------:R-:W-:Y:S06]  /*3b90*/  BRA `(.L_x_466) ;  /* 0x00000000000c7947 */ /* 0x000fec0003800000 */
.L_x_459:
[----:B------:R-:W0:Y:S01]  /*3ba0*/  MUFU.RSQ R5, -QNAN ;  /* 0xffc0000000057908 */ /* 0x000e220000001400 */
[----:B------:R-:W-:Y:S05]  /*3bb0*/  BRA `(.L_x_466) ;  /* 0x0000000000047947 */ /* 0x000fea0003800000 */
.L_x_458:
[----:B------:R-:W-:-:S07]  /*3bc0*/  FADD.FTZ R5, R5, R0 ;  /* 0x0000000005057221 */ /* 0x000fce0000010000 */
.L_x_466:
[----:B------:R-:W-:Y:S05]  /*3bd0*/  BSYNC.RECONVERGENT B1 ;  /* 0x0000000000017941 */ /* 0x000fea0003800200 */
.L_x_456:
[----:B------:R-:W-:-:S04]  /*3be0*/  IMAD.MOV.U32 R3, RZ, RZ, 0x0 ;  /* 0x00000000ff037424 */ /* 0x000fc800078e00ff */
[----:B0-----:R-:W-:Y:S05]  /*3bf0*/  RET.REL.NODEC R2 `(avg_pool2d_backward_f32) ;  /* 0xffffffc402007950 */ /* 0x001fea0003c3ffff */
.L_x_467:
        /* <DEDUP_REMOVED lines=16> */
.L_x_532:


//--------------------- .text.avg_pool2d_forward_f32 --------------------------
	.section	.text.avg_pool2d_forward_f32,"ax",@progbits
	.align	128
        .global         avg_pool2d_forward_f32
        .type           avg_pool2d_forward_f32,@function
        .size           avg_pool2d_forward_f32,(.L_x_535 - avg_pool2d_forward_f32)
        .other          avg_pool2d_forward_f32,@"STO_CUDA_ENTRY STV_DEFAULT"
avg_pool2d_forward_f32:
.text.avg_pool2d_forward_f32:
        /* <DEDUP_REMOVED lines=30> */
[----:B0-----:R-:W-:-:S06]  /*01e0*/  IADD3 R2, PT, PT, R0, 0xffffffe, RZ ;  /* 0x0ffffffe00027810 */ /* 0x001fcc0007ffe0ff */
        /* <DEDUP_REMOVED lines=11> */
[----:B------:R-:W-:Y:S02]  /*02a0*/  ISETP.GE.U32.AND P1, PT, R3, UR14, PT ;  /* 0x0000000e03007c0c */ /* 0x000fe4000bf26070 */
[----:B------:R-:W-:-:S11]  /*02b0*/  MOV R3, RZ ;  /* 0x000000ff00037202 */ /* 0x000fd60000000f00 */
[----:B------:R-:W-:Y:S02]  /*02c0*/  @P1 IADD3 R4, PT, PT, R4, 0x1, RZ ;  /* 0x0000000104041810 */ /* 0x000fe40007ffe0ff */
[----:B------:R-:W-:-:S05]  /*02d0*/  @!P2 LOP3.LUT R4, RZ, UR14, RZ, 0x33, !PT ;  /* 0x0000000eff04ac12 */ /* 0x000fca000f8e33ff */
[----:B------:R-:W-:-:S04]  /*02e0*/  IMAD.MOV R5, RZ, RZ, -R4 ;  /* 0x000000ffff057224 */ /* 0x000fc800078e0a04 */
[----:B------:R-:W-:Y:S02]  /*02f0*/  IMAD R0, R5, UR14, R20 ;  /* 0x0000000e05007c24 */ /* 0x000fe4000f8e0214 */
[----:B------:R-:W-:Y:S01]  /*0300*/  IMAD.MOV.U32 R5, RZ, RZ, RZ ;  /* 0x000000ffff057224 */ /* 0x000fe200078e00ff */
[----:B------:R-:W-:Y:S06]  /*0310*/  BRA `(.L_x_469) ;  /* 0x0000000000407947 */ /* 0x000fec0003800000 */
.L_x_468:
[----:B------:R-:W-:Y:S01]  /*0320*/  MOV R9, R20 ;  /* 0x0000001400097202 */ /* 0x000fe20000000f00 */
[----:B------:R-:W-:Y:S01]  /*0330*/  IMAD.MOV.U32 R10, RZ, RZ, RZ ;  /* 0x000000ffff0a7224 */ /* 0x000fe200078e00ff */
[----:B------:R-:W-:Y:S01]  /*0340*/  MOV R8, 0x370 ;  /* 0x0000037000087802 */ /* 0x000fe20000000f00 */
[----:B------:R-:W0:Y:S06]  /*0350*/  LDCU.64 UR4, c[0x0][0x3c0] ;  /* 0x00007800ff0477ac */ /* 0x000e2c0008000a00 */
[----:B0-----:R-:W-:Y:S05]  /*0360*/  CALL.REL.NOINC `($__internal_25_$__cuda_sm20_div_u64) ;  /* 0x0000001c00fc7944 */ /* 0x001fea0003c00000 */
[----:B------:R-:W0:Y:S01]  /*0370*/  LDCU.64 UR4, c[0x0][0x3c0] ;  /* 0x00007800ff0477ac */ /* 0x000e220008000a00 */
[-C--:B------:R-:W-:Y:S01]  /*0380*/  IADD3 R5, P0, PT, RZ, -R10.reuse, RZ ;  /* 0x8000000aff057210 */ /* 0x080fe20007f1e0ff */
[----:B------:R-:W-:Y:S01]  /*0390*/  IMAD.MOV.U32 R21, RZ, RZ, RZ ;  /* 0x000000ffff157224 */ /* 0x000fe200078e00ff */
[----:B------:R-:W-:Y:S02]  /*03a0*/  MOV R4, R10 ;  /* 0x0000000a00047202 */ /* 0x000fe40000000f00 */
[----:B------:R-:W-:-:S05]  /*03b0*/  IADD3.X R0, PT, PT, RZ, ~R11, RZ, P0, !PT ;  /* 0x8000000bff007210 */ /* 0x000fca00007fe4ff */
[----:B0-----:R-:W-:Y:S02]  /*03c0*/  IMAD R0, R0, UR4, RZ ;  /* 0x0000000400007c24 */ /* 0x001fe4000f8e02ff */
[----:B------:R-:W-:-:S04]  /*03d0*/  IMAD.WIDE.U32 R2, R5, UR4, R20 ;  /* 0x0000000405027c25 */ /* 0x000fc8000f8e0014 */
[----:B------:R-:W-:Y:S01]  /*03e0*/  IMAD R5, R5, UR5, R0 ;  /* 0x0000000505057c24 */ /* 0x000fe2000f8e0200 */
[----:B------:R-:W-:-:S03]  /*03f0*/  MOV R0, R2 ;  /* 0x0000000200007202 */ /* 0x000fc60000000f00 */
[----:B------:R-:W-:Y:S02]  /*0400*/  IMAD.IADD R3, R3, 0x1, R5 ;  /* 0x0000000103037824 */ /* 0x000fe400078e0205 */
[----:B------:R-:W-:-:S07]  /*0410*/  IMAD.MOV.U32 R5, RZ, RZ, R11 ;  /* 0x000000ffff057224 */ /* 0x000fce00078e000b */
.L_x_469:
[----:B------:R-:W0:Y:S02]  /*0420*/  LDCU UR4, c[0x0][0x3b4] ;  /* 0x00007680ff0477ac */ /* 0x000e240008000800 */
[----:B0-----:R-:W-:-:S09]  /*0430*/  UISETP.NE.U32.AND UP0, UPT, UR4, URZ, UPT ;  /* 0x000000ff0400728c */ /* 0x001fd2000bf05070 */
[----:B------:R-:W-:Y:S05]  /*0440*/  BRA.U UP0, `(.L_x_470) ;  /* 0x0000000100607547 */ /* 0x000fea000b800000 */
[----:B------:R-:W0:Y:S02]  /*0450*/  LDCU UR4, c[0x0][0x3b0] ;  /* 0x00007600ff0477ac */ /* 0x000e240008000800 */
[----:B0-----:R-:W0:Y:S01]  /*0460*/  I2F.U32.RP R2, UR4 ;  /* 0x0000000400027d06 */ /* 0x001e220008209000 */
[----:B------:R-:W-:-:S07]  /*0470*/  ISETP.NE.U32.AND P2, PT, RZ, UR4, PT ;  /* 0x00000004ff007c0c */ /* 0x000fce000bf45070 */
[----:B0-----:R-:W0:Y:S02]  /*0480*/  MUFU.RCP R2, R2 ;  /* 0x0000000200027308 */ /* 0x001e240000001000 */
[----:B0-----:R-:W-:Y:S02]  /*0490*/  IADD3 R6, PT, PT, R2, 0xffffffe, RZ ;  /* 0x0ffffffe02067810 */ /* 0x001fe40007ffe0ff */
[----:B------:R-:W-:-:S04]  /*04a0*/  MOV R2, RZ ;  /* 0x000000ff00027202 */ /* 0x000fc80000000f00 */
[----:B------:R0:W1:Y:S02]  /*04b0*/  F2I.FTZ.U32.TRUNC.NTZ R7, R6 ;  /* 0x0000000600077305 */ /* 0x000064000021f000 */
[----:B0-----:R-:W-:Y:S02]  /*04c0*/  HFMA2 R6, -RZ, RZ, 0, 0 ;  /* 0x00000000ff067431 */ /* 0x001fe400000001ff */
[----:B-1----:R-:W-:-:S04]  /*04d0*/  IMAD.MOV R5, RZ, RZ, -R7 ;  /* 0x000000ffff057224 */ /* 0x002fc800078e0a07 */
        /* <DEDUP_REMOVED lines=10> */
[----:B------:R-:W-:Y:S02]  /*0580*/  @P1 IADD3 R6, PT, PT, R6, 0x1, RZ ;  /* 0x0000000106061810 */ /* 0x000fe40007ffe0ff */
[----:B------:R-:W-:-:S05]  /*0590*/  @!P2 LOP3.LUT R6, RZ, UR4, RZ, 0x33, !PT ;  /* 0x00000004ff06ac12 */ /* 0x000fca000f8e33ff */
[----:B------:R-:W-:-:S04]  /*05a0*/  IMAD.MOV R5, RZ, RZ, -R6 ;  /* 0x000000ffff057224 */ /* 0x000fc800078e0a06 */
[----:B------:R-:W-:Y:S01]  /*05b0*/  IMAD R4, R5, UR4, R4 ;  /* 0x0000000405047c24 */ /* 0x000fe2000f8e0204 */
[----:B------:R-:W-:Y:S06]  /*05c0*/  BRA `(.L_x_471) ;  /* 0x0000000000387947 */ /* 0x000fec0003800000 */
.L_x_470:
[----:B------:R-:W-:Y:S01]  /*05d0*/  MOV R9, R4 ;  /* 0x0000000400097202 */ /* 0x000fe20000000f00 */
[----:B------:R-:W-:Y:S01]  /*05e0*/  IMAD.MOV.U32 R10, RZ, RZ, R5 ;  /* 0x000000ffff0a7224 */ /* 0x000fe200078e0005 */
[----:B------:R-:W-:Y:S01]  /*05f0*/  MOV R8, 0x620 ;  /* 0x0000062000087802 */ /* 0x000fe20000000f00 */
[----:B------:R-:W0:Y:S06]  /*0600*/  LDCU.64 UR4, c[0x0][0x3b0] ;  /* 0x00007600ff0477ac */ /* 0x000e2c0008000a00 */
[----:B0-----:R-:W-:Y:S05]  /*0610*/  CALL.REL.NOINC `($__internal_25_$__cuda_sm20_div_u64) ;  /* 0x0000001c00507944 */ /* 0x001fea0003c00000 */
[----:B------:R-:W0:Y:S01]  /*0620*/  LDCU.64 UR4, c[0x0][0x3b0] ;  /* 0x00007600ff0477ac */ /* 0x000e220008000a00 */
[-C--:B------:R-:W-:Y:S02]  /*0630*/  IADD3 R7, P0, PT, RZ, -R10.reuse, RZ ;  /* 0x8000000aff077210 */ /* 0x080fe40007f1e0ff */
[----:B------:R-:W-:Y:S02]  /*0640*/  MOV R6, R10 ;  /* 0x0000000a00067202 */ /* 0x000fe40000000f00 */
[----:B------:R-:W-:-:S05]  /*0650*/  IADD3.X R2, PT, PT, RZ, ~R11, RZ, P0, !PT ;  /* 0x8000000bff027210 */ /* 0x000fca00007fe4ff */
[----:B0-----:R-:W-:Y:S02]  /*0660*/  IMAD R2, R2, UR4, RZ ;  /* 0x0000000402027c24 */ /* 0x001fe4000f8e02ff */
[----:B------:R-:W-:-:S04]  /*0670*/  IMAD.WIDE.U32 R4, R7, UR4, R4 ;  /* 0x0000000407047c25 */ /* 0x000fc8000f8e0004 */
[----:B------:R-:W-:-:S04]  /*0680*/  IMAD R7, R7, UR5, R2 ;  /* 0x0000000507077c24 */ /* 0x000fc8000f8e0202 */
[----:B------:R-:W-:Y:S02]  /*0690*/  IMAD.IADD R2, R5, 0x1, R7 ;  /* 0x0000000105027824 */ /* 0x000fe400078e0207 */
[----:B------:R-:W-:-:S07]  /*06a0*/  IMAD.MOV.U32 R7, RZ, RZ, R11 ;  /* 0x000000ffff077224 */ /* 0x000fce00078e000b */
.L_x_471:
        /* <DEDUP_REMOVED lines=27> */
.L_x_472:
[----:B------:R-:W-:Y:S01]  /*0860*/  MOV R9, R6 ;  /* 0x0000000600097202 */ /* 0x000fe20000000f00 */
[----:B------:R-:W-:Y:S01]  /*0870*/  IMAD.MOV.U32 R10, RZ, RZ, R7 ;  /* 0x000000ffff0a7224 */ /* 0x000fe200078e0007 */
[----:B------:R-:W-:Y:S01]  /*0880*/  MOV R8, 0x8b0 ;  /* 0x000008b000087802 */ /* 0x000fe20000000f00 */
[----:B------:R-:W0:Y:S06]  /*0890*/  LDCU.64 UR4, c[0x0][0x3a0] ;  /* 0x00007400ff0477ac */ /* 0x000e2c0008000a00 */
[----:B0-----:R-:W-:Y:S05]  /*08a0*/  CALL.REL.NOINC `($__internal_25_$__cuda_sm20_div_u64) ;  /* 0x0000001800ac7944 */ /* 0x001fea0003c00000 */
[----:B------:R-:W0:Y:S01]  /*08b0*/  LDCU.64 UR4, c[0x0][0x3a0] ;  /* 0x00007400ff0477ac */ /* 0x000e220008000a00 */
[----:B------:R-:W-:-:S04]  /*08c0*/  IADD3 R8, P0, PT, RZ, -R10, RZ ;  /* 0x8000000aff087210 */ /* 0x000fc80007f1e0ff */
[----:B------:R-:W-:-:S05]  /*08d0*/  IADD3.X R5, PT, PT, RZ, ~R11, RZ, P0, !PT ;  /* 0x8000000bff057210 */ /* 0x000fca00007fe4ff */
[----:B0-----:R-:W-:Y:S02]  /*08e0*/  IMAD R5, R5, UR4, RZ ;  /* 0x0000000405057c24 */ /* 0x001fe4000f8e02ff */
[----:B------:R-:W-:-:S04]  /*08f0*/  IMAD.WIDE.U32 R6, R8, UR4, R6 ;  /* 0x0000000408067c25 */ /* 0x000fc8000f8e0006 */
[----:B------:R-:W-:-:S04]  /*0900*/  IMAD R5, R8, UR5, R5 ;  /* 0x0000000508057c24 */ /* 0x000fc8000f8e0205 */
[----:B------:R-:W-:-:S07]  /*0910*/  IMAD.IADD R5, R7, 0x1, R5 ;  /* 0x0000000107057824 */ /* 0x000fce00078e0205 */
.L_x_473:
[----:B------:R-:W0:Y:S02]  /*0920*/  LDCU UR4, c[0x0][0x39c] ;  /* 0x00007380ff0477ac */ /* 0x000e240008000800 */
[----:B0-----:R-:W-:-:S09]  /*0930*/  UISETP.NE.U32.AND UP0, UPT, UR4, URZ, UPT ;  /* 0x000000ff0400728c */ /* 0x001fd2000bf05070 */
[----:B------:R-:W-:Y:S05]  /*0940*/  BRA.U UP0, `(.L_x_474) ;  /* 0x0000000100507547 */ /* 0x000fea000b800000 */
[----:B------:R-:W0:Y:S01]  /*0950*/  LDCU UR4, c[0x0][0x398] ;  /* 0x00007300ff0477ac */ /* 0x000e220008000800 */
[----:B------:R-:W-:Y:S01]  /*0960*/  MOV R19, RZ ;  /* 0x000000ff00137202 */ /* 0x000fe20000000f00 */
[----:B0-----:R-:W0:Y:S01]  /*0970*/  I2F.U32.RP R7, UR4 ;  /* 0x0000000400077d06 */ /* 0x001e220008209000 */
        /* <DEDUP_REMOVED lines=17> */
.L_x_474:
[----:B------:R-:W-:Y:S01]  /*0a90*/  IMAD.MOV.U32 R7, RZ, RZ, R11 ;  /* 0x000000ffff077224 */ /* 0x000fe200078e000b */
[----:B------:R-:W-:-:S07]  /*0aa0*/  MOV R12, 0xac0 ;  /* 0x00000ac0000c7802 */ /* 0x000fce0000000f00 */
[----:B------:R-:W-:Y:S05]  /*0ab0*/  CALL.REL.NOINC `($__internal_26_$__cuda_sm20_rem_u64) ;  /* 0x0000001c00347944 */ /* 0x000fea0003c00000 */
.L_x_475:
[----:B------:R-:W0:Y:S01]  /*0ac0*/  LDCU.64 UR4, c[0x0][0x380] ;  /* 0x00007000ff0477ac */ /* 0x000e220008000a00 */
[----:B------:R-:W-:Y:S01]  /*0ad0*/  MOV R28, RZ ;  /* 0x000000ff001c7202 */ /* 0x000fe20000000f00 */
[----:B------:R-:W1:Y:S01]  /*0ae0*/  LDCU.64 UR10, c[0x0][0x358] ;  /* 0x00006b00ff0a77ac */ /* 0x000e620008000a00 */
[----:B0-----:R-:W-:-:S04]  /*0af0*/  UISETP.NE.U32.AND UP0, UPT, UR4, URZ, UPT ;  /* 0x000000ff0400728c */ /* 0x001fc8000bf05070 */
[----:B------:R-:W-:-:S09]  /*0b00*/  UISETP.NE.AND.EX UP0, UPT, UR5, URZ, UPT, UP0 ;  /* 0x000000ff0500728c */ /* 0x000fd2000bf05300 */
[----:B-1----:R-:W-:Y:S05]  /*0b10*/  BRA.U !UP0, `(.L_x_476) ;  /* 0x0000001508b07547 */ /* 0x002fea000b800000 */
[----:B------:R-:W0:Y:S01]  /*0b20*/  LDCU.64 UR4, c[0x0][0x388] ;  /* 0x00007100ff0477ac */ /* 0x000e220008000a00 */
[----:B------:R-:W-:Y:S02]  /*0b30*/  HFMA2 R17, -RZ, RZ, 0, 0 ;  /* 0x00000000ff117431 */ /* 0x000fe400000001ff */
[----:B------:R-:W-:Y:S01]  /*0b40*/  IMAD.MOV.U32 R16, RZ, RZ, 0x1 ;  /* 0x00000001ff107424 */ /* 0x000fe200078e00ff */
[----:B------:R-:W-:Y:S01]  /*0b50*/  MOV R15, 0x0 ;  /* 0x00000000000f7802 */ /* 0x000fe20000000f00 */
[----:B------:R-:W-:Y:S01]  /*0b60*/  IMAD.MOV.U32 R14, RZ, RZ, 0x2 ;  /* 0x00000002ff0e7424 */ /* 0x000fe200078e00ff */
[----:B------:R-:W-:Y:S01]  /*0b70*/  UMOV UR6, URZ ;  /* 0x000000ff00067c82 */ /* 0x000fe20008000000 */
[----:B------:R-:W-:Y:S01]  /*0b80*/  IMAD.MOV.U32 R28, RZ, RZ, RZ ;  /* 0x000000ffff1c7224 */ /* 0x000fe200078e00ff */
[----:B------:R-:W-:Y:S01]  /*0b90*/  UMOV UR7, URZ ;  /* 0x000000ff00077c82 */ /* 0x000fe20008000000 */
[----:B0-----:R-:W-:Y:S02]  /*0ba0*/  IMAD R7, R3, UR4, RZ ;  /* 0x0000000403077c24 */ /* 0x001fe4000f8e02ff */
[----:B------:R-:W-:-:S04]  /*0bb0*/  IMAD.WIDE.U32 R16, R0, UR4, R16 ;  /* 0x0000000400107c25 */ /* 0x000fc8000f8e0010 */
[C---:B------:R-:W-:Y:S02]  /*0bc0*/  IMAD R7, R0.reuse, UR5, R7 ;  /* 0x0000000500077c24 */ /* 0x040fe4000f8e0207 */
[----:B------:R-:W-:-:S03]  /*0bd0*/  IMAD.WIDE.U32 R14, R0, UR4, R14 ;  /* 0x00000004000e7c25 */ /* 0x000fc6000f8e000e */
[----:B------:R-:W-:Y:S01]  /*0be0*/  IADD3 R8, PT, PT, R17, R7, RZ ;  /* 0x0000000711087210 */ /* 0x000fe20007ffe0ff */
[----:B------:R-:W-:-:S07]  /*0bf0*/  IMAD.IADD R9, R7, 0x1, R15 ;  /* 0x0000000107097824 */ /* 0x000fce00078e020f */
.L_x_493:
        /* <DEDUP_REMOVED lines=15> */
[----:B-1----:R-:W-:-:S04]  /*0cf0*/  IADD3 R10, P0, PT, R12, -UR12, RZ ;  /* 0x8000000c0c0a7c10 */ /* 0x002fc8000ff1e0ff */
[----:B------:R-:W-:-:S04]  /*0d00*/  IADD3 R11, PT, PT, R13, R7, RZ ;  /* 0x000000070d0b7210 */ /* 0x000fc80007ffe0ff */
        /* <DEDUP_REMOVED lines=14> */
.L_x_486:
        /* <DEDUP_REMOVED lines=11> */
[----:B-1----:R-:W-:-:S03]  /*0ea0*/  ISETP.GE.U32.AND P1, PT, R26, R22, PT ;  /* 0x000000161a00720c */ /* 0x002fc60003f26070 */
[----:B------:R-:W-:-:S05]  /*0eb0*/  IMAD.IADD R24, R25, 0x1, R27 ;  /* 0x0000000119187824 */ /* 0x000fca00078e021b */
        /* <DEDUP_REMOVED lines=31> */
[----:B--2---:R-:W-:-:S07]  /*10b0*/  FADD R28, R28, R23 ;  /* 0x000000171c1c7221 */ /* 0x004fce0000000000 */
.L_x_479:
[----:B------:R-:W-:Y:S05]  /*10c0*/  BSYNC.RECONVERGENT B0 ;  /* 0x0000000000007941 */ /* 0x000fea0003800200 */
.L_x_478:
        /* <DEDUP_REMOVED lines=37> */
[----:B--2---:R-:W-:-:S07]  /*1320*/  FADD R28, R28, R23 ;  /* 0x000000171c1c7221 */ /* 0x004fce0000000000 */
.L_x_481:
[----:B------:R-:W-:Y:S05]  /*1330*/  BSYNC.RECONVERGENT B0 ;  /* 0x0000000000007941 */ /* 0x000fea0003800200 */
.L_x_480:
        /* <DEDUP_REMOVED lines=38> */
.L_x_483:
[----:B------:R-:W-:Y:S05]  /*15a0*/  BSYNC.RECONVERGENT B0 ;  /* 0x0000000000007941 */ /* 0x000fea0003800200 */
.L_x_482:
[----:B------:R-:W-:Y:S04]  /*15b0*/  BSSY.RECONVERGENT B0, `(.L_x_484) ;  /* 0x000002a000007945 */ /* 0x000fe80003800200 */
[----:B------:R-:W-:Y:S05]  /*15c0*/  @P0 BRA `(.L_x_485) ;  /* 0x0000000000a00947 */ /* 0x000fea0003800000 */
[----:B------:R-:W0:Y:S08]  /*15d0*/  LDC.64 R24, c[0x0][0x388] ;  /* 0x0000e200ff187b82 */ /* 0x000e300000000a00 */
[----:B------:R-:W1:Y:S01]  /*15e0*/  LDC.64 R22, c[0x0][0x390] ;  /* 0x0000e400ff167b82 */ /* 0x000e620000000a00 */
[-C--:B0-----:R-:W-:Y:S02]  /*15f0*/  IMAD R29, R3, R24.reuse, RZ ;  /* 0x00000018031d7224 */ /* 0x081fe400078e02ff */
[----:B------:R-:W-:-:S04]  /*1600*/  IMAD.WIDE.U32 R26, R0, R24, UR4 ;  /* 0x00000004001a7e25 */ /* 0x000fc8000f8e0018 */
[----:B------:R-:W-:Y:S01]  /*1610*/  IMAD R25, R0, R25, R29 ;  /* 0x0000001900197224 */ /* 0x000fe200078e021d */
[----:B------:R-:W-:-:S05]  /*1620*/  IADD3 R29, P1, PT, R26, 0x3, RZ ;  /* 0x000000031a1d7810 */ /* 0x000fca0007f3e0ff */
[----:B------:R-:W-:Y:S01]  /*1630*/  IMAD.X R26, R25, 0x1, R27, P1 ;  /* 0x00000001191a7824 */ /* 0x000fe200008e061b */
[----:B-1----:R-:W-:-:S04]  /*1640*/  ISETP.GE.U32.AND P1, PT, R29, R22, PT ;  /* 0x000000161d00720c */ /* 0x002fc80003f26070 */
        /* <DEDUP_REMOVED lines=32> */
.L_x_485:
[----:B------:R-:W-:Y:S05]  /*1850*/  BSYNC.RECONVERGENT B0 ;  /* 0x0000000000007941 */ /* 0x000fea0003800200 */
.L_x_484:
[----:B------:R-:W-:-:S04]  /*1860*/  UIADD3 UR4, UP2, UPT, UR4, 0x4, URZ ;  /* 0x0000000404047890 */ /* 0x000fc8000ff5e0ff */
[----:B------:R-:W-:Y:S01]  /*1870*/  UIADD3.X UR5, UPT, UPT, URZ, UR5, URZ, UP2, !UPT ;  /* 0x00000005ff057290 */ /* 0x000fe200097fe4ff */
[----:B------:R-:W-:Y:S11]  /*1880*/  BRA.U UP1, `(.L_x_486) ;  /* 0xfffffff501587547 */ /* 0x000ff6000b83ffff */
[----:B------:R-:W0:Y:S01]  /*1890*/  LDCU UR4, c[0x0][0x380] ;  /* 0x00007000ff0477ac */ /* 0x000e220008000800 */
[----:B------:R-:W1:Y:S01]  /*18a0*/  LDCU UR5, c[0x0][0x384] ;  /* 0x00007080ff0577ac */ /* 0x000e620008000800 */
[----:B0-----:R-:W-:-:S12]  /*18b0*/  ULOP3.LUT UR4, UR4, 0xfffffffc, URZ, 0xc0, !UPT ;  /* 0xfffffffc04047892 */ /* 0x001fd8000f8ec0ff */
.L_x_477:
        /* <DEDUP_REMOVED lines=53> */
[----:B------:R-:W2:Y:S02]  /*1c10*/  LDG.E R23, desc[UR10][R22.64] ;  /* 0x0000000a16177981 */ /* 0x000ea4000c1e1900 */
[----:B--2---:R-:W-:-:S07]  /*1c20*/  FADD R28, R28, R23 ;  /* 0x000000171c1c7221 */ /* 0x004fce0000000000 */
.L_x_489:
[----:B-1----:R-:W-:Y:S05]  /*1c30*/  BSYNC.RECONVERGENT B0 ;  /* 0x0000000000007941 */ /* 0x002fea0003800200 */
.L_x_488:
        /* <DEDUP_REMOVED lines=43> */
.L_x_491:
[----:B------:R-:W-:Y:S05]  /*1ef0*/  BSYNC.RECONVERGENT B0 ;  /* 0x0000000000007941 */ /* 0x000fea0003800200 */
.L_x_490:
        /* <DEDUP_REMOVED lines=44> */
.L_x_492:
[----:B------:R-:W-:Y:S05]  /*21c0*/  BSYNC.RECONVERGENT B0 ;  /* 0x0000000000007941 */ /* 0x000fea0003800200 */
.L_x_487:
[----:B------:R-:W-:Y:S05]  /*21d0*/  BRA.U UP0, `(.L_x_493) ;  /* 0xffffffe900887547 */ /* 0x000fea000b83ffff */
.L_x_476:
[----:B------:R-:W0:Y:S01]  /*21e0*/  LDCU.64 UR8, c[0x0][0x380] ;  /* 0x00007000ff0877ac */ /* 0x000e220008000a00 */
[----:B------:R-:W-:Y:S01]  /*21f0*/  BSSY.RECONVERGENT B0, `(.L_x_494) ;  /* 0x0000011000007945 */ /* 0x000fe20003800200 */
[----:B0-----:R-:W-:Y:S02]  /*2200*/  UIMAD UR6, UR9, UR8, URZ ;  /* 0x00000008090672a4 */ /* 0x001fe4000f8e02ff */
[----:B-1----:R-:W-:Y:S02]  /*2210*/  UIMAD.WIDE.U32 UR4, UR8, UR8, URZ ;  /* 0x00000008080472a5 */ /* 0x002fe4000f8e00ff */
        /* <DEDUP_REMOVED lines=12> */
[----:B------:R-:W-:Y:S05]  /*22e0*/  CALL.REL.NOINC `($__internal_27_$__cuda_sm3x_div_rn_noftz_f32_slowpath) ;  /* 0x00000008002c7944 */ /* 0x000fea0003c00000 */
[----:B------:R-:W-:-:S07]  /*22f0*/  MOV R5, R7 ;  /* 0x0000000700057202 */ /* 0x000fce0000000f00 */
.L_x_495:
[----:B------:R-:W-:Y:S05]  /*2300*/  BSYNC.RECONVERGENT B0 ;  /* 0x0000000000007941 */ /* 0x000fea0003800200 */
.L_x_494:
[----:B------:R-:W0:Y:S02]  /*2310*/  LDCU.64 UR4, c[0x0][0x3e0] ;  /* 0x00007c00ff0477ac */ /* 0x000e240008000a00 */
[----:B0-----:R-:W-:-:S04]  /*2320*/  LEA R2, P0, R20, UR4, 0x2 ;  /* 0x0000000414027c11 */ /* 0x001fc8000f8010ff */
[----:B------:R-:W-:-:S05]  /*2330*/  LEA.HI.X R3, R20, UR5, RZ, 0x2, P0 ;  /* 0x0000000514037c11 */ /* 0x000fca00080f14ff */
[----:B------:R-:W-:Y:S01]  /*2340*/  STG.E desc[UR10][R2.64], R5 ;  /* 0x0000000502007986 */ /* 0x000fe2000c10190a */
[----:B------:R-:W-:Y:S05]  /*2350*/  EXIT ;  /* 0x000000000000794d */ /* 0x000fea0003800000 */
        .weak           $__internal_25_$__cuda_sm20_div_u64
        .type           $__internal_25_$__cuda_sm20_div_u64,@function
        .size           $__internal_25_$__cuda_sm20_div_u64,($__internal_26_$__cuda_sm20_rem_u64 - $__internal_25_$__cuda_sm20_div_u64)
$__internal_25_$__cuda_sm20_div_u64:
        /* <DEDUP_REMOVED lines=66> */
[----:B------:R-:W-:Y:S06]  /*2780*/  RET.REL.NODEC R8 `(avg_pool2d_forward_f32) ;  /* 0xffffffd8081c7950 */ /* 0x000fec0003c3ffff */
        .weak           $__internal_26_$__cuda_sm20_rem_u64
        .type           $__internal_26_$__cuda_sm20_rem_u64,@function
        .size           $__internal_26_$__cuda_sm20_rem_u64,($__internal_27_$__cuda_sm3x_div_rn_noftz_f32_slowpath - $__internal_26_$__cuda_sm20_rem_u64)
$__internal_26_$__cuda_sm20_rem_u64:
        /* <DEDUP_REMOVED lines=64> */
[----:B------:R-:W-:Y:S06]  /*2b90*/  RET.REL.NODEC R12 `(avg_pool2d_forward_f32) ;  /* 0xffffffd40c187950 */ /* 0x000fec0003c3ffff */
        .weak           $__internal_27_$__cuda_sm3x_div_rn_noftz_f32_slowpath
        .type           $__internal_27_$__cuda_sm3x_div_rn_noftz_f32_slowpath,@function
        .size           $__internal_27_$__cuda_sm3x_div_rn_noftz_f32_slowpath,(.L_x_535 - $__internal_27_$__cuda_sm3x_div_rn_noftz_f32_slowpath)
$__internal_27_$__cuda_sm3x_div_rn_noftz_f32_slowpath:
[----:B------:R-:W-:Y:S01]  /*2ba0*/  SHF.R.U32.HI R4, RZ, 0x17, R0 ;  /* 0x00000017ff047819 */ /* 0x000fe20000011600 */
[----:B------:R-:W-:Y:S01]  /*2bb0*/  BSSY.RECONVERGENT B1, `(.L_x_496) ;  /* 0x0000063000017945 */ /* 0x000fe20003800200 */
[----:B------:R-:W-:Y:S02]  /*2bc0*/  SHF.R.U32.HI R3, RZ, 0x17, R28 ;  /* 0x00000017ff037819 */ /* 0x000fe4000001161c */
[----:B------:R-:W-:Y:S02]  /*2bd0*/  LOP3.LUT R4, R4, 0xff, RZ, 0xc0, !PT ;  /* 0x000000ff04047812 */ /* 0x000fe400078ec0ff */
[----:B------:R-:W-:Y:S01]  /*2be0*/  LOP3.LUT R8, R3, 0xff, RZ, 0xc0, !PT ;  /* 0x000000ff03087812 */ /* 0x000fe200078ec0ff */
[----:B------:R-:W-:Y:S02]  /*2bf0*/  IMAD.MOV.U32 R3, RZ, RZ, R0 ;  /* 0x000000ffff037224 */ /* 0x000fe400078e0000 */
[----:B------:R-:W-:Y:S01]  /*2c00*/  VIADD R6, R4, 0xffffffff ;  /* 0xffffffff04067836 */ /* 0x000fe20000000000 */
[----:B------:R-:W-:-:S04]  /*2c10*/  IADD3 R7, PT, PT, R8, -0x1, RZ ;  /* 0xffffffff08077810 */ /* 0x000fc80007ffe0ff */
[----:B------:R-:W-:-:S04]  /*2c20*/  ISETP.GT.U32.AND P0, PT, R6, 0xfd, PT ;  /* 0x000000fd0600780c */ /* 0x000fc80003f04070 */
[----:B------:R-:W-:-:S13]  /*2c30*/  ISETP.GT.U32.OR P0, PT, R7, 0xfd, P0 ;  /* 0x000000fd0700780c */ /* 0x000fda0000704470 */
[----:B------:R-:W-:Y:S01]  /*2c40*/  @!P0 MOV R5, RZ ;  /* 0x000000ff00058202 */ /* 0x000fe20000000f00 */
[----:B------:R-:W-:Y:S06]  /*2c50*/  @!P0 BRA `(.L_x_497) ;  /* 0x00000000005c8947 */ /* 0x000fec0003800000 */
[----:B------:R-:W-:Y:S02]  /*2c60*/  FSETP.GTU.FTZ.AND P0, PT, |R28|, +INF , PT ;  /* 0x7f8000001c00780b */ /* 0x000fe40003f1c200 */
[----:B------:R-:W-:-:S04]  /*2c70*/  FSETP.GTU.FTZ.AND P1, PT, |R0|, +INF , PT ;  /* 0x7f8000000000780b */ /* 0x000fc80003f3c200 */
[----:B------:R-:W-:-:S13]  /*2c80*/  PLOP3.LUT P0, PT, P0, P1, PT, 0xf8, 0x8f ;  /* 0x00000000008f781c */ /* 0x000fda0000703f70 */
[----:B------:R-:W-:Y:S05]  /*2c90*/  @P0 BRA `(.L_x_498) ;  /* 0x00000004004c0947 */ /* 0x000fea0003800000 */
[----:B------:R-:W-:-:S13]  /*2ca0*/  LOP3.LUT P0, RZ, R3, 0x7fffffff, R28, 0xc8, !PT ;  /* 0x7fffffff03ff7812 */ /* 0x000fda000780c81c */
[----:B------:R-:W-:Y:S05]  /*2cb0*/  @!P0 BRA `(.L_x_499) ;  /* 0x00000004003c8947 */ /* 0x000fea0003800000 */
[----:B------:R-:W-:Y:S02]  /*2cc0*/  FSETP.NEU.FTZ.AND P2, PT, |R28|, +INF , PT ;  /* 0x7f8000001c00780b */ /* 0x000fe40003f5d200 */
        /* <DEDUP_REMOVED lines=11> */
[----:B------:R-:W-:Y:S01]  /*2d80*/  @P0 IMAD.MOV.U32 R5, RZ, RZ, RZ ;  /* 0x000000ffff050224 */ /* 0x000fe200078e00ff */
[----:B------:R-:W-:Y:S01]  /*2d90*/  @!P0 MOV R5, 0xffffffc0 ;  /* 0xffffffc000058802 */ /* 0x000fe20000000f00 */
[----:B------:R-:W-:Y:S01]  /*2da0*/  @!P0 FFMA R28, R28, 1.84467440737095516160e+19, RZ ;  /* 0x5f8000001c1c8823 */ /* 0x000fe200000000ff */
[----:B------:R-:W-:-:S03]  /*2db0*/  @!P1 FFMA R3, R0, 1.84467440737095516160e+19, RZ ;  /* 0x5f80000000039823 */ /* 0x000fc600000000ff */
[----:B------:R-:W-:-:S07]  /*2dc0*/  @!P1 VIADD R5, R5, 0x40 ;  /* 0x0000004005059836 */ /* 0x000fce0000000000 */
.L_x_497:
[----:B------:R-:W-:Y:S01]  /*2dd0*/  LEA R0, R4, 0xc0800000, 0x17 ;  /* 0xc080000004007811 */ /* 0x000fe200078eb8ff */
[----:B------:R-:W-:Y:S03]  /*2de0*/  BSSY.RECONVERGENT B2, `(.L_x_502) ;  /* 0x0000036000027945 */ /* 0x000fe60003800200 */
[----:B------:R-:W-:Y:S01]  /*2df0*/  IADD3 R6, PT, PT, -R0, R3, RZ ;  /* 0x0000000300067210 */ /* 0x000fe20007ffe1ff */
[----:B------:R-:W-:-:S03]  /*2e00*/  VIADD R3, R8, 0xffffff81 ;  /* 0xffffff8108037836 */ /* 0x000fc60000000000 */
        /* <DEDUP_REMOVED lines=14> */
[----:B------:R-:W-:-:S05]  /*2ef0*/  IMAD.IADD R6, R0, 0x1, R4 ;  /* 0x0000000100067824 */ /* 0x000fca00078e0204 */
[----:B------:R-:W-:-:S04]  /*2f00*/  IADD3 R0, PT, PT, R6, -0x1, RZ ;  /* 0xffffffff06007810 */ /* 0x000fc80007ffe0ff */
        /* <DEDUP_REMOVED lines=10> */
[----:B------:R-:W-:Y:S02]  /*2fb0*/  VIADD R5, R6, 0x20 ;  /* 0x0000002006057836 */ /* 0x000fe40000000000 */
[-CC-:B------:R-:W-:Y:S01]  /*2fc0*/  FFMA.RM R3, R10, R8.reuse, R11.reuse ;  /* 0x000000080a037223 */ /* 0x180fe2000000400b */
[----:B------:R-:W-:Y:S02]  /*2fd0*/  ISETP.NE.AND P2, PT, R6, RZ, PT ;  /* 0x000000ff0600720c */ /* 0x000fe40003f45270 */
[----:B------:R-:W-:Y:S01]  /*2fe0*/  LOP3.LUT R4, R0, 0x7fffff, RZ, 0xc0, !PT ;  /* 0x007fffff00047812 */ /* 0x000fe200078ec0ff */
[----:B------:R-:W-:Y:S01]  /*2ff0*/  FFMA.RP R0, R10, R8, R11 ;  /* 0x000000080a007223 */ /* 0x000fe2000000800b */
[----:B------:R-:W-:Y:S02]  /*3000*/  ISETP.NE.AND P1, PT, R6, RZ, PT ;  /* 0x000000ff0600720c */ /* 0x000fe40003f25270 */
[----:B------:R-:W-:-:S02]  /*3010*/  LOP3.LUT R4, R4, 0x800000, RZ, 0xfc, !PT ;  /* 0x0080000004047812 */ /* 0x000fc400078efcff */
[----:B------:R-:W-:Y:S02]  /*3020*/  IADD3 R6, PT, PT, -R6, RZ, RZ ;  /* 0x000000ff06067210 */ /* 0x000fe40007ffe1ff */
[----:B------:R-:W-:Y:S02]  /*3030*/  SHF.L.U32 R5, R4, R5, RZ ;  /* 0x0000000504057219 */ /* 0x000fe400000006ff */
[----:B------:R-:W-:Y:S02]  /*3040*/  FSETP.NEU.FTZ.AND P0, PT, R0, R3, PT ;  /* 0x000000030000720b */ /* 0x000fe40003f1d000 */
[----:B------:R-:W-:Y:S02]  /*3050*/  SEL R3, R6, RZ, P2 ;  /* 0x000000ff06037207 */ /* 0x000fe40001000000 */
[----:B------:R-:W-:Y:S02]  /*3060*/  ISETP.NE.AND P1, PT, R5, RZ, P1 ;  /* 0x000000ff0500720c */ /* 0x000fe40000f25270 */
[----:B------:R-:W-:-:S02]  /*3070*/  SHF.R.U32.HI R3, RZ, R3, R4 ;  /* 0x00000003ff037219 */ /* 0x000fc40000011604 */
[----:B------:R-:W-:Y:S02]  /*3080*/  PLOP3.LUT P0, PT, P0, P1, PT, 0xf8, 0x8f ;  /* 0x00000000008f781c */ /* 0x000fe40000703f70 */
[----:B------:R-:W-:Y:S02]  /*3090*/  SHF.R.U32.HI R5, RZ, 0x1, R3 ;  /* 0x00000001ff057819 */ /* 0x000fe40000011603 */
[----:B------:R-:W-:-:S04]  /*30a0*/  SEL R0, RZ, 0x1, !P0 ;  /* 0x00000001ff007807 */ /* 0x000fc80004000000 */
[----:B------:R-:W-:-:S04]  /*30b0*/  LOP3.LUT R0, R0, 0x1, R5, 0xf8, !PT ;  /* 0x0000000100007812 */ /* 0x000fc800078ef805 */
[----:B------:R-:W-:-:S05]  /*30c0*/  LOP3.LUT R0, R0, R3, RZ, 0xc0, !PT ;  /* 0x0000000300007212 */ /* 0x000fca00078ec0ff */
[----:B------:R-:W-:-:S05]  /*30d0*/  IMAD.IADD R0, R5, 0x1, R0 ;  /* 0x0000000105007824 */ /* 0x000fca00078e0200 */
[----:B------:R-:W-:Y:S01]  /*30e0*/  LOP3.LUT R7, R0, R7, RZ, 0xfc, !PT ;  /* 0x0000000700077212 */ /* 0x000fe200078efcff */
[----:B------:R-:W-:Y:S06]  /*30f0*/  BRA `(.L_x_505) ;  /* 0x0000000000107947 */ /* 0x000fec0003800000 */
.L_x_504:
[----:B------:R-:W-:-:S04]  /*3100*/  LOP3.LUT R7, R7, 0x80000000, RZ, 0xc0, !PT ;  /* 0x8000000007077812 */ /* 0x000fc800078ec0ff */
[----:B------:R-:W-:Y:S01]  /*3110*/  LOP3.LUT R7, R7, 0x7f800000, RZ, 0xfc, !PT ;  /* 0x7f80000007077812 */ /* 0x000fe200078efcff */
[----:B------:R-:W-:Y:S06]  /*3120*/  BRA `(.L_x_505) ;  /* 0x0000000000047947 */ /* 0x000fec0003800000 */
.L_x_503:
[----:B------:R-:W-:-:S07]  /*3130*/  LEA R7, R4, R7, 0x17 ;  /* 0x0000000704077211 */ /* 0x000fce00078eb8ff */
.L_x_505:
[----:B------:R-:W-:Y:S05]  /*3140*/  BSYNC.RECONVERGENT B2 ;  /* 0x0000000000027941 */ /* 0x000fea0003800200 */
.L_x_502:
[----:B------:R-:W-:Y:S05]  /*3150*/  BRA `(.L_x_506) ;  /* 0x0000000000207947 */ /* 0x000fea0003800000 */
.L_x_501:
[----:B------:R-:W-:-:S04]  /*3160*/  LOP3.LUT R3, R3, 0x80000000, R28, 0x48, !PT ;  /* 0x8000000003037812 */ /* 0x000fc800078e481c */
[----:B------:R-:W-:Y:S01]  /*3170*/  LOP3.LUT R7, R3, 0x7f800000, RZ, 0xfc, !PT ;  /* 0x7f80000003077812 */ /* 0x000fe200078efcff */
[----:B------:R-:W-:Y:S06]  /*3180*/  BRA `(.L_x_506) ;  /* 0x0000000000147947 */ /* 0x000fec0003800000 */
.L_x_500:
[----:B------:R-:W-:Y:S01]  /*3190*/  LOP3.LUT R7, R3, 0x80000000, R28, 0x48, !PT ;  /* 0x8000000003077812 */ /* 0x000fe200078e481c */
[----:B------:R-:W-:Y:S06]  /*31a0*/  BRA `(.L_x_506) ;  /* 0x00000000000c7947 */ /* 0x000fec0003800000 */
.L_x_499:
[----:B------:R-:W0:Y:S01]  /*31b0*/  MUFU.RSQ R7, -QNAN ;  /* 0xffc0000000077908 */ /* 0x000e220000001400 */
[----:B------:R-:W-:Y:S05]  /*31c0*/  BRA `(.L_x_506) ;  /* 0x0000000000047947 */ /* 0x000fea0003800000 */
.L_x_498:
[----:B------:R-:W-:-:S07]  /*31d0*/  FADD.FTZ R7, R28, R0 ;  /* 0x000000001c077221 */ /* 0x000fce0000010000 */
.L_x_506:
[----:B------:R-:W-:Y:S05]  /*31e0*/  BSYNC.RECONVERGENT B1 ;  /* 0x0000000000017941 */ /* 0x000fea0003800200 */
.L_x_496:
[----:B------:R-:W-:-:S04]  /*31f0*/  IMAD.MOV.U32 R3, RZ, RZ, 0x0 ;  /* 0x00000000ff037424 */ /* 0x000fc800078e00ff */
[----:B0-----:R-:W-:Y:S05]  /*3200*/  RET.REL.NODEC R2 `(avg_pool2d_forward_f32) ;  /* 0xffffffcc027c7950 */ /* 0x001fea0003c3ffff */
.L_x_507:
        /* <DEDUP_REMOVED lines=15> */
.L_x_535:


//--------------------- .nv.shared.reserved.0     --------------------------
	.section	.nv.shared.reserved.0,"aw",@nobits
	.weak		__nv_reservedSMEM_offset_0_alias
	.size		__nv_reservedSMEM_offset_0_alias, 0, 64
	.other		__nv_reservedSMEM_offset_0_alias,@"STO_CUDA_RESERVED_SHARED STV_DEFAULT"
__nv_reservedSMEM_offset_0_alias:
	.zero		0
	.zero		64


//--------------------- .nv.constant0.max_pool2d_backward_f64 --------------------------
	.section	.nv.constant0.max_pool2d_backward_f64,"a",@progbits
	.sectionflags	@""
	.align	4
.nv.constant0.max_pool2d_backward_f64:
	.zero		1016


//--------------------- .nv.constant0.max_pool2d_forward_f64 --------------------------
	.section	.nv.constant0.max_pool2d_forward_f64,"a",@progbits
	.sectionflags	@""
	.align	4
.nv.constant0.max_pool2d_forward_f64:
	.zero		1000


//--------------------- .nv.constant0.min_pool2d_backward_f64 --------------------------
	.section	.nv.constant0.min_pool2d_backward_f64,"a",@progbits
	.sectionflags	@""
	.align	4
.nv.constant0.min_pool2d_backward_f64:
	.zero		1016


//--------------------- .nv.constant0.min_pool2d_forward_f64 --------------------------
	.section	.nv.constant0.min_pool2d_forward_f64,"a",@progbits
	.sectionflags	@""
	.align	4
.nv.constant0.min_pool2d_forward_f64:
	.zero		1000


//--------------------- .nv.constant0.avg_pool2d_backward_f64 --------------------------
	.section	.nv.constant0.avg_pool2d_backward_f64,"a",@progbits
	.sectionflags	@""
	.align	4
.nv.constant0.avg_pool2d_backward_f64:
	.zero		1016


//--------------------- .nv.constant0.avg_pool2d_forward_f64 --------------------------
	.section	.nv.constant0.avg_pool2d_forward_f64,"a",@progbits
	.sectionflags	@""
	.align	4
.nv.constant0.avg_pool2d_forward_f64:
	.zero		1000


//--------------------- .nv.constant0.max_pool2d_backward_f32 --------------------------
	.section	.nv.constant0.max_pool2d_backward_f32,"a",@progbits
	.sectionflags	@""
	.align	4
.nv.constant0.max_pool2d_backward_f32:
	.zero		1016


//--------------------- .nv.constant0.max_pool2d_forward_f32 --------------------------
	.section	.nv.constant0.max_pool2d_forward_f32,"a",@progbits
	.sectionflags	@""
	.align	4
.nv.constant0.max_pool2d_forward_f32:
	.zero		1000


//--------------------- .nv.constant0.min_pool2d_backward_f32 --------------------------
	.section	.nv.constant0.min_pool2d_backward_f32,"a",@progbits
	.sectionflags	@""
	.align	4
.nv.constant0.min_pool2d_backward_f32:
	.zero		1016


//--------------------- .nv.constant0.min_pool2d_forward_f32 --------------------------
	.section	.nv.constant0.min_pool2d_forward_f32,"a",@progbits
	.sectionflags	@""
	.align	4
.nv.constant0.min_pool2d_forward_f32:
	.zero		1000


//--------------------- .nv.constant0.avg_pool2d_backward_f32 --------------------------
	.section	.nv.constant0.avg_pool2d_backward_f32,"a",@progbits
	.sectionflags	@""
	.align	4
.nv.constant0.avg_pool2d_backward_f32:
	.zero		1016


//--------------------- .nv.constant0.avg_pool2d_forward_f32 --------------------------
	.section	.nv.constant0.avg_pool2d_forward_f32,"a",@progbits
	.sectionflags	@""
	.align	4
.nv.constant0.avg_pool2d_forward_f32:
	.zero		1000


//--------------------- SYMBOLS --------------------------

	.type		.nv.reservedSmem.offset0,@object
	.size		.nv.reservedSmem.offset0,0x4
